def attn_fwd(
    Q,
    K,
    V,
    Out,
    Lse,
    sm_scale,
    stride_qz,
    stride_qh,
    stride_qm,
    stride_qk,
    stride_kz,
    stride_kh,
    stride_kn,
    stride_kk,
    stride_vz,
    stride_vh,
    stride_vn,
    stride_vk,
    stride_oz,
    stride_oh,
    stride_om,
    stride_ok,
    seqlen_q,
    seqlen_k,
    BLOCK_M: tl.constexpr,
    BLOCK_N: tl.constexpr,
    HEAD_DIM: tl.constexpr,
    CAUSAL: tl.constexpr,
):
    start_m = tl.program_id(0)
    off_hz = tl.program_id(1)
    q_off = off_hz * stride_qh
    k_off = off_hz * stride_kh
    v_off = off_hz * stride_vh
    offs_m = start_m * BLOCK_M + tl.arange(0, BLOCK_M)
    offs_d = tl.arange(0, HEAD_DIM)
    offs_n = tl.arange(0, BLOCK_N)
    q_ptrs = Q + q_off + offs_m[:, None] * stride_qm + offs_d[None, :] * stride_qk
    k_ptrs = K + k_off + offs_d[:, None] * stride_kk + offs_n[None, :] * stride_kn
    v_ptrs = V + v_off + offs_n[:, None] * stride_vn + offs_d[None, :] * stride_vk
    m_i = tl.full([BLOCK_M], float("-inf"), dtype=tl.float32)
    l_i = tl.zeros([BLOCK_M], dtype=tl.float32) + 1.0
    acc = tl.zeros([BLOCK_M, HEAD_DIM], dtype=tl.float32)
    q = tl.load(q_ptrs)
    acc, l_i, m_i = _attn_fwd_inner(
        acc,
        l_i,
        m_i,
        q,
        k_ptrs,
        v_ptrs,
        sm_scale,
        stride_kn,
        stride_vn,
        start_m,
        seqlen_k,
        BLOCK_M,
        BLOCK_N,
        HEAD_DIM,
        CAUSAL,
    )
    acc = acc / l_i[:, None]
    lse = m_i + tl.math.log2(l_i) / 1.4426950408889634
    o_ptrs = (
        Out
        + off_hz * stride_oh
        + offs_m[:, None] * stride_om
        + offs_d[None, :] * stride_ok
    )
    tl.store(o_ptrs, acc.to(Out.dtype.element_ty))
    tl.store(Lse + off_hz * seqlen_q + offs_m, lse)

# config = {"BLOCK_M": 128, "BLOCK_N": 128, "HEAD_DIM": 32, "arch": "sm_100", "causal": true, "dtype": "fp8e4m3", "num_stages": 2, "num_warps": 4}
# arch = sm_100


// ===== COMPILED SASS (sm_100a) =====

	.target	sm_100a

	.elftype	@"ET_EXEC"


//--------------------- .note.nv.tkinfo           --------------------------
	.section	.note.nv.tkinfo,"",@"SHT_NOTE"
	.sectionflags	@"SHF_NOTE_NV_TKINFO"
	.tkinfo
        /*0018*/ 	.word	0x00000081
        /*0030*/ 	.string	""
        /*0030*/ 	.string	"ptxas-blackwell"
        /*0030*/ 	.string	"Cuda compilation tools, release 12.9, V12.9.86"
        /*0030*/ 	.string	"Build cuda_12.9.r12.9/compiler.36037853_0"
        /*0030*/ 	.string	"-v  -suppress-debug-info  -lineinfo  -arch sm_100a "



//--------------------- .note.nv.cuver            --------------------------
	.section	.note.nv.cuver,"",@"SHT_NOTE"
	.sectionflags	@"SHF_NOTE_NV_CUVER"
        /*0018*/ 	.short	0x0001
        /*001a*/ 	.short	0x0064
        /*001c*/ 	.short	0x0001
        /*001e*/ 	.short	0x0000
        /*0020*/ 	.short	0x0001
        /*0022*/ 	.short	0x0000


//--------------------- .nv.info                  --------------------------
	.section	.nv.info,"",@"SHT_CUDA_INFO"
	.align	4


	//----- nvinfo : EIATTR_REGCOUNT
	.align		4
        /*0000*/ 	.byte	0x04, 0x2f
        /*0002*/ 	.short	(.L_5 - .L_4)
	.align		4
.L_4:
        /*0004*/ 	.word	index@(attn_fwd)
        /*0008*/ 	.word	0x000000ff


	//----- nvinfo : EIATTR_FRAME_SIZE
	.align		4
.L_5:
        /*000c*/ 	.byte	0x04, 0x11
        /*000e*/ 	.short	(.L_7 - .L_6)
	.align		4
.L_6:
        /*0010*/ 	.word	index@($__internal_2_$__cuda_sm10x_tcgen05_guardrail_trap_unallocated_columns_being_dealloced)
        /*0014*/ 	.word	0x00000240


	//----- nvinfo : EIATTR_FRAME_SIZE
	.align		4
.L_7:
        /*0018*/ 	.byte	0x04, 0x11
        /*001a*/ 	.short	(.L_9 - .L_8)
	.align		4
.L_8:
        /*001c*/ 	.word	index@($__internal_1_$__cuda_sm10x_tcgen05_guardrail_trap_phase_invalid_during_alloc)
        /*0020*/ 	.word	0x00000240


	//----- nvinfo : EIATTR_FRAME_SIZE
	.align		4
.L_9:
        /*0024*/ 	.byte	0x04, 0x11
        /*0026*/ 	.short	(.L_11 - .L_10)
	.align		4
.L_10:
        /*0028*/ 	.word	index@($__internal_0_$__cuda_sm10x_tcgen05_guardrail_trap_col_being_dealloced_not_returned_by_alloc)
        /*002c*/ 	.word	0x00000240


	//----- nvinfo : EIATTR_FRAME_SIZE
	.align		4
.L_11:
        /*0030*/ 	.byte	0x04, 0x11
        /*0032*/ 	.short	(.L_13 - .L_12)
	.align		4
.L_12:
        /*0034*/ 	.word	index@(attn_fwd)
        /*0038*/ 	.word	0x00000240


	//----- nvinfo : EIATTR_MIN_STACK_SIZE
	.align		4
.L_13:
        /*003c*/ 	.byte	0x04, 0x12
        /*003e*/ 	.short	(.L_15 - .L_14)
	.align		4
.L_14:
        /*0040*/ 	.word	index@(attn_fwd)
        /*0044*/ 	.word	0x00000240
.L_15:


//--------------------- .nv.info.attn_fwd         --------------------------
	.section	.nv.info.attn_fwd,"",@"SHT_CUDA_INFO"
	.sectionflags	@""
	.align	4


	//----- nvinfo : EIATTR_CUDA_API_VERSION
	.align		4
        /*0000*/ 	.byte	0x04, 0x37
        /*0002*/ 	.short	(.L_17 - .L_16)
.L_16:
        /*0004*/ 	.word	0x00000081


	//----- nvinfo : EIATTR_KPARAM_INFO
	.align		4
.L_17:
        /*0008*/ 	.byte	0x04, 0x17
        /*000a*/ 	.short	(.L_19 - .L_18)
.L_18:
        /*000c*/ 	.word	0x00000000
        /*0010*/ 	.short	0x0019
        /*0012*/ 	.short	0x0080
        /*0014*/ 	.byte	0x00, 0xf4, 0x21, 0x00


	//----- nvinfo : EIATTR_KPARAM_INFO
	.align		4
.L_19:
        /*0018*/ 	.byte	0x04, 0x17
        /*001a*/ 	.short	(.L_21 - .L_20)
.L_20:
        /*001c*/ 	.word	0x00000000
        /*0020*/ 	.short	0x0018
        /*0022*/ 	.short	0x0078
        /*0024*/ 	.byte	0x00, 0xf4, 0x21, 0x00


	//----- nvinfo : EIATTR_KPARAM_INFO
	.align		4
.L_21:
        /*0028*/ 	.byte	0x04, 0x17
        /*002a*/ 	.short	(.L_23 - .L_22)
.L_22:
        /*002c*/ 	.word	0x00000000
        /*0030*/ 	.short	0x0017
        /*0032*/ 	.short	0x0070
        /*0034*/ 	.byte	0x00, 0xf0, 0x11, 0x00


	//----- nvinfo : EIATTR_KPARAM_INFO
	.align		4
.L_23:
        /*0038*/ 	.byte	0x04, 0x17
        /*003a*/ 	.short	(.L_25 - .L_24)
.L_24:
        /*003c*/ 	.word	0x00000000
        /*0040*/ 	.short	0x0016
        /*0042*/ 	.short	0x006c
        /*0044*/ 	.byte	0x00, 0xf0, 0x11, 0x00


	//----- nvinfo : EIATTR_KPARAM_INFO
	.align		4
.L_25:
        /*0048*/ 	.byte	0x04, 0x17
        /*004a*/ 	.short	(.L_27 - .L_26)
.L_26:
        /*004c*/ 	.word	0x00000000
        /*0050*/ 	.short	0x0015
        /*0052*/ 	.short	0x0068
        /*0054*/ 	.byte	0x00, 0xf0, 0x11, 0x00


	//----- nvinfo : EIATTR_KPARAM_INFO
	.align		4
.L_27:
        /*0058*/ 	.byte	0x04, 0x17
        /*005a*/ 	.short	(.L_29 - .L_28)
.L_28:
        /*005c*/ 	.word	0x00000000
        /*0060*/ 	.short	0x0014
        /*0062*/ 	.short	0x0064
        /*0064*/ 	.byte	0x00, 0xf0, 0x11, 0x00


	//----- nvinfo : EIATTR_KPARAM_INFO
	.align		4
.L_29:
        /*0068*/ 	.byte	0x04, 0x17
        /*006a*/ 	.short	(.L_31 - .L_30)
.L_30:
        /*006c*/ 	.word	0x00000000
        /*0070*/ 	.short	0x0013
        /*0072*/ 	.short	0x0060
        /*0074*/ 	.byte	0x00, 0xf0, 0x11, 0x00


	//----- nvinfo : EIATTR_KPARAM_INFO
	.align		4
.L_31:
        /*0078*/ 	.byte	0x04, 0x17
        /*007a*/ 	.short	(.L_33 - .L_32)
.L_32:
        /*007c*/ 	.word	0x00000000
        /*0080*/ 	.short	0x0012
        /*0082*/ 	.short	0x005c
        /*0084*/ 	.byte	0x00, 0xf0, 0x11, 0x00


	//----- nvinfo : EIATTR_KPARAM_INFO
	.align		4
.L_33:
        /*0088*/ 	.byte	0x04, 0x17
        /*008a*/ 	.short	(.L_35 - .L_34)
.L_34:
        /*008c*/ 	.word	0x00000000
        /*0090*/ 	.short	0x0011
        /*0092*/ 	.short	0x0058
        /*0094*/ 	.byte	0x00, 0xf0, 0x11, 0x00


	//----- nvinfo : EIATTR_KPARAM_INFO
	.align		4
.L_35:
        /*0098*/ 	.byte	0x04, 0x17
        /*009a*/ 	.short	(.L_37 - .L_36)
.L_36:
        /*009c*/ 	.word	0x00000000
        /*00a0*/ 	.short	0x0010
        /*00a2*/ 	.short	0x0054
        /*00a4*/ 	.byte	0x00, 0xf0, 0x11, 0x00


	//----- nvinfo : EIATTR_KPARAM_INFO
	.align		4
.L_37:
        /*00a8*/ 	.byte	0x04, 0x17
        /*00aa*/ 	.short	(.L_39 - .L_38)
.L_38:
        /*00ac*/ 	.word	0x00000000
        /*00b0*/ 	.short	0x000f
        /*00b2*/ 	.short	0x0050
        /*00b4*/ 	.byte	0x00, 0xf0, 0x11, 0x00


	//----- nvinfo : EIATTR_KPARAM_INFO
	.align		4
.L_39:
        /*00b8*/ 	.byte	0x04, 0x17
        /*00ba*/ 	.short	(.L_41 - .L_40)
.L_40:
        /*00bc*/ 	.word	0x00000000
        /*00c0*/ 	.short	0x000e
        /*00c2*/ 	.short	0x004c
        /*00c4*/ 	.byte	0x00, 0xf0, 0x11, 0x00


	//----- nvinfo : EIATTR_KPARAM_INFO
	.align		4
.L_41:
        /*00c8*/ 	.byte	0x04, 0x17
        /*00ca*/ 	.short	(.L_43 - .L_42)
.L_42:
        /*00cc*/ 	.word	0x00000000
        /*00d0*/ 	.short	0x000d
        /*00d2*/ 	.short	0x0048
        /*00d4*/ 	.byte	0x00, 0xf0, 0x11, 0x00


	//----- nvinfo : EIATTR_KPARAM_INFO
	.align		4
.L_43:
        /*00d8*/ 	.byte	0x04, 0x17
        /*00da*/ 	.short	(.L_45 - .L_44)
.L_44:
        /*00dc*/ 	.word	0x00000000
        /*00e0*/ 	.short	0x000c
        /*00e2*/ 	.short	0x0044
        /*00e4*/ 	.byte	0x00, 0xf0, 0x11, 0x00


	//----- nvinfo : EIATTR_KPARAM_INFO
	.align		4
.L_45:
        /*00e8*/ 	.byte	0x04, 0x17
        /*00ea*/ 	.short	(.L_47 - .L_46)
.L_46:
        /*00ec*/ 	.word	0x00000000
        /*00f0*/ 	.short	0x000b
        /*00f2*/ 	.short	0x0040
        /*00f4*/ 	.byte	0x00, 0xf0, 0x11, 0x00


	//----- nvinfo : EIATTR_KPARAM_INFO
	.align		4
.L_47:
        /*00f8*/ 	.byte	0x04, 0x17
        /*00fa*/ 	.short	(.L_49 - .L_48)
.L_48:
        /*00fc*/ 	.word	0x00000000
        /*0100*/ 	.short	0x000a
        /*0102*/ 	.short	0x003c
        /*0104*/ 	.byte	0x00, 0xf0, 0x11, 0x00


	//----- nvinfo : EIATTR_KPARAM_INFO
	.align		4
.L_49:
        /*0108*/ 	.byte	0x04, 0x17
        /*010a*/ 	.short	(.L_51 - .L_50)
.L_50:
        /*010c*/ 	.word	0x00000000
        /*0110*/ 	.short	0x0009
        /*0112*/ 	.short	0x0038
        /*0114*/ 	.byte	0x00, 0xf0, 0x11, 0x00


	//----- nvinfo : EIATTR_KPARAM_INFO
	.align		4
.L_51:
        /*0118*/ 	.byte	0x04, 0x17
        /*011a*/ 	.short	(.L_53 - .L_52)
.L_52:
        /*011c*/ 	.word	0x00000000
        /*0120*/ 	.short	0x0008
        /*0122*/ 	.short	0x0034
        /*0124*/ 	.byte	0x00, 0xf0, 0x11, 0x00


	//----- nvinfo : EIATTR_KPARAM_INFO
	.align		4
.L_53:
        /*0128*/ 	.byte	0x04, 0x17
        /*012a*/ 	.short	(.L_55 - .L_54)
.L_54:
        /*012c*/ 	.word	0x00000000
        /*0130*/ 	.short	0x0007
        /*0132*/ 	.short	0x0030
        /*0134*/ 	.byte	0x00, 0xf0, 0x11, 0x00


	//----- nvinfo : EIATTR_KPARAM_INFO
	.align		4
.L_55:
        /*0138*/ 	.byte	0x04, 0x17
        /*013a*/ 	.short	(.L_57 - .L_56)
.L_56:
        /*013c*/ 	.word	0x00000000
        /*0140*/ 	.short	0x0006
        /*0142*/ 	.short	0x002c
        /*0144*/ 	.byte	0x00, 0xf0, 0x11, 0x00


	//----- nvinfo : EIATTR_KPARAM_INFO
	.align		4
.L_57:
        /*0148*/ 	.byte	0x04, 0x17
        /*014a*/ 	.short	(.L_59 - .L_58)
.L_58:
        /*014c*/ 	.word	0x00000000
        /*0150*/ 	.short	0x0005
        /*0152*/ 	.short	0x0028
        /*0154*/ 	.byte	0x00, 0xf0, 0x11, 0x00


	//----- nvinfo : EIATTR_KPARAM_INFO
	.align		4
.L_59:
        /*0158*/ 	.byte	0x04, 0x17
        /*015a*/ 	.short	(.L_61 - .L_60)
.L_60:
        /*015c*/ 	.word	0x00000000
        /*0160*/ 	.short	0x0004
        /*0162*/ 	.short	0x0020
        /*0164*/ 	.byte	0x00, 0xf4, 0x21, 0x00


	//----- nvinfo : EIATTR_KPARAM_INFO
	.align		4
.L_61:
        /*0168*/ 	.byte	0x04, 0x17
        /*016a*/ 	.short	(.L_63 - .L_62)
.L_62:
        /*016c*/ 	.word	0x00000000
        /*0170*/ 	.short	0x0003
        /*0172*/ 	.short	0x0018
        /*0174*/ 	.byte	0x00, 0xf4, 0x21, 0x00


	//----- nvinfo : EIATTR_KPARAM_INFO
	.align		4
.L_63:
        /*0178*/ 	.byte	0x04, 0x17
        /*017a*/ 	.short	(.L_65 - .L_64)
.L_64:
        /*017c*/ 	.word	0x00000000
        /*0180*/ 	.short	0x0002
        /*0182*/ 	.short	0x0010
        /*0184*/ 	.byte	0x00, 0xf4, 0x21, 0x00


	//----- nvinfo : EIATTR_KPARAM_INFO
	.align		4
.L_65:
        /*0188*/ 	.byte	0x04, 0x17
        /*018a*/ 	.short	(.L_67 - .L_66)
.L_66:
        /*018c*/ 	.word	0x00000000
        /*0190*/ 	.short	0x0001
        /*0192*/ 	.short	0x0008
        /*0194*/ 	.byte	0x00, 0xf4, 0x21, 0x00


	//----- nvinfo : EIATTR_KPARAM_INFO
	.align		4
.L_67:
        /*0198*/ 	.byte	0x04, 0x17
        /*019a*/ 	.short	(.L_69 - .L_68)
.L_68:
        /*019c*/ 	.word	0x00000000
        /*01a0*/ 	.short	0x0000
        /*01a2*/ 	.short	0x0000
        /*01a4*/ 	.byte	0x00, 0xf4, 0x21, 0x00


	//----- nvinfo : EIATTR_AT_ENTRY_FRAGMENTS
	.align		4
.L_69:
        /*01a8*/ 	.byte	0x04, 0x4f
        /*01aa*/ 	.short	(.L_71 - .L_70)


	//   ....[0]....
.L_70:
        /*01ac*/ 	.word	0x00000004


	//----- nvinfo : EIATTR_RESERVED_SMEM_USED
	.align		4
.L_71:
        /*01b0*/ 	.byte	0x01, 0x41
	.zero		2


	//----- nvinfo : EIATTR_SPARSE_MMA_MASK
	.align		4
        /*01b4*/ 	.byte	0x03, 0x50
        /*01b6*/ 	.short	0x0000


	//----- nvinfo : EIATTR_TCGEN05_1CTA_USED
	.align		4
        /*01b8*/ 	.byte	0x01, 0x51
	.zero		2


	//----- nvinfo : EIATTR_MAXREG_COUNT
	.align		4
        /*01bc*/ 	.byte	0x03, 0x1b
        /*01be*/ 	.short	0x00ff


	//----- nvinfo : EIATTR_NUM_BARRIERS
	.align		4
        /*01c0*/ 	.byte	0x02, 0x4c
        /*01c2*/ 	.byte	0x01
	.zero		1


	//----- nvinfo : EIATTR_ANNOTATIONS
	.align		4
        /*01c4*/ 	.byte	0x04, 0x55
        /*01c6*/ 	.short	(.L_73 - .L_72)


	//   ....[0]....
.L_72:
        /*01c8*/ 	.word	0x00000001
        /*01cc*/ 	.byte	0xd0, 0x13, 0x00, 0x00, 0x01, 0x00, 0x00, 0x00, 0x70, 0x14, 0x00, 0x00, 0x01, 0x00, 0x00, 0x00
        /* <DEDUP_REMOVED lines=102> */
        /*083c*/ 	.byte	0x50, 0x05, 0x01, 0x00, 0x01, 0x00, 0x00, 0x00, 0x70, 0x05, 0x01, 0x00


	//----- nvinfo : EIATTR_INT_WARP_WIDE_INSTR_OFFSETS
	.align		4
.L_73:
        /*0848*/ 	.byte	0x04, 0x31
        /*084a*/ 	.short	(.L_75 - .L_74)


	//   ....[0]....
.L_74:
        /*084c*/ 	.word	0x00000f00


	//   ....[1]....
        /*0850*/ 	.word	0x00000f20


	//   ....[2]....
        /*0854*/ 	.word	0x00002050


	//   ....[3]....
        /*0858*/ 	.word	0x00002080


	//   ....[4]....
        /*085c*/ 	.word	0x000093f0


	//   ....[5]....
        /*0860*/ 	.word	0x00011cb0


	//   ....[6]....
        /*0864*/ 	.word	0x00011d00


	//----- nvinfo : EIATTR_COOP_GROUP_MASK_REGIDS
	.align		4
.L_75:
        /*0868*/ 	.byte	0x04, 0x29
        /*086a*/ 	.short	(.L_77 - .L_76)


	//   ....[0]....
.L_76:
        /*086c*/ 	.word	0xffffffff


	//   ....[1]....
        /*0870*/ 	.word	0xffffffff


	//   ....[2]....
        /*0874*/ 	.word	0xffffffff


	//   ....[3]....
        /*0878*/ 	.word	0xffffffff


	//----- nvinfo : EIATTR_COOP_GROUP_INSTR_OFFSETS
	.align		4
.L_77:
        /*087c*/ 	.byte	0x04, 0x28
        /*087e*/ 	.short	(.L_79 - .L_78)


	//   ....[0]....
.L_78:
        /*0880*/ 	.word	0x00000070


	//   ....[1]....
        /*0884*/ 	.word	0x00000330


	//   ....[2]....
        /*0888*/ 	.word	0x00011b40


	//   ....[3]....
        /*088c*/ 	.word	0x00011db0


	//----- nvinfo : EIATTR_VRC_CTA_INIT_COUNT
	.align		4
.L_79:
        /*0890*/ 	.byte	0x02, 0x4a
        /*0892*/ 	.byte	0x80
	.zero		1


	//----- nvinfo : EIATTR_MBARRIER_INSTR_OFFSETS
	.align		4
        /*0894*/ 	.byte	0x04, 0x39
        /*0896*/ 	.short	(.L_81 - .L_80)


	//   ....[0]....
.L_80:
        /*0898*/ 	.word	0x00001430
        /*089c*/ 	.word	0x000000ff
        /*08a0*/ 	.word	0x00000000
        /*08a4*/ 	.short	0x0100
        /*08a6*/ 	.byte	0x0d
	.zero		1


	//   ....[1]....
        /*08a8*/ 	.word	0x00002070
        /*08ac*/ 	.word	0x000000ff
        /*08b0*/ 	.word	0x00008008
        /*08b4*/ 	.short	0x0100
        /*08b6*/ 	.byte	0x0b
	.zero		1


	//   ....[2]....
        /*08b8*/ 	.word	0x00002310
        /*08bc*/ 	.word	0x000000ff
        /*08c0*/ 	.word	0x00006000
        /*08c4*/ 	.short	0x0100
        /*08c6*/ 	.byte	0x0b
	.zero		1


	//   ....[3]....
        /*08c8*/ 	.word	0x00002450
        /*08cc*/ 	.word	0x000000ff
        /*08d0*/ 	.word	0x00006000
        /*08d4*/ 	.short	0x010a
        /*08d6*/ 	.byte	0x0b
	.zero		1


	//   ....[4]....
        /*08d8*/ 	.word	0x000025e0
        /*08dc*/ 	.word	0x000000ff
        /*08e0*/ 	.word	0x00006000
        /*08e4*/ 	.short	0x0108
        /*08e6*/ 	.byte	0x0b
	.zero		1


	//   ....[5]....
        /*08e8*/ 	.word	0x000094e0
        /*08ec*/ 	.word	0x000000ff
        /*08f0*/ 	.word	0x00008010
        /*08f4*/ 	.short	0x0100
        /*08f6*/ 	.byte	0x0b
	.zero		1


	//   ....[6]....
        /*08f8*/ 	.word	0x00009720
        /*08fc*/ 	.word	0x000000ff
        /*0900*/ 	.word	0x00008010
        /*0904*/ 	.short	0x010a
        /*0906*/ 	.byte	0x0b
	.zero		1


	//   ....[7]....
        /*0908*/ 	.word	0x0000d830
        /*090c*/ 	.word	0x000000ff
        /*0910*/ 	.word	0x00008010
        /*0914*/ 	.short	0x0108
        /*0916*/ 	.byte	0x0b
	.zero		1


	//   ....[8]....
        /*0918*/ 	.word	0x0000d8c0
        /*091c*/ 	.word	0x000000ff
        /*0920*/ 	.word	0x00000000
        /*0924*/ 	.short	0x010a
        /*0926*/ 	.byte	0x0d
	.zero		1


	//   ....[9]....
        /*0928*/ 	.word	0x000105f0
        /*092c*/ 	.word	0x000000ff
        /*0930*/ 	.word	0x00000000
        /*0934*/ 	.short	0x010a
        /*0936*/ 	.byte	0x0d
	.zero		1


	//   ....[10]....
        /*0938*/ 	.word	0x00010770
        /*093c*/ 	.word	0x000000ff
        /*0940*/ 	.word	0x00008000
        /*0944*/ 	.short	0x0108
        /*0946*/ 	.byte	0x0b
	.zero		1


	//   ....[11]....
        /*0948*/ 	.word	0x000108c0
        /*094c*/ 	.word	0x000000ff
        /*0950*/ 	.word	0x00008008
        /*0954*/ 	.short	0x0108
        /*0956*/ 	.byte	0x0b
	.zero		1


	//   ....[12]....
        /*0958*/ 	.word	0x00011dd0
        /*095c*/ 	.word	0x000000ff
        /*0960*/ 	.word	0x00006000
        /*0964*/ 	.short	0x010a
        /*0966*/ 	.byte	0x0b
	.zero		1


	//   ....[13]....
        /*0968*/ 	.word	0x00011e00
        /*096c*/ 	.word	0x000000ff
        /*0970*/ 	.word	0x00008010
        /*0974*/ 	.short	0x010a
        /*0976*/ 	.byte	0x0b
	.zero		1


	//   ....[14]....
        /*0978*/ 	.word	0x00011e30
        /*097c*/ 	.word	0x000000ff
        /*0980*/ 	.word	0x00000000
        /*0984*/ 	.short	0x010a
        /*0986*/ 	.byte	0x0d
	.zero		1


	//   ....[15]....
        /*0988*/ 	.word	0x00011e60
        /*098c*/ 	.word	0x000000ff
        /*0990*/ 	.word	0x00000000
        /*0994*/ 	.short	0x010a
        /*0996*/ 	.byte	0x0d
	.zero		1


	//----- nvinfo : EIATTR_NUM_MBARRIERS
	.align		4
.L_81:
        /*0998*/ 	.byte	0x03, 0x38
        /*099a*/ 	.short	0xffff


	//----- nvinfo : EIATTR_EXIT_INSTR_OFFSETS
	.align		4
        /*099c*/ 	.byte	0x04, 0x1c
        /*099e*/ 	.short	(.L_83 - .L_82)


	//   ....[0]....
.L_82:
        /*09a0*/ 	.word	0x00011dc0


	//----- nvinfo : EIATTR_REQNTID
	.align		4
.L_83:
        /*09a4*/ 	.byte	0x04, 0x10
        /*09a6*/ 	.short	(.L_85 - .L_84)
.L_84:
        /*09a8*/ 	.word	0x00000080
        /*09ac*/ 	.word	0x00000001
        /*09b0*/ 	.word	0x00000001


	//----- nvinfo : EIATTR_CRS_STACK_SIZE
	.align		4
.L_85:
        /*09b4*/ 	.byte	0x04, 0x1e
        /*09b6*/ 	.short	(.L_87 - .L_86)
.L_86:
        /*09b8*/ 	.word	0x00000000


	//----- nvinfo : EIATTR_CBANK_PARAM_SIZE
	.align		4
.L_87:
        /*09bc*/ 	.byte	0x03, 0x19
        /*09be*/ 	.short	0x0088


	//----- nvinfo : EIATTR_PARAM_CBANK
	.align		4
        /*09c0*/ 	.byte	0x04, 0x0a
        /*09c2*/ 	.short	(.L_89 - .L_88)
	.align		4
.L_88:
        /*09c4*/ 	.word	index@(.nv.constant0.attn_fwd)
        /*09c8*/ 	.short	0x0380
        /*09ca*/ 	.short	0x0088


	//----- nvinfo : EIATTR_SW_WAR
	.align		4
.L_89:
        /*09cc*/ 	.byte	0x04, 0x36
        /*09ce*/ 	.short	(.L_91 - .L_90)
.L_90:
        /*09d0*/ 	.word	0x00000008
.L_91:


//--------------------- .nv.compat                --------------------------
	.section	.nv.compat,"",@"SHT_CUDA_COMPAT_INFO"
	.align	4
        /*0000*/ 	.byte	0x02, 0x02, 0x02, 0x00, 0x02, 0x05, 0x05, 0x00, 0x02, 0x03, 0x00, 0x00, 0x02, 0x06, 0x01, 0x00


//--------------------- .nv.callgraph             --------------------------
	.section	.nv.callgraph,"",@"SHT_CUDA_CALLGRAPH"
	.align	4
	.sectionentsize	8
	.align		4
        /*0000*/ 	.word	0x00000000
	.align		4
        /*0004*/ 	.word	0xffffffff
	.align		4
        /*0008*/ 	.word	0x00000000
	.align		4
        /*000c*/ 	.word	0xfffffffe
	.align		4
        /*0010*/ 	.word	0x00000000
	.align		4
        /*0014*/ 	.word	0xfffffffd
	.align		4
        /*0018*/ 	.word	0x00000000
	.align		4
        /*001c*/ 	.word	0xfffffffc


//--------------------- .nv.constant4             --------------------------
	.section	.nv.constant4,"a",@progbits
	.align	8
	.align		8
.nv.constant4:
        /*0000*/ 	.dword	_$_str


//--------------------- .text.attn_fwd            --------------------------
	.section	.text.attn_fwd,"ax",@progbits
	.align	128
        .global         attn_fwd
        .type           attn_fwd,@function
        .size           attn_fwd,(.L_x_27 - attn_fwd)
        .other          attn_fwd,@"STO_CUDA_ENTRY STV_DEFAULT"
attn_fwd:
.text.attn_fwd:
[----:B------:R-:W0:Y:S01]  /*0000*/  LDC R1, c[0x0][0x37c] ;  /* 0x0000df00ff017b82 */ /* 0x000e220000000800 */
[----:B------:R-:W1:Y:S01]  /*0010*/  S2R R0, SR_TID.X ;  /* 0x0000000000007919 */ /* 0x000e620000002100 */
[----:B0-----:R-:W-:Y:S01]  /*0020*/  VIADD R1, R1, 0xfffffdc0 ;  /* 0xfffffdc001017836 */ /* 0x001fe20000000000 */
[----:B-1----:R-:W-:-:S13]  /*0030*/  ISETP.GE.U32.AND P0, PT, R0, 0x20, PT ;  /* 0x000000200000780c */ /* 0x002fda0003f06070 */
[----:B------:R-:W-:Y:S02]  /*0040*/  VOTEU.ANY UP0, P0 ;  /* 0x0000000000ff7886 */ /* 0x000fe40000000100 */
[----:B------:R-:W-:Y:S05]  /*0050*/  BRA.U UP0, `(.L_x_0) ;  /* 0x0000000100b87547 */ /* 0x000fea000b800000 */
[----:B------:R-:W0:Y:S01]  /*0060*/  S2UR UR6, SR_CgaCtaId ;  /* 0x00000000000679c3 */ /* 0x000e220000008800 */
[----:B------:R-:W-:Y:S01]  /*0070*/  NOP ;  /* 0x0000000000007918 */ /* 0x000fe20000000000 */
[----:B------:R-:W-:Y:S02]  /*0080*/  UMOV UR4, 0x40 ;  /* 0x0000004000047882 */ /* 0x000fe40000000000 */
[----:B0-----:R-:W-:-:S09]  /*0090*/  ULEA UR4, UR6, UR4, 0x18 ;  /* 0x0000000406047291 */ /* 0x001fd2000f8ec0ff */
[----:B------:R-:W0:Y:S01]  /*00a0*/  LDS.U8 R0, [UR4] ;  /* 0x00000004ff007984 */ /* 0x000e220008000000 */
[----:B------:R-:W-:Y:S02]  /*00b0*/  UMOV UR4, 0x400 ;  /* 0x0000040000047882 */ /* 0x000fe40000000000 */
[----:B------:R-:W-:Y:S01]  /*00c0*/  ULEA UR4, UR6, UR4, 0x18 ;  /* 0x0000000406047291 */ /* 0x000fe2000f8ec0ff */
[----:B0-----:R-:W-:-:S13]  /*00d0*/  ISETP.NE.AND P0, PT, R0, RZ, PT ;  /* 0x000000ff0000720c */ /* 0x001fda0003f05270 */
[----:B------:R-:W-:Y:S05]  /*00e0*/  @P0 BRA `(.L_x_1) ;  /* 0x00000000007c0947 */ /* 0x000fea0003800000 */
[----:B------:R-:W-:-:S13]  /*00f0*/  ELECT P0, URZ, PT ;  /* 0x0000000000ff782f */ /* 0x000fda0003800000 */
[----:B------:R-:W-:Y:S05]  /*0100*/  @!P0 BRA `(.L_x_2) ;  /* 0x0000000000848947 */ /* 0x000fea0003800000 */
[----:B------:R-:W-:Y:S01]  /*0110*/  UMOV UR5, 0x8 ;  /* 0x0000000800057882 */ /* 0x000fe20000000000 */
[----:B------:R-:W-:Y:S02]  /*0120*/  IMAD.MOV.U32 R4, RZ, RZ, 0x1 ;  /* 0x00000001ff047424 */ /* 0x000fe400078e00ff */
[----:B------:R-:W-:Y:S02]  /*0130*/  IMAD.MOV.U32 R5, RZ, RZ, 0xff ;  /* 0x000000ffff057424 */ /* 0x000fe400078e00ff */
[----:B------:R-:W-:Y:S04]  /*0140*/  DEPBAR.LE SB0, 0x36 ;  /* 0x00008d800000791a */ /* 0x000fe80000000000 */
[----:B------:R-:W0:Y:S02]  /*0150*/  UTCATOMSWS.FIND_AND_SET.ALIGN UP1, UR5, UR5 ;  /* 0x00000005000575e3 */ /* 0x000e240008020800 */
[----:B0-----:R-:W-:-:S04]  /*0160*/  PLOP3.LUT P0, PT, PT, PT, UP1, 0x80, 0x8 ;  /* 0x000000000008781c */ /* 0x001fc80003f0f018 */
[----:B------:R-:W-:-:S04]  /*0170*/  SEL R0, RZ, 0xffffffff, !P0 ;  /* 0xffffffffff007807 */ /* 0x000fc80004000000 */
[----:B------:R-:W-:Y:S01]  /*0180*/  ISETP.NE.AND P0, PT, R0, RZ, PT ;  /* 0x000000ff0000720c */ /* 0x000fe20003f05270 */
[----:B------:R-:W-:-:S12]  /*0190*/  IMAD.U32 R0, RZ, RZ, UR5 ;  /* 0x00000005ff007e24 */ /* 0x000fd8000f8e00ff */
[----:B------:R-:W-:Y:S05]  /*01a0*/  @P0 BRA `(.L_x_3) ;  /* 0x0000000000240947 */ /* 0x000fea0003800000 */
.L_x_4:
[----:B------:R-:W-:Y:S05]  /*01b0*/  NANOSLEEP 0x64 ;  /* 0x000000640000795d */ /* 0x000fea0003800000 */
[----:B------:R-:W-:-:S05]  /*01c0*/  UMOV UR5, 0x8 ;  /* 0x0000000800057882 */ /* 0x000fca0000000000 */
[----:B------:R-:W-:Y:S04]  /*01d0*/  DEPBAR.LE SB0, 0x36 ;  /* 0x00008d800000791a */ /* 0x000fe80000000000 */
[----:B------:R-:W0:Y:S02]  /*01e0*/  UTCATOMSWS.FIND_AND_SET.ALIGN UP1, UR5, UR5 ;  /* 0x00000005000575e3 */ /* 0x000e240008020800 */
[----:B0-----:R-:W-:-:S04]  /*01f0*/  PLOP3.LUT P0, PT, PT, PT, UP1, 0x80, 0x8 ;  /* 0x000000000008781c */ /* 0x001fc80003f0f018 */
[----:B------:R-:W-:-:S04]  /*0200*/  SEL R0, RZ, 0xffffffff, !P0 ;  /* 0xffffffffff007807 */ /* 0x000fc80004000000 */
[----:B------:R-:W-:Y:S01]  /*0210*/  ISETP.NE.AND P0, PT, R0, RZ, PT ;  /* 0x000000ff0000720c */ /* 0x000fe20003f05270 */
[----:B------:R-:W-:-:S12]  /*0220*/  IMAD.U32 R0, RZ, RZ, UR5 ;  /* 0x00000005ff007e24 */ /* 0x000fd8000f8e00ff */
[----:B------:R-:W-:Y:S05]  /*0230*/  @!P0 BRA `(.L_x_4) ;  /* 0xfffffffc00dc8947 */ /* 0x000fea000383ffff */
.L_x_3:
[C---:B------:R-:W-:Y:S01]  /*0240*/  VIADD R3, R0.reuse, 0x10 ;  /* 0x0000001000037836 */ /* 0x040fe20000000000 */
[----:B------:R-:W-:Y:S01]  /*0250*/  UMOV UR5, 0x50 ;  /* 0x0000005000057882 */ /* 0x000fe20000000000 */
[----:B------:R-:W-:Y:S01]  /*0260*/  SHF.L.U32 R2, R5, R0, RZ ;  /* 0x0000000005027219 */ /* 0x000fe200000006ff */
[----:B------:R-:W-:Y:S01]  /*0270*/  ULEA UR5, UR6, UR5, 0x18 ;  /* 0x0000000506057291 */ /* 0x000fe2000f8ec0ff */
[----:B------:R-:W-:Y:S01]  /*0280*/  IMAD.SHL.U32 R0, R0, 0x20, RZ ;  /* 0x0000002000007824 */ /* 0x000fe200078e00ff */
[----:B------:R-:W-:-:S04]  /*0290*/  SHF.L.U32 R3, R4, R3, RZ ;  /* 0x0000000304037219 */ /* 0x000fc800000006ff */
[----:B------:R-:W-:-:S05]  /*02a0*/  LOP3.LUT R2, R3, R2, RZ, 0xfc, !PT ;  /* 0x0000000203027212 */ /* 0x000fca00078efcff */
[----:B------:R0:W-:Y:S04]  /*02b0*/  ATOMS.OR RZ, [UR5], R2 ;  /* 0x00000002ffff798c */ /* 0x0001e8000b000005 */
[----:B------:R0:W-:Y:S01]  /*02c0*/  STS [UR4], R0 ;  /* 0x00000000ff007988 */ /* 0x0001e20008000804 */
[----:B------:R-:W-:Y:S05]  /*02d0*/  BRA `(.L_x_2) ;  /* 0x0000000000107947 */ /* 0x000fea0003800000 */
.L_x_1:
[----:B------:R-:W-:Y:S01]  /*02e0*/  IMAD.MOV.U32 R0, RZ, RZ, -0x1 ;  /* 0xffffffffff007424 */ /* 0x000fe200078e00ff */
[----:B------:R-:W-:-:S04]  /*02f0*/  MOV R2, 0x320 ;  /* 0x0000032000027802 */ /* 0x000fc80000000f00 */
[----:B------:R0:W-:Y:S03]  /*0300*/  STS [UR4], R0 ;  /* 0x00000000ff007988 */ /* 0x0001e60008000804 */
[----:B0-----:R-:W-:Y:S05]  /*0310*/  CALL.REL.NOINC `($__internal_1_$__cuda_sm10x_tcgen05_guardrail_trap_phase_invalid_during_alloc) ;  /* 0x0000011800e87944 */ /* 0x001fea0003c00000 */
.L_x_2:
[----:B------:R-:W-:Y:S05]  /*0320*/  WARPSYNC.ALL ;  /* 0x0000000000007948 */ /* 0x000fea0003800000 */
[----:B------:R-:W-:Y:S01]  /*0330*/  NOP ;  /* 0x0000000000007918 */ /* 0x000fe20000000000 */
.L_x_0:
[----:B------:R-:W1:Y:S01]  /*0340*/  S2UR UR10, SR_CTAID.X ;  /* 0x00000000000a79c3 */ /* 0x000e620000002500 */
[----:B------:R-:W2:Y:S01]  /*0350*/  S2R R68, SR_TID.X ;  /* 0x0000000000447919 */ /* 0x000ea20000002100 */
[----:B------:R-:W3:Y:S01]  /*0360*/  LDCU.64 UR4, c[0x0][0x3b0] ;  /* 0x00007600ff0477ac */ /* 0x000ee20008000a00 */
[----:B------:R-:W-:Y:S01]  /*0370*/  UMOV UR11, 0x400 ;  /* 0x00000400000b7882 */ /* 0x000fe20000000000 */
[----:B------:R-:W4:Y:S04]  /*0380*/  LDCU.64 UR24, c[0x0][0x358] ;  /* 0x00006b00ff1877ac */ /* 0x000f280008000a00 */
[----:B------:R-:W0:Y:S08]  /*0390*/  S2UR UR6, SR_CgaCtaId ;  /* 0x00000000000679c3 */ /* 0x000e300000008800 */
[----:B------:R-:W3:Y:S08]  /*03a0*/  S2UR UR9, SR_CTAID.Y ;  /* 0x00000000000979c3 */ /* 0x000ef00000002600 */
[----:B------:R-:W4:Y:S01]  /*03b0*/  LDC R69, c[0x0][0x3b8] ;  /* 0x0000ee00ff457b82 */ /* 0x000f220000000800 */
[----:B-1----:R-:W-:-:S06]  /*03c0*/  USHF.L.U32 UR10, UR10, 0x7, URZ ;  /* 0x000000070a0a7899 */ /* 0x002fcc00080006ff */
[----:B0-----:R-:W-:Y:S01]  /*03d0*/  IMAD.U32 R2, RZ, RZ, UR10 ;  /* 0x0000000aff027e24 */ /* 0x001fe2000f8e00ff */
[----:B------:R-:W0:Y:S01]  /*03e0*/  LDC.64 R4, c[0x0][0x380] ;  /* 0x0000e000ff047b82 */ /* 0x000e220000000a00 */
[----:B------:R-:W-:-:S07]  /*03f0*/  ULEA UR11, UR6, UR11, 0x18 ;  /* 0x0000000b060b7291 */ /* 0x000fce000f8ec0ff */
[----:B------:R-:W-:Y:S01]  /*0400*/  BAR.SYNC.DEFER_BLOCKING 0x0 ;  /* 0x0000000000007b1d */ /* 0x000fe20000010000 */
[----:B--2---:R-:W-:Y:S01]  /*0410*/  LOP3.LUT R2, R2, 0x7f, R68, 0xf8, !PT ;  /* 0x0000007f02027812 */ /* 0x004fe200078ef844 */
[----:B---3--:R-:W-:-:S04]  /*0420*/  UIMAD UR4, UR9, UR4, URZ ;  /* 0x00000004090472a4 */ /* 0x008fc8000f8e02ff */
[----:B------:R-:W-:Y:S01]  /*0430*/  IMAD R3, R2, UR5, RZ ;  /* 0x0000000502037c24 */ /* 0x000fe2000f8e02ff */
[----:B------:R-:W-:-:S04]  /*0440*/  USHF.R.S32.HI UR5, URZ, 0x1f, UR4 ;  /* 0x0000001fff057899 */ /* 0x000fc80008011404 */
[----:B------:R-:W-:Y:S01]  /*0450*/  SHF.R.S32.HI R0, RZ, 0x1f, R3 ;  /* 0x0000001fff007819 */ /* 0x000fe20000011403 */
[C---:B----4-:R-:W-:Y:S02]  /*0460*/  IMAD.SHL.U32 R7, R69.reuse, 0x8, RZ ;  /* 0x0000000845077824 */ /* 0x050fe400078e00ff */
[C---:B------:R-:W-:Y:S02]  /*0470*/  IMAD.SHL.U32 R9, R69.reuse, 0x10, RZ ;  /* 0x0000001045097824 */ /* 0x040fe400078e00ff */
[----:B------:R-:W-:Y:S01]  /*0480*/  IMAD R53, R69, 0x18, RZ ;  /* 0x0000001845357824 */ /* 0x000fe200078e02ff */
[----:B0-----:R-:W-:Y:S01]  /*0490*/  IADD3 R4, P0, P1, R3, UR4, R4 ;  /* 0x0000000403047c10 */ /* 0x001fe2000f91e004 */
[----:B------:R-:W0:Y:S01]  /*04a0*/  LDS R66, [UR11] ;  /* 0x0000000bff427984 */ /* 0x000e220008000800 */
[C---:B------:R-:W-:Y:S02]  /*04b0*/  IMAD.SHL.U32 R3, R69.reuse, 0x2, RZ ;  /* 0x0000000245037824 */ /* 0x040fe400078e00ff */
[----:B------:R-:W-:Y:S01]  /*04c0*/  IADD3.X R5, PT, PT, R0, UR5, R5, P0, P1 ;  /* 0x0000000500057c10 */ /* 0x000fe200087e2405 */
[----:B------:R-:W-:Y:S01]  /*04d0*/  BAR.SYNC.DEFER_BLOCKING 0x0 ;  /* 0x0000000000007b1d */ /* 0x000fe20000010000 */
[----:B------:R-:W-:Y:S01]  /*04e0*/  IMAD R11, R69, 0x3, RZ ;  /* 0x00000003450b7824 */ /* 0x000fe200078e02ff */
[-C--:B------:R-:W-:Y:S01]  /*04f0*/  IADD3 R20, P2, PT, R7, R4.reuse, RZ ;  /* 0x0000000407147210 */ /* 0x080fe20007f5e0ff */
[----:B------:R-:W-:Y:S01]  /*0500*/  IMAD.SHL.U32 R13, R69, 0x4, RZ ;  /* 0x00000004450d7824 */ /* 0x000fe200078e00ff */
[-C--:B------:R-:W-:Y:S01]  /*0510*/  IADD3 R36, P3, PT, R9, R4.reuse, RZ ;  /* 0x0000000409247210 */ /* 0x080fe20007f7e0ff */
[----:B------:R-:W-:Y:S01]  /*0520*/  IMAD R15, R69, 0x5, RZ ;  /* 0x00000005450f7824 */ /* 0x000fe200078e02ff */
[----:B------:R-:W-:Y:S01]  /*0530*/  IADD3 R52, P4, PT, R53, R4, RZ ;  /* 0x0000000435347210 */ /* 0x000fe20007f9e0ff */
[----:B------:R-:W-:-:S02]  /*0540*/  IMAD R17, R69, 0x6, RZ ;  /* 0x0000000645117824 */ /* 0x000fc400078e02ff */
[----:B------:R-:W-:Y:S01]  /*0550*/  IMAD R19, R69, 0x7, RZ ;  /* 0x0000000745137824 */ /* 0x000fe200078e02ff */
[-C--:B------:R-:W-:Y:S01]  /*0560*/  LEA.HI.X.SX32 R21, R7, R5.reuse, 0x1, P2 ;  /* 0x0000000507157211 */ /* 0x080fe200010f0eff */
[----:B------:R-:W-:Y:S01]  /*0570*/  IMAD R23, R69, 0x9, RZ ;  /* 0x0000000945177824 */ /* 0x000fe200078e02ff */
[----:B------:R-:W-:Y:S01]  /*0580*/  LEA.HI.X.SX32 R37, R9, R5, 0x1, P3 ;  /* 0x0000000509257211 */ /* 0x000fe200018f0eff */
[C---:B------:R-:W-:Y:S01]  /*0590*/  IMAD R25, R69.reuse, 0xa, RZ ;  /* 0x0000000a45197824 */ /* 0x040fe200078e02ff */
[----:B------:R-:W-:Y:S01]  /*05a0*/  IADD3 R6, P5, PT, R4, R69, RZ ;  /* 0x0000004504067210 */ /* 0x000fe20007fbe0ff */
[----:B------:R-:W-:Y:S01]  /*05b0*/  IMAD R27, R69, 0xb, RZ ;  /* 0x0000000b451b7824 */ /* 0x000fe200078e02ff */
[-C--:B------:R-:W-:Y:S01]  /*05c0*/  IADD3 R8, P6, PT, R3, R4.reuse, RZ ;  /* 0x0000000403087210 */ /* 0x080fe20007fde0ff */
        /* <DEDUP_REMOVED lines=9> */
[-C--:B------:R-:W-:Y:S01]  /*0660*/  LEA.HI.X.SX32 R53, R53, R5.reuse, 0x1, P4 ;  /* 0x0000000535357211 */ /* 0x080fe200020f0eff */
[----:B------:R-:W-:Y:S01]  /*0670*/  IMAD R41, R69, 0x12, RZ ;  /* 0x0000001245297824 */ /* 0x000fe200078e02ff */
[-C--:B------:R-:W-:Y:S01]  /*0680*/  IADD3 R18, P4, PT, R19, R4.reuse, RZ ;  /* 0x0000000413127210 */ /* 0x080fe20007f9e0ff */
[C---:B------:R-:W-:Y:S01]  /*0690*/  IMAD R43, R69.reuse, 0x13, RZ ;  /* 0x00000013452b7824 */ /* 0x040fe200078e02ff */
[CC--:B------:R-:W-:Y:S01]  /*06a0*/  LEA.HI.X.SX32 R7, R69.reuse, R5.reuse, 0x1, P5 ;  /* 0x0000000545077211 */ /* 0x0c0fe200028f0eff */
[----:B------:R-:W-:Y:S01]  /*06b0*/  IMAD R45, R69, 0x14, RZ ;  /* 0x00000014452d7824 */ /* 0x000fe200078e02ff */
[-C--:B------:R-:W-:Y:S01]  /*06c0*/  LEA.HI.X.SX32 R9, R3, R5.reuse, 0x1, P6 ;  /* 0x0000000503097211 */ /* 0x080fe200030f0eff */
        /* <DEDUP_REMOVED lines=19> */
[----:B------:R-:W-:Y:S01]  /*0800*/  IADD3 R32, P3, PT, R33, R4, RZ ;  /* 0x0000000421207210 */ /* 0x000fe20007f7e0ff */
[----:B------:R1:W5:Y:S01]  /*0810*/  LDG.E.U8 R0, desc[UR24][R4.64] ;  /* 0x0000001804007981 */ /* 0x000362000c1e1100 */
[----:B------:R-:W-:-:S02]  /*0820*/  LEA.HI.X.SX32 R19, R19, R5, 0x1, P4 ;  /* 0x0000000513137211 */ /* 0x000fc400020f0eff */
[----:B------:R-:W-:Y:S01]  /*0830*/  IADD3 R34, P4, PT, R35, R4, RZ ;  /* 0x0000000423227210 */ /* 0x000fe20007f9e0ff */
[----:B------:R2:W5:Y:S01]  /*0840*/  LDG.E.U8 R20, desc[UR24][R20.64] ;  /* 0x0000001814147981 */ /* 0x000562000c1e1100 */
[-C--:B------:R-:W-:Y:S02]  /*0850*/  LEA.HI.X.SX32 R23, R23, R5.reuse, 0x1, P5 ;  /* 0x0000000517177211 */ /* 0x080fe400028f0eff */
[-C--:B------:R-:W-:Y:S01]  /*0860*/  LEA.HI.X.SX32 R25, R25, R5.reuse, 0x1, P6 ;  /* 0x0000000519197211 */ /* 0x080fe200030f0eff */
[----:B------:R2:W5:Y:S01]  /*0870*/  LDG.E.U8 R36, desc[UR24][R36.64] ;  /* 0x0000001824247981 */ /* 0x000562000c1e1100 */
[-C--:B------:R-:W-:Y:S02]  /*0880*/  LEA.HI.X.SX32 R27, R27, R5.reuse, 0x1, P0 ;  /* 0x000000051b1b7211 */ /* 0x080fe400000f0eff */
[-C--:B------:R-:W-:Y:S01]  /*0890*/  LEA.HI.X.SX32 R29, R29, R5.reuse, 0x1, P1 ;  /* 0x000000051d1d7211 */ /* 0x080fe200008f0eff */
[----:B------:R2:W5:Y:S01]  /*08a0*/  LDG.E.U8 R52, desc[UR24][R52.64] ;  /* 0x0000001834347981 */ /* 0x000562000c1e1100 */
[----:B------:R-:W-:-:S02]  /*08b0*/  LEA.HI.X.SX32 R31, R31, R5, 0x1, P2 ;  /* 0x000000051f1f7211 */ /* 0x000fc400010f0eff */
[----:B------:R-:W-:Y:S01]  /*08c0*/  LEA.HI.X.SX32 R33, R33, R5, 0x1, P3 ;  /* 0x0000000521217211 */ /* 0x000fe200018f0eff */
[----:B------:R2:W5:Y:S01]  /*08d0*/  LDG.E.U8 R7, desc[UR24][R6.64] ;  /* 0x0000001806077981 */ /* 0x000562000c1e1100 */
[-C--:B------:R-:W-:Y:S02]  /*08e0*/  IADD3 R38, P5, PT, R39, R4.reuse, RZ ;  /* 0x0000000427267210 */ /* 0x080fe40007fbe0ff */
[-C--:B------:R-:W-:Y:S01]  /*08f0*/  IADD3 R40, P6, PT, R41, R4.reuse, RZ ;  /* 0x0000000429287210 */ /* 0x080fe20007fde0ff */
[----:B------:R2:W5:Y:S01]  /*0900*/  LDG.E.U8 R9, desc[UR24][R8.64] ;  /* 0x0000001808097981 */ /* 0x000562000c1e1100 */
[-C--:B------:R-:W-:Y:S02]  /*0910*/  IADD3 R42, P0, PT, R43, R4.reuse, RZ ;  /* 0x000000042b2a7210 */ /* 0x080fe40007f1e0ff */
[-C--:B------:R-:W-:Y:S01]  /*0920*/  IADD3 R44, P1, PT, R45, R4.reuse, RZ ;  /* 0x000000042d2c7210 */ /* 0x080fe20007f3e0ff */
[----:B------:R2:W5:Y:S01]  /*0930*/  LDG.E.U8 R10, desc[UR24][R10.64] ;  /* 0x000000180a0a7981 */ /* 0x000562000c1e1100 */
[----:B------:R-:W-:-:S02]  /*0940*/  IADD3 R46, P2, PT, R47, R4, RZ ;  /* 0x000000042f2e7210 */ /* 0x000fc40007f5e0ff */
[-C--:B------:R-:W-:Y:S01]  /*0950*/  IADD3 R48, P3, PT, R49, R4.reuse, RZ ;  /* 0x0000000431307210 */ /* 0x080fe20007f7e0ff */
[----:B------:R2:W5:Y:S01]  /*0960*/  LDG.E.U8 R12, desc[UR24][R12.64] ;  /* 0x000000180c0c7981 */ /* 0x000562000c1e1100 */
[-C--:B------:R-:W-:Y:S02]  /*0970*/  LEA.HI.X.SX32 R35, R35, R5.reuse, 0x1, P4 ;  /* 0x0000000523237211 */ /* 0x080fe400020f0eff */
[----:B------:R-:W-:Y:S01]  /*0980*/  IADD3 R50, P4, PT, R51, R4, RZ ;  /* 0x0000000433327210 */ /* 0x000fe20007f9e0ff */
[----:B------:R2:W5:Y:S01]  /*0990*/  LDG.E.U8 R14, desc[UR24][R14.64] ;  /* 0x000000180e0e7981 */ /* 0x000562000c1e1100 */
[-C--:B------:R-:W-:Y:S02]  /*09a0*/  LEA.HI.X.SX32 R39, R39, R5.reuse, 0x1, P5 ;  /* 0x0000000527277211 */ /* 0x080fe400028f0eff */
[-C--:B------:R-:W-:Y:S01]  /*09b0*/  LEA.HI.X.SX32 R41, R41, R5.reuse, 0x1, P6 ;  /* 0x0000000529297211 */ /* 0x080fe200030f0eff */
[----:B------:R2:W5:Y:S01]  /*09c0*/  LDG.E.U8 R17, desc[UR24][R16.64] ;  /* 0x0000001810117981 */ /* 0x000562000c1e1100 */
[----:B------:R-:W-:-:S02]  /*09d0*/  LEA.HI.X.SX32 R43, R43, R5, 0x1, P0 ;  /* 0x000000052b2b7211 */ /* 0x000fc400000f0eff */
[-C--:B------:R-:W-:Y:S01]  /*09e0*/  LEA.HI.X.SX32 R45, R45, R5.reuse, 0x1, P1 ;  /* 0x000000052d2d7211 */ /* 0x080fe200008f0eff */
[----:B------:R2:W5:Y:S01]  /*09f0*/  LDG.E.U8 R19, desc[UR24][R18.64] ;  /* 0x0000001812137981 */ /* 0x000562000c1e1100 */
[-C--:B------:R-:W-:Y:S02]  /*0a00*/  LEA.HI.X.SX32 R47, R47, R5.reuse, 0x1, P2 ;  /* 0x000000052f2f7211 */ /* 0x080fe400010f0eff */
[----:B------:R-:W-:Y:S01]  /*0a10*/  LEA.HI.X.SX32 R49, R49, R5, 0x1, P3 ;  /* 0x0000000531317211 */ /* 0x000fe200018f0eff */
[----:B------:R2:W5:Y:S01]  /*0a20*/  LDG.E.U8 R23, desc[UR24][R22.64] ;  /* 0x0000001816177981 */ /* 0x000562000c1e1100 */
[-C--:B------:R-:W-:Y:S02]  /*0a30*/  IADD3 R54, P5, PT, R55, R4.reuse, RZ ;  /* 0x0000000437367210 */ /* 0x080fe40007fbe0ff */
[-C--:B------:R-:W-:Y:S01]  /*0a40*/  IADD3 R56, P6, PT, R57, R4.reuse, RZ ;  /* 0x0000000439387210 */ /* 0x080fe20007fde0ff */
[----:B------:R2:W5:Y:S01]  /*0a50*/  LDG.E.U8 R25, desc[UR24][R24.64] ;  /* 0x0000001818197981 */ /* 0x000562000c1e1100 */
[----:B------:R-:W-:-:S02]  /*0a60*/  IADD3 R58, P0, PT, R59, R4, RZ ;  /* 0x000000043b3a7210 */ /* 0x000fc40007f1e0ff */
[-C--:B------:R-:W-:Y:S01]  /*0a70*/  IADD3 R60, P1, PT, R61, R4.reuse, RZ ;  /* 0x000000043d3c7210 */ /* 0x080fe20007f3e0ff */
[----:B------:R2:W5:Y:S01]  /*0a80*/  LDG.E.U8 R26, desc[UR24][R26.64] ;  /* 0x000000181a1a7981 */ /* 0x000562000c1e1100 */
[-C--:B------:R-:W-:Y:S02]  /*0a90*/  IADD3 R62, P2, PT, R63, R4.reuse, RZ ;  /* 0x000000043f3e7210 */ /* 0x080fe40007f5e0ff */
[-C--:B------:R-:W-:Y:S01]  /*0aa0*/  IADD3 R64, P3, PT, R65, R4.reuse, RZ ;  /* 0x0000000441407210 */ /* 0x080fe20007f7e0ff */
[----:B------:R2:W5:Y:S01]  /*0ab0*/  LDG.E.U8 R28, desc[UR24][R28.64] ;  /* 0x000000181c1c7981 */ /* 0x000562000c1e1100 */
[-C--:B------:R-:W-:Y:S02]  /*0ac0*/  LEA.HI.X.SX32 R51, R51, R5.reuse, 0x1, P4 ;  /* 0x0000000533337211 */ /* 0x080fe400020f0eff */
[----:B-1----:R-:W-:Y:S01]  /*0ad0*/  IADD3 R4, P4, PT, R67, R4, RZ ;  /* 0x0000000443047210 */ /* 0x002fe20007f9e0ff */
[----:B------:R2:W5:Y:S01]  /*0ae0*/  LDG.E.U8 R30, desc[UR24][R30.64] ;  /* 0x000000181e1e7981 */ /* 0x000562000c1e1100 */
[----:B------:R-:W-:-:S02]  /*0af0*/  LEA.HI.X.SX32 R55, R55, R5, 0x1, P5 ;  /* 0x0000000537377211 */ /* 0x000fc400028f0eff */
[-C--:B------:R-:W-:Y:S01]  /*0b00*/  LEA.HI.X.SX32 R57, R57, R5.reuse, 0x1, P6 ;  /* 0x0000000539397211 */ /* 0x080fe200030f0eff */
[----:B------:R2:W5:Y:S01]  /*0b10*/  LDG.E.U8 R33, desc[UR24][R32.64] ;  /* 0x0000001820217981 */ /* 0x000562000c1e1100 */
[-C--:B------:R-:W-:Y:S02]  /*0b20*/  LEA.HI.X.SX32 R59, R59, R5.reuse, 0x1, P0 ;  /* 0x000000053b3b7211 */ /* 0x080fe400000f0eff */
[-C--:B------:R-:W-:Y:S01]  /*0b30*/  LEA.HI.X.SX32 R61, R61, R5.reuse, 0x1, P1 ;  /* 0x000000053d3d7211 */ /* 0x080fe200008f0eff */
[----:B------:R2:W5:Y:S01]  /*0b40*/  LDG.E.U8 R35, desc[UR24][R34.64] ;  /* 0x0000001822237981 */ /* 0x000562000c1e1100 */
[-C--:B------:R-:W-:Y:S02]  /*0b50*/  LEA.HI.X.SX32 R63, R63, R5.reuse, 0x1, P2 ;  /* 0x000000053f3f7211 */ /* 0x080fe400010f0eff */
[-C--:B------:R-:W-:Y:S01]  /*0b60*/  LEA.HI.X.SX32 R65, R65, R5.reuse, 0x1, P3 ;  /* 0x0000000541417211 */ /* 0x080fe200018f0eff */
[----:B------:R2:W5:Y:S01]  /*0b70*/  LDG.E.U8 R39, desc[UR24][R38.64] ;  /* 0x0000001826277981 */ /* 0x000562000c1e1100 */
[----:B------:R-:W-:-:S03]  /*0b80*/  LEA.HI.X.SX32 R5, R67, R5, 0x1, P4 ;  /* 0x0000000543057211 */ /* 0x000fc600020f0eff */
[----:B------:R2:W5:Y:S04]  /*0b90*/  LDG.E.U8 R41, desc[UR24][R40.64] ;  /* 0x0000001828297981 */ /* 0x000568000c1e1100 */
        /* <DEDUP_REMOVED lines=11> */
[----:B------:R2:W5:Y:S01]  /*0c50*/  LDG.E.U8 R5, desc[UR24][R4.64] ;  /* 0x0000001804057981 */ /* 0x000562000c1e1100 */
[----:B------:R-:W-:-:S02]  /*0c60*/  SHF.R.U32.HI R3, RZ, 0x5, R68 ;  /* 0x00000005ff037819 */ /* 0x000fc40000011644 */
[----:B0-----:R-:W-:Y:S02]  /*0c70*/  R2UR UR8, R66 ;  /* 0x00000000420872ca */ /* 0x001fe400000e0000 */
[----:B------:R-:W-:Y:S02]  /*0c80*/  R2UR UR20, R3 ;  /* 0x00000000031472ca */ /* 0x000fe400000e0000 */
[----:B------:R-:W-:-:S04]  /*0c90*/  LOP3.LUT R171, R68, 0x7f, RZ, 0xc0, !PT ;  /* 0x0000007f44ab7812 */ /* 0x000fc800078ec0ff */
[----:B------:R-:W-:Y:S01]  /*0ca0*/  LOP3.LUT R140, R171, 0x10, RZ, 0x3c, !PT ;  /* 0x00000010ab8c7812 */ /* 0x000fe200078e3cff */
[----:B--2---:R-:W-:Y:S08]  /*0cb0*/  BRA.U UP0, `(.L_x_5) ;  /* 0x0000000100187547 */ /* 0x004ff0000b800000 */
[----:B------:R-:W-:Y:S01]  /*0cc0*/  ELECT P0, URZ, PT ;  /* 0x0000000000ff782f */ /* 0x000fe20003800000 */
[----:B------:R-:W-:Y:S01]  /*0cd0*/  IMAD.MOV.U32 R3, RZ, RZ, 0x1 ;  /* 0x00000001ff037424 */ /* 0x000fe200078e00ff */
[----:B------:R-:W-:Y:S01]  /*0ce0*/  UMOV UR4, 0x40 ;  /* 0x0000004000047882 */ /* 0x000fe20000000000 */
[----:B------:R-:W-:Y:S01]  /*0cf0*/  UVIRTCOUNT.DEALLOC.SMPOOL 0x80 ;  /* 0x000000800000784c */ /* 0x000fe20000000000 */
[----:B------:R-:W-:-:S09]  /*0d00*/  ULEA UR4, UR6, UR4, 0x18 ;  /* 0x0000000406047291 */ /* 0x000fd2000f8ec0ff */
[----:B------:R0:W-:Y:S03]  /*0d10*/  @P0 STS.U8 [UR4], R3 ;  /* 0x00000003ff000988 */ /* 0x0001e60008000004 */
.L_x_5:
[----:B-----5:R-:W-:Y:S01]  /*0d20*/  STS.U8 [R171+UR11+0x4400], R20 ;  /* 0x00440014ab007988 */ /* 0x020fe2000800000b */
[----:B------:R-:W1:Y:S01]  /*0d30*/  LDCU.64 UR6, c[0x0][0x3c0] ;  /* 0x00007800ff0677ac */ /* 0x000e620008000a00 */
[C---:B0-----:R-:W-:Y:S01]  /*0d40*/  LOP3.LUT R3, R68.reuse, 0x1f, RZ, 0xc0, !PT ;  /* 0x0000001f44037812 */ /* 0x041fe200078ec0ff */
[----:B------:R-:W0:Y:S01]  /*0d50*/  LDC.64 R132, c[0x0][0x390] ;  /* 0x0000e400ff847b82 */ /* 0x000e220000000a00 */
[----:B------:R-:W-:Y:S01]  /*0d60*/  STS.U8 [R171+UR11+0x4800], R36 ;  /* 0x00480024ab007988 */ /* 0x000fe2000800000b */
[----:B------:R-:W2:Y:S01]  /*0d70*/  LDCU UR4, c[0x0][0x3c8] ;  /* 0x00007900ff0477ac */ /* 0x000ea20008000800 */
[C---:B------:R-:W-:Y:S02]  /*0d80*/  LOP3.LUT R180, R171.reuse, 0x20, RZ, 0x3c, !PT ;  /* 0x00000020abb47812 */ /* 0x040fe400078e3cff */
[----:B------:R-:W-:Y:S01]  /*0d90*/  STS.U8 [R171+UR11+0x4c00], R52 ;  /* 0x004c0034ab007988 */ /* 0x000fe2000800000b */
[C---:B------:R-:W-:Y:S01]  /*0da0*/  LOP3.LUT R181, R171.reuse, 0x30, RZ, 0x3c, !PT ;  /* 0x00000030abb57812 */ /* 0x040fe200078e3cff */
[----:B------:R-:W-:Y:S01]  /*0db0*/  UIADD3 UR13, UPT, UPT, UR11, 0x8000, URZ ;  /* 0x000080000b0d7890 */ /* 0x000fe2000fffe0ff */
[C---:B------:R-:W-:Y:S01]  /*0dc0*/  LOP3.LUT R185, R171.reuse, 0x40, RZ, 0x3c, !PT ;  /* 0x00000040abb97812 */ /* 0x040fe200078e3cff */
[----:B------:R-:W-:Y:S01]  /*0dd0*/  STS.U8 [R171+UR11+0x4000], R0 ;  /* 0x00400000ab007988 */ /* 0x000fe2000800000b */
[C---:B------:R-:W-:Y:S01]  /*0de0*/  LOP3.LUT R183, R171.reuse, 0x50, RZ, 0x3c, !PT ;  /* 0x00000050abb77812 */ /* 0x040fe200078e3cff */
[----:B------:R-:W-:Y:S01]  /*0df0*/  UIADD3 UR29, UPT, UPT, UR10, 0x80, URZ ;  /* 0x000000800a1d7890 */ /* 0x000fe2000fffe0ff */
[C---:B------:R-:W-:Y:S01]  /*0e00*/  LOP3.LUT R184, R171.reuse, 0x60, RZ, 0x3c, !PT ;  /* 0x00000060abb87812 */ /* 0x040fe200078e3cff */
[----:B------:R3:W-:Y:S01]  /*0e10*/  STS.U8 [R140+UR11+0x4080], R7 ;  /* 0x004080078c007988 */ /* 0x0007e2000800000b */
[----:B------:R-:W-:Y:S01]  /*0e20*/  LOP3.LUT R244, R171, 0x70, RZ, 0x3c, !PT ;  /* 0x00000070abf47812 */ /* 0x000fe200078e3cff */
[----:B------:R-:W4:Y:S01]  /*0e30*/  LDCU.64 UR14, c[0x0][0x3d0] ;  /* 0x00007a00ff0e77ac */ /* 0x000f220008000a00 */
[----:B------:R-:W-:Y:S01]  /*0e40*/  LOP3.LUT P4, RZ, R68, 0x7f, RZ, 0xc0, !PT ;  /* 0x0000007f44ff7812 */ /* 0x000fe2000788c0ff */
[----:B------:R-:W-:Y:S01]  /*0e50*/  STS.U8 [R140+UR11+0x4480], R23 ;  /* 0x004480178c007988 */ /* 0x000fe2000800000b */
[----:B-1----:R-:W-:Y:S01]  /*0e60*/  IMAD.U32 R8, RZ, RZ, UR7 ;  /* 0x00000007ff087e24 */ /* 0x002fe2000f8e00ff */
[----:B------:R-:W-:Y:S01]  /*0e70*/  UIMAD UR6, UR9, UR6, URZ ;  /* 0x00000006090672a4 */ /* 0x000fe2000f8e02ff */
[----:B--2---:R-:W-:Y:S01]  /*0e80*/  IMAD R3, R3, UR4, RZ ;  /* 0x0000000403037c24 */ /* 0x004fe2000f8e02ff */
[----:B------:R-:W-:Y:S01]  /*0e90*/  STS.U8 [R140+UR11+0x4880], R39 ;  /* 0x004880278c007988 */ /* 0x000fe2000800000b */
[----:B------:R-:W-:Y:S01]  /*0ea0*/  PRMT R18, RZ, 0x7610, R18 ;  /* 0x00007610ff127816 */ /* 0x000fe20000000012 */
[----:B---3--:R-:W1:Y:S01]  /*0eb0*/  LDC.64 R6, c[0x0][0x388] ;  /* 0x0000e200ff067b82 */ /* 0x008e620000000a00 */
[----:B------:R-:W-:Y:S01]  /*0ec0*/  USHF.R.S32.HI UR4, URZ, 0x1f, UR6 ;  /* 0x0000001fff047899 */ /* 0x000fe20008011406 */
[----:B------:R-:W-:Y:S01]  /*0ed0*/  SHF.R.S32.HI R4, RZ, 0x1f, R3 ;  /* 0x0000001fff047819 */ /* 0x000fe20000011403 */
[----:B------:R-:W-:Y:S01]  /*0ee0*/  STS.U8 [R140+UR11+0x4c80], R55 ;  /* 0x004c80378c007988 */ /* 0x000fe2000800000b */
[----:B------:R-:W-:-:S02]  /*0ef0*/  PRMT R16, RZ, 0x7610, R16 ;  /* 0x00007610ff107816 */ /* 0x000fc40000000010 */
[----:B------:R-:W-:Y:S01]  /*0f00*/  VOTEU.ALL UP1, P4 ;  /* 0x0000000000ff7886 */ /* 0x000fe20002020000 */
[----:B------:R-:W-:Y:S01]  /*0f10*/  STS.U8 [R180+UR11+0x4100], R9 ;  /* 0x00410009b4007988 */ /* 0x000fe2000800000b */
[----:B------:R-:W-:Y:S01]  /*0f20*/  VOTEU.ALL UP2, P4 ;  /* 0x0000000000ff7886 */ /* 0x000fe20002040000 */
[----:B------:R-:W-:Y:S01]  /*0f30*/  PRMT R20, RZ, 0x7610, R20 ;  /* 0x00007610ff147816 */ /* 0x000fe20000000014 */
[----:B------:R-:W2:Y:S01]  /*0f40*/  LDC R243, c[0x0][0x3d8] ;  /* 0x0000f600fff37b82 */ /* 0x000ea20000000800 */
[----:B------:R-:W-:Y:S01]  /*0f50*/  STS.U8 [R180+UR11+0x4500], R25 ;  /* 0x00450019b4007988 */ /* 0x000fe2000800000b */
[----:B------:R-:W-:Y:S01]  /*0f60*/  PRMT R22, RZ, 0x7610, R22 ;  /* 0x00007610ff167816 */ /* 0x000fe20000000016 */
[----:B------:R-:W-:Y:S01]  /*0f70*/  IMAD.U32 R13, RZ, RZ, UR7 ;  /* 0x00000007ff0d7e24 */ /* 0x000fe2000f8e00ff */
[----:B------:R-:W-:Y:S01]  /*0f80*/  PRMT R24, RZ, 0x7610, R24 ;  /* 0x00007610ff187816 */ /* 0x000fe20000000018 */
[----:B------:R-:W-:Y:S01]  /*0f90*/  STS.U8 [R180+UR11+0x4900], R41 ;  /* 0x00490029b4007988 */ /* 0x000fe2000800000b */
[----:B------:R-:W-:-:S02]  /*0fa0*/  PRMT R15, RZ, 0x7610, R15 ;  /* 0x00007610ff0f7816 */ /* 0x000fc4000000000f */
[----:B------:R-:W-:Y:S01]  /*0fb0*/  PRMT R29, RZ, 0x7610, R29 ;  /* 0x00007610ff1d7816 */ /* 0x000fe2000000001d */
[----:B------:R-:W-:Y:S01]  /*0fc0*/  STS.U8 [R180+UR11+0x4d00], R57 ;  /* 0x004d0039b4007988 */ /* 0x000fe2000800000b */
[----:B------:R-:W-:Y:S02]  /*0fd0*/  PRMT R27, RZ, 0x7610, R27 ;  /* 0x00007610ff1b7816 */ /* 0x000fe4000000001b */
[----:B------:R-:W-:Y:S01]  /*0fe0*/  PRMT R31, RZ, 0x7610, R31 ;  /* 0x00007610ff1f7816 */ /* 0x000fe2000000001f */
[----:B------:R3:W-:Y:S01]  /*0ff0*/  STS.U8 [R181+UR11+0x4980], R42 ;  /* 0x0049802ab5007988 */ /* 0x0007e2000800000b */
[----:B-1----:R-:W-:Y:S01]  /*1000*/  IADD3 R40, P0, P1, R3, UR6, R6 ;  /* 0x0000000603287c10 */ /* 0x002fe2000f91e006 */
[----:B------:R-:W-:Y:S01]  /*1010*/  UMOV UR6, 0x1 ;  /* 0x0000000100067882 */ /* 0x000fe20000000000 */
[----:B------:R-:W-:Y:S01]  /*1020*/  SHF.R.U32.HI R3, RZ, 0x5, R68 ;  /* 0x00000005ff037819 */ /* 0x000fe20000011644 */
[----:B------:R-:W-:Y:S01]  /*1030*/  STS.U8 [R181+UR11+0x4180], R10 ;  /* 0x0041800ab5007988 */ /* 0x000fe2000800000b */
[----:B------:R-:W-:Y:S01]  /*1040*/  IMAD.U32 R6, RZ, RZ, UR7 ;  /* 0x00000007ff067e24 */ /* 0x000fe2000f8e00ff */
[----:B------:R-:W-:-:S02]  /*1050*/  PRMT R21, RZ, 0x7610, R21 ;  /* 0x00007610ff157816 */ /* 0x000fc40000000015 */
[----:B------:R-:W-:Y:S01]  /*1060*/  STS.U8 [R181+UR11+0x4580], R26 ;  /* 0x0045801ab5007988 */ /* 0x000fe2000800000b */
[----:B------:R-:W-:Y:S02]  /*1070*/  SGXT.U32 R3, R3, 0x2 ;  /* 0x000000020303781a */ /* 0x000fe40000000000 */
[----:B---3--:R-:W-:Y:S01]  /*1080*/  IADD3.X R42, PT, PT, R4, UR4, R7, P0, P1 ;  /* 0x00000004042a7c10 */ /* 0x008fe200087e2407 */
[----:B------:R-:W-:Y:S01]  /*1090*/  USHF.L.U32 UR4, UR20, 0x15, URZ ;  /* 0x0000001514047899 */ /* 0x000fe200080006ff */
[----:B------:R-:W-:Y:S01]  /*10a0*/  STS.U8 [R181+UR11+0x4d80], R58 ;  /* 0x004d803ab5007988 */ /* 0x000fe2000800000b */
[----:B------:R-:W-:Y:S01]  /*10b0*/  IMAD.U32 R4, RZ, RZ, UR7 ;  /* 0x00000007ff047e24 */ /* 0x000fe2000f8e00ff */
[----:B------:R-:W-:Y:S01]  /*10c0*/  ISETP.LT.AND P0, PT, RZ, UR29, PT ;  /* 0x0000001dff007c0c */ /* 0x000fe2000bf01270 */
[----:B------:R-:W-:Y:S01]  /*10d0*/  ULOP3.LUT UR4, UR4, 0x600000, URZ, 0xc0, !UPT ;  /* 0x0060000004047892 */ /* 0x000fe2000f8ec0ff */
[----:B------:R1:W-:Y:S01]  /*10e0*/  STS.U8 [R185+UR11+0x4200], R12 ;  /* 0x0042000cb9007988 */ /* 0x0003e2000800000b */
[----:B------:R-:W-:-:S02]  /*10f0*/  IMAD R3, R3, UR7, RZ ;  /* 0x0000000703037c24 */ /* 0x000fc4000f8e02ff */
[----:B------:R-:W-:Y:S01]  /*1100*/  IMAD.U32 R34, RZ, RZ, UR7 ;  /* 0x00000007ff227e24 */ /* 0x000fe2000f8e00ff */
[----:B------:R-:W-:Y:S01]  /*1110*/  UIADD3 UR12, UPT, UPT, UR8, UR4, URZ ;  /* 0x00000004080c7290 */ /* 0x000fe2000fffe0ff */
[----:B------:R-:W-:Y:S01]  /*1120*/  STS.U8 [R185+UR11+0x4600], R28 ;  /* 0x0046001cb9007988 */ /* 0x000fe2000800000b */
[----:B------:R-:W-:-:S04]  /*1130*/  @!UP1 UIADD3 UR4, UPT, UPT, -UR6, 0x100000, URZ ;  /* 0x0010000006049890 */ /* 0x000fc8000fffe1ff */
[----:B------:R-:W-:Y:S02]  /*1140*/  @!UP1 USHF.L.U32 UR5, UR4, 0xb, URZ ;  /* 0x0000000b04059899 */ /* 0x000fe400080006ff */
[----:B------:R-:W-:Y:S01]  /*1150*/  @!UP1 USHF.L.U32 UR4, UR4, 0x1, URZ ;  /* 0x0000000104049899 */ /* 0x000fe200080006ff */
[----:B------:R-:W-:Y:S01]  /*1160*/  IMAD.U32 R7, RZ, RZ, UR7 ;  /* 0x00000007ff077e24 */ /* 0x000fe2000f8e00ff */
[----:B------:R-:W-:Y:S01]  /*1170*/  PRMT R32, RZ, 0x7610, R32 ;  /* 0x00007610ff207816 */ /* 0x000fe20000000020 */
[----:B------:R3:W-:Y:S01]  /*1180*/  STS.U8 [R185+UR11+0x4a00], R44 ;  /* 0x004a002cb9007988 */ /* 0x0007e2000800000b */
[----:B------:R-:W-:Y:S01]  /*1190*/  IMAD R4, R4, 0x4, R3 ;  /* 0x0000000404047824 */ /* 0x000fe200078e0203 */
[----:B-1----:R-:W-:Y:S02]  /*11a0*/  PRMT R12, RZ, 0x7610, R12 ;  /* 0x00007610ff0c7816 */ /* 0x002fe4000000000c */
[----:B------:R-:W-:Y:S01]  /*11b0*/  STS.U8 [R185+UR11+0x4e00], R60 ;  /* 0x004e003cb9007988 */ /* 0x000fe2000800000b */
[----:B------:R-:W-:-:S02]  /*11c0*/  PRMT R36, RZ, 0x7610, R36 ;  /* 0x00007610ff247816 */ /* 0x000fc40000000024 */
[----:B------:R-:W-:Y:S01]  /*11d0*/  PRMT R38, RZ, 0x7610, R38 ;  /* 0x00007610ff267816 */ /* 0x000fe20000000026 */
[----:B------:R1:W-:Y:S01]  /*11e0*/  STS.U8 [R183+UR11+0x4280], R14 ;  /* 0x0042800eb7007988 */ /* 0x0003e2000800000b */
[----:B------:R-:W-:Y:S02]  /*11f0*/  LOP3.LUT R0, R0, 0xefffffff, RZ, 0xc0, !PT ;  /* 0xefffffff00007812 */ /* 0x000fe400078ec0ff */
[C---:B---3--:R-:W-:Y:S01]  /*1200*/  IADD3 R44, P1, PT, R3.reuse, R40, RZ ;  /* 0x00000028032c7210 */ /* 0x048fe20007f3e0ff */
[----:B------:R-:W-:Y:S01]  /*1210*/  STS.U8 [R183+UR11+0x4680], R30 ;  /* 0x0046801eb7007988 */ /* 0x000fe2000800000b */
[----:B------:R-:W-:Y:S03]  /*1220*/  STTM.x32 tmem[UR12], RZ ;  /* 0x000000ff000079ed */ /* 0x000fe600082c000c */
[----:B------:R-:W-:Y:S01]  /*1230*/  STS.U8 [R183+UR11+0x4a80], R46 ;  /* 0x004a802eb7007988 */ /* 0x000fe2000800000b */
[----:B------:R-:W-:-:S02]  /*1240*/  LEA.HI.X.SX32 R45, R3, R42, 0x1, P1 ;  /* 0x0000002a032d7211 */ /* 0x000fc400008f0eff */
[----:B-1----:R-:W-:Y:S01]  /*1250*/  PRMT R14, RZ, 0x7610, R14 ;  /* 0x00007610ff0e7816 */ /* 0x002fe2000000000e */
[----:B------:R-:W-:Y:S01]  /*1260*/  STS.U8 [R183+UR11+0x4e80], R62 ;  /* 0x004e803eb7007988 */ /* 0x000fe2000800000b */
[----:B------:R-:W-:Y:S01]  /*1270*/  IMAD.U32 R9, RZ, RZ, UR7 ;  /* 0x00000007ff097e24 */ /* 0x000fe2000f8e00ff */
[----:B------:R-:W-:Y:S02]  /*1280*/  PRMT R26, RZ, 0x7610, R26 ;  /* 0x00007610ff1a7816 */ /* 0x000fe4000000001a */
[----:B------:R-:W-:Y:S01]  /*1290*/  STS.U8 [R184+UR11+0x4300], R17 ;  /* 0x00430011b8007988 */ /* 0x000fe2000800000b */
[----:B------:R-:W-:Y:S01]  /*12a0*/  IMAD.U32 R28, RZ, RZ, UR7 ;  /* 0x00000007ff1c7e24 */ /* 0x000fe2000f8e00ff */
[----:B------:R-:W-:Y:S02]  /*12b0*/  PRMT R23, RZ, 0x7610, R23 ;  /* 0x00007610ff177816 */ /* 0x000fe40000000017 */
[----:B------:R-:W-:Y:S01]  /*12c0*/  STS.U8 [R184+UR11+0x4700], R33 ;  /* 0x00470021b8007988 */ /* 0x000fe2000800000b */
[----:B------:R-:W-:Y:S01]  /*12d0*/  PRMT R25, RZ, 0x7610, R25 ;  /* 0x00007610ff197816 */ /* 0x000fe20000000019 */
[----:B----4-:R-:W-:-:S02]  /*12e0*/  UIMAD UR14, UR9, UR14, URZ ;  /* 0x0000000e090e72a4 */ /* 0x010fc4000f8e02ff */
[----:B------:R-:W-:-:S04]  /*12f0*/  @!UP1 UIADD3 UR16, UPT, UPT, -UR6, 0x100000, URZ ;  /* 0x0010000006109890 */ /* 0x000fc8000fffe1ff */
[----:B------:R-:W-:Y:S02]  /*1300*/  @!UP1 USHF.L.U32 UR17, UR16, 0xb, URZ ;  /* 0x0000000b10119899 */ /* 0x000fe400080006ff */
[----:B------:R-:W-:Y:S01]  /*1310*/  @!UP1 USHF.L.U32 UR16, UR16, 0x1, URZ ;  /* 0x0000000110109899 */ /* 0x000fe200080006ff */
[----:B------:R-:W-:Y:S01]  /*1320*/  STS.U8 [R184+UR11+0x4b00], R49 ;  /* 0x004b0031b8007988 */ /* 0x000fe2000800000b */
[----:B------:R-:W-:Y:S01]  /*1330*/  UIADD3 UR34, UPT, UPT, UR8, 0x20, URZ ;  /* 0x0000002008227890 */ /* 0x000fe2000fffe0ff */
[----:B------:R-:W-:Y:S02]  /*1340*/  @P4 LOP3.LUT R0, R0, 0x10000000, RZ, 0xfc, !PT ;  /* 0x1000000000004812 */ /* 0x000fe400078efcff */
[----:B------:R-:W-:Y:S04]  /*1350*/  STS.U8 [R184+UR11+0x4f00], R65 ;  /* 0x004f0041b8007988 */ /* 0x000fe8000800000b */
[----:B------:R-:W-:Y:S04]  /*1360*/  STS.U8 [R244+UR11+0x4380], R19 ;  /* 0x00438013f4007988 */ /* 0x000fe8000800000b */
[----:B------:R-:W-:Y:S04]  /*1370*/  STS.U8 [R244+UR11+0x4780], R35 ;  /* 0x00478023f4007988 */ /* 0x000fe8000800000b */
[----:B------:R-:W-:Y:S04]  /*1380*/  STS.U8 [R244+UR11+0x4b80], R51 ;  /* 0x004b8033f4007988 */ /* 0x000fe8000800000b */
[----:B------:R1:W-:Y:S01]  /*1390*/  STS.U8 [R244+UR11+0x4f80], R5 ;  /* 0x004f8005f4007988 */ /* 0x0003e2000800000b */
[----:B------:R-:W3:Y:S02]  /*13a0*/  FENCE.VIEW.ASYNC.T ;  /* 0x00000000000073c6 */ /* 0x000ee40000000200 */
[----:B---3--:R-:W-:Y:S01]  /*13b0*/  BAR.SYNC.DEFER_BLOCKING 0x0 ;  /* 0x0000000000007b1d */ /* 0x008fe20000010000 */
[----:B-1----:R-:W-:-:S05]  /*13c0*/  IMAD R5, R7, 0x4, R4 ;  /* 0x0000000407057824 */ /* 0x002fca00078e0204 */
[----:B------:R1:W-:Y:S01]  /*13d0*/  STL.64 [R1+0x220], R44 ;  /* 0x0002202c01007387 */ /* 0x0003e20000100a00 */
[----:B------:R-:W-:Y:S01]  /*13e0*/  IMAD R3, R6, 0x4, R5 ;  /* 0x0000000406037824 */ /* 0x000fe200078e0205 */
[----:B------:R-:W-:-:S03]  /*13f0*/  IADD3 R10, P1, PT, R5, R40, RZ ;  /* 0x00000028050a7210 */ /* 0x000fc60007f3e0ff */
[----:B------:R-:W-:Y:S01]  /*1400*/  IMAD R6, R8, 0x4, R3 ;  /* 0x0000000408067824 */ /* 0x000fe200078e0203 */
[----:B------:R-:W-:Y:S01]  /*1410*/  LEA.HI.X.SX32 R11, R5, R42, 0x1, P1 ;  /* 0x0000002a050b7211 */ /* 0x000fe200008f0eff */
[----:B------:R-:W3:Y:S02]  /*1420*/  FENCE.VIEW.ASYNC.S ;  /* 0x00000000000073c6 */ /* 0x000ee40000000000 */
[----:B---3--:R3:W4:Y:S02]  /*1430*/  @!UP2 SYNCS.EXCH.64 URZ, [UR13], UR4 ;  /* 0x000000040dffa5b2 */ /* 0x0087240008000100 */
[----:B----4-:R-:W-:Y:S01]  /*1440*/  BAR.SYNC.DEFER_BLOCKING 0x0 ;  /* 0x0000000000007b1d */ /* 0x010fe20000010000 */
[----:B------:R-:W-:-:S04]  /*1450*/  IMAD R5, R7, 0x4, R6 ;  /* 0x0000000407057824 */ /* 0x000fc800078e0206 */
[----:B------:R-:W-:Y:S01]  /*1460*/  IMAD R7, R8, 0x4, R5 ;  /* 0x0000000408077824 */ /* 0x000fe200078e0205 */
[----:B------:R4:W-:Y:S04]  /*1470*/  STL.64 [R1+0x210], R10 ;  /* 0x0002100a01007387 */ /* 0x0009e80000100a00 */
[----:B------:R1:W2:Y:S04]  /*1480*/  @P0 LDG.E.U8 R12, desc[UR24][R44.64] ;  /* 0x000000182c0c0981 */ /* 0x0002a8000c1e1100 */
[----:B------:R4:W2:Y:S01]  /*1490*/  @P0 LDG.E.U8 R14, desc[UR24][R10.64] ;  /* 0x000000180a0e0981 */ /* 0x0008a2000c1e1100 */
[----:B-1----:R-:W-:-:S04]  /*14a0*/  IADD3 R44, P1, PT, R6, R40, RZ ;  /* 0x00000028062c7210 */ /* 0x002fc80007f3e0ff */
[----:B------:R-:W-:Y:S01]  /*14b0*/  LEA.HI.X.SX32 R45, R6, R42, 0x1, P1 ;  /* 0x0000002a062d7211 */ /* 0x000fe200008f0eff */
[----:B------:R-:W-:Y:S01]  /*14c0*/  IMAD R6, R8, 0x8, R7 ;  /* 0x0000000808067824 */ /* 0x000fe200078e0207 */
[----:B----4-:R-:W-:-:S03]  /*14d0*/  IADD3 R10, P1, PT, R7, R40, RZ ;  /* 0x00000028070a7210 */ /* 0x010fc60007f3e0ff */
[----:B------:R1:W-:Y:S01]  /*14e0*/  STL.64 [R1+0x200], R44 ;  /* 0x0002002c01007387 */ /* 0x0003e20000100a00 */
[----:B------:R-:W-:Y:S01]  /*14f0*/  LEA.HI.X.SX32 R11, R7, R42, 0x1, P1 ;  /* 0x0000002a070b7211 */ /* 0x000fe200008f0eff */
[C---:B------:R-:W-:Y:S01]  /*1500*/  IMAD R7, R9.reuse, 0x4, R6 ;  /* 0x0000000409077824 */ /* 0x040fe200078e0206 */
[----:B------:R-:W-:Y:S01]  /*1510*/  IADD3 R46, P1, PT, R6, R40, RZ ;  /* 0x00000028062e7210 */ /* 0x000fe20007f3e0ff */
[----:B------:R1:W4:Y:S02]  /*1520*/  @P0 LDG.E.U8 R16, desc[UR24][R44.64] ;  /* 0x000000182c100981 */ /* 0x000324000c1e1100 */
[----:B------:R-:W-:Y:S01]  /*1530*/  IMAD R8, R8, 0x4, R7 ;  /* 0x0000000408087824 */ /* 0x000fe200078e0207 */
[----:B------:R-:W-:Y:S01]  /*1540*/  LEA.HI.X.SX32 R47, R6, R42, 0x1, P1 ;  /* 0x0000002a062f7211 */ /* 0x000fe200008f0eff */
[----:B------:R0:W-:Y:S02]  /*1550*/  STL.64 [R1+0x1f0], R10 ;  /* 0x0001f00a01007387 */ /* 0x0001e40000100a00 */
[----:B------:R-:W-:-:S02]  /*1560*/  IMAD R6, R9, 0x4, R8 ;  /* 0x0000000409067824 */ /* 0x000fc400078e0208 */
[----:B------:R0:W2:Y:S01]  /*1570*/  @P0 LDG.E.U8 R18, desc[UR24][R10.64] ;  /* 0x000000180a120981 */ /* 0x0000a2000c1e1100 */
[----:B-1----:R-:W-:-:S03]  /*1580*/  IADD3 R44, P1, PT, R8, R40, RZ ;  /* 0x00000028082c7210 */ /* 0x002fc60007f3e0ff */
[----:B------:R1:W-:Y:S01]  /*1590*/  STL.64 [R1+0x1e0], R46 ;  /* 0x0001e02e01007387 */ /* 0x0003e20000100a00 */
[----:B------:R-:W-:-:S03]  /*15a0*/  LEA.HI.X.SX32 R45, R8, R42, 0x1, P1 ;  /* 0x0000002a082d7211 */ /* 0x000fc600008f0eff */
[----:B------:R1:W2:Y:S01]  /*15b0*/  @P0 LDG.E.U8 R20, desc[UR24][R46.64] ;  /* 0x000000182e140981 */ /* 0x0002a2000c1e1100 */
[----:B0-----:R-:W-:Y:S02]  /*15c0*/  IMAD.U32 R11, RZ, RZ, UR7 ;  /* 0x00000007ff0b7e24 */ /* 0x001fe4000f8e00ff */
[----:B------:R-:W-:Y:S01]  /*15d0*/  IMAD.U32 R10, RZ, RZ, UR7 ;  /* 0x00000007ff0a7e24 */ /* 0x000fe2000f8e00ff */
[----:B------:R0:W2:Y:S01]  /*15e0*/  @P0 LDG.E.U8 R22, desc[UR24][R44.64] ;  /* 0x000000182c160981 */ /* 0x0000a2000c1e1100 */
[----:B------:R-:W-:-:S04]  /*15f0*/  IMAD R9, R11, 0x4, R6 ;  /* 0x000000040b097824 */ /* 0x000fc800078e0206 */
[----:B------:R-:W-:Y:S01]  /*1600*/  IMAD R8, R10, 0x4, R9 ;  /* 0x000000040a087824 */ /* 0x000fe200078e0209 */
[----:B-1----:R-:W-:-:S03]  /*1610*/  IADD3 R46, P1, PT, R9, R40, RZ ;  /* 0x00000028092e7210 */ /* 0x002fc60007f3e0ff */
[----:B------:R-:W-:Y:S01]  /*1620*/  IMAD R10, R11, 0x4, R8 ;  /* 0x000000040b0a7824 */ /* 0x000fe200078e0208 */
[----:B------:R-:W-:Y:S01]  /*1630*/  LEA.HI.X.SX32 R47, R9, R42, 0x1, P1 ;  /* 0x0000002a092f7211 */ /* 0x000fe200008f0eff */
[----:B------:R0:W-:Y:S02]  /*1640*/  STL.64 [R1+0x1d0], R44 ;  /* 0x0001d02c01007387 */ /* 0x0001e40000100a00 */
[----:B------:R-:W-:Y:S02]  /*1650*/  IMAD R9, R13, 0x8, R10 ;  /* 0x000000080d097824 */ /* 0x000fe400078e020a */
[----:B------:R-:W-:Y:S01]  /*1660*/  IMAD.U32 R30, RZ, RZ, UR7 ;  /* 0x00000007ff1e7e24 */ /* 0x000fe2000f8e00ff */
[----:B------:R1:W2:Y:S01]  /*1670*/  @P0 LDG.E.U8 R24, desc[UR24][R46.64] ;  /* 0x000000182e180981 */ /* 0x0002a2000c1e1100 */
[----:B------:R-:W-:Y:S01]  /*1680*/  IMAD R11, R28, 0x4, R9 ;  /* 0x000000041c0b7824 */ /* 0x000fe200078e0209 */
[----:B0-----:R-:W-:-:S04]  /*1690*/  IADD3 R44, P1, PT, R10, R40, RZ ;  /* 0x000000280a2c7210 */ /* 0x001fc80007f3e0ff */
[----:B------:R-:W-:Y:S01]  /*16a0*/  LEA.HI.X.SX32 R45, R10, R42, 0x1, P1 ;  /* 0x0000002a0a2d7211 */ /* 0x000fe200008f0eff */
[----:B------:R-:W-:Y:S01]  /*16b0*/  IMAD R10, R30, 0x4, R11 ;  /* 0x000000041e0a7824 */ /* 0x000fe200078e020b */
[----:B------:R1:W-:Y:S04]  /*16c0*/  STL.64 [R1+0x1c0], R46 ;  /* 0x0001c02e01007387 */ /* 0x0003e80000100a00 */
[----:B------:R0:W-:Y:S04]  /*16d0*/  STL.64 [R1+0x1b0], R44 ;  /* 0x0001b02c01007387 */ /* 0x0001e80000100a00 */
[----:B------:R0:W2:Y:S01]  /*16e0*/  @P0 LDG.E.U8 R26, desc[UR24][R44.64] ;  /* 0x000000182c1a0981 */ /* 0x0000a2000c1e1100 */
[----:B-1----:R-:W-:-:S02]  /*16f0*/  IADD3 R46, P1, PT, R9, R40, RZ ;  /* 0x00000028092e7210 */ /* 0x002fc40007f3e0ff */
[----:B------:R-:W-:Y:S02]  /*1700*/  PRMT R28, RZ, 0x7610, R28 ;  /* 0x00007610ff1c7816 */ /* 0x000fe4000000001c */
[C---:B0-----:R-:W-:Y:S02]  /*1710*/  IADD3 R44, P2, PT, R10.reuse, R40, RZ ;  /* 0x000000280a2c7210 */ /* 0x041fe40007f5e0ff */
[-C--:B------:R-:W-:Y:S01]  /*1720*/  LEA.HI.X.SX32 R47, R9, R42.reuse, 0x1, P1 ;  /* 0x0000002a092f7211 */ /* 0x080fe200008f0eff */
[--C-:B------:R-:W-:Y:S01]  /*1730*/  IMAD R9, R13, 0x4, R10.reuse ;  /* 0x000000040d097824 */ /* 0x100fe200078e020a */
[----:B------:R-:W-:Y:S02]  /*1740*/  LEA.HI.X.SX32 R45, R10, R42, 0x1, P2 ;  /* 0x0000002a0a2d7211 */ /* 0x000fe400010f0eff */
[----:B------:R-:W-:Y:S01]  /*1750*/  PRMT R10, RZ, 0x7610, R10 ;  /* 0x00007610ff0a7816 */ /* 0x000fe2000000000a */
[----:B------:R0:W-:Y:S01]  /*1760*/  STL.64 [R1+0x1a0], R46 ;  /* 0x0001a02e01007387 */ /* 0x0001e20000100a00 */
[----:B---3--:R-:W-:-:S03]  /*1770*/  UIADD3 UR4, UPT, UPT, UR20, 0x1c, URZ ;  /* 0x0000001c14047890 */ /* 0x008fc6000fffe0ff */
[----:B------:R0:W3:Y:S04]  /*1780*/  @P0 LDG.E.U8 R28, desc[UR24][R46.64] ;  /* 0x000000182e1c0981 */ /* 0x0000e8000c1e1100 */
[----:B------:R1:W-:Y:S04]  /*1790*/  STL.64 [R1+0x190], R44 ;  /* 0x0001902c01007387 */ /* 0x0003e80000100a00 */
[----:B------:R1:W3:Y:S01]  /*17a0*/  @P0 LDG.E.U8 R10, desc[UR24][R44.64] ;  /* 0x000000182c0a0981 */ /* 0x0002e2000c1e1100 */
[----:B0-----:R-:W-:Y:S01]  /*17b0*/  IADD3 R46, P1, PT, R4, R40, RZ ;  /* 0x00000028042e7210 */ /* 0x001fe20007f3e0ff */
[----:B------:R-:W-:-:S03]  /*17c0*/  UIMAD UR4, UR4, UR7, URZ ;  /* 0x00000007040472a4 */ /* 0x000fc6000f8e02ff */
[----:B------:R-:W-:Y:S02]  /*17d0*/  LEA.HI.X.SX32 R47, R4, R42, 0x1, P1 ;  /* 0x0000002a042f7211 */ /* 0x000fe400008f0eff */
[----:B-1----:R-:W-:-:S04]  /*17e0*/  IADD3 R44, P2, PT, R3, R40, RZ ;  /* 0x00000028032c7210 */ /* 0x002fc80007f5e0ff */
[----:B------:R-:W-:Y:S01]  /*17f0*/  LEA.HI.X.SX32 R45, R3, R42, 0x1, P2 ;  /* 0x0000002a032d7211 */ /* 0x000fe200010f0eff */
[----:B------:R-:W-:Y:S01]  /*1800*/  STL.64 [R1+0x218], R46 ;  /* 0x0002182e01007387 */ /* 0x000fe20000100a00 */
[----:B------:R-:W-:Y:S01]  /*1810*/  PRMT R13, RZ, 0x7610, R13 ;  /* 0x00007610ff0d7816 */ /* 0x000fe2000000000d */
[----:B------:R-:W-:Y:S01]  /*1820*/  IMAD.U32 R3, RZ, RZ, UR4 ;  /* 0x00000004ff037e24 */ /* 0x000fe2000f8e00ff */
[C---:B------:R-:W-:Y:S01]  /*1830*/  IADD3 R48, P1, PT, R5.reuse, R40, RZ ;  /* 0x0000002805307210 */ /* 0x040fe20007f3e0ff */
[----:B------:R0:W-:Y:S04]  /*1840*/  STL.64 [R1+0x208], R44 ;  /* 0x0002082c01007387 */ /* 0x0001e80000100a00 */
[----:B------:R0:W3:Y:S01]  /*1850*/  @P0 LDG.E.U8 R15, desc[UR24][R44.64] ;  /* 0x000000182c0f0981 */ /* 0x0000e2000c1e1100 */
[----:B------:R-:W-:-:S02]  /*1860*/  LEA.HI.X.SX32 R49, R5, R42, 0x1, P1 ;  /* 0x0000002a05317211 */ /* 0x000fc400008f0eff */
[----:B------:R-:W-:Y:S01]  /*1870*/  PRMT R19, RZ, 0x7610, R19 ;  /* 0x00007610ff137816 */ /* 0x000fe20000000013 */
[----:B------:R1:W3:Y:S01]  /*1880*/  @P0 LDG.E.U8 R13, desc[UR24][R46.64] ;  /* 0x000000182e0d0981 */ /* 0x0002e2000c1e1100 */
[----:B0-----:R-:W-:-:S04]  /*1890*/  IADD3 R44, P2, PT, R40, UR4, RZ ;  /* 0x00000004282c7c10 */ /* 0x001fc8000ff5e0ff */
[----:B------:R-:W-:Y:S02]  /*18a0*/  LEA.HI.X.SX32 R45, R3, R42, 0x1, P2 ;  /* 0x0000002a032d7211 */ /* 0x000fe400010f0eff */
[C---:B-1----:R-:W-:Y:S01]  /*18b0*/  IADD3 R46, P1, PT, R7.reuse, R40, RZ ;  /* 0x00000028072e7210 */ /* 0x042fe20007f3e0ff */
[----:B------:R-:W-:Y:S01]  /*18c0*/  STL.64 [R1+0x1f8], R48 ;  /* 0x0001f83001007387 */ /* 0x000fe20000100a00 */
[----:B------:R-:W-:Y:S02]  /*18d0*/  UIADD3 UR4, UPT, UPT, UR20, 0x3c, URZ ;  /* 0x0000003c14047890 */ /* 0x000fe4000fffe0ff */
[----:B------:R-:W-:Y:S01]  /*18e0*/  LEA.HI.X.SX32 R47, R7, R42, 0x1, P1 ;  /* 0x0000002a072f7211 */ /* 0x000fe200008f0eff */
[----:B------:R0:W-:Y:S04]  /*18f0*/  STL.64 [R1+0x1e8], R44 ;  /* 0x0001e82c01007387 */ /* 0x0001e80000100a00 */
[----:B------:R0:W3:Y:S01]  /*1900*/  @P0 LDG.E.U8 R19, desc[UR24][R44.64] ;  /* 0x000000182c130981 */ /* 0x0000e2000c1e1100 */
[----:B------:R-:W-:-:S02]  /*1910*/  UIMAD UR4, UR4, UR7, URZ ;  /* 0x00000007040472a4 */ /* 0x000fc4000f8e02ff */
[----:B------:R-:W-:Y:S01]  /*1920*/  UIADD3 UR5, UPT, UPT, UR20, 0x5c, URZ ;  /* 0x0000005c14057890 */ /* 0x000fe2000fffe0ff */
[----:B------:R-:W3:Y:S01]  /*1930*/  @P0 LDG.E.U8 R21, desc[UR24][R46.64] ;  /* 0x000000182e150981 */ /* 0x000ee2000c1e1100 */
[----:B0-----:R-:W-:-:S04]  /*1940*/  IADD3 R44, P1, PT, R6, R40, RZ ;  /* 0x00000028062c7210 */ /* 0x001fc80007f3e0ff */
[----:B------:R-:W-:Y:S02]  /*1950*/  LEA.HI.X.SX32 R45, R6, R42, 0x1, P1 ;  /* 0x0000002a062d7211 */ /* 0x000fe400008f0eff */
[C---:B------:R-:W-:Y:S01]  /*1960*/  IADD3 R4, P1, PT, R8.reuse, R40, RZ ;  /* 0x0000002808047210 */ /* 0x040fe20007f3e0ff */
[----:B------:R-:W-:Y:S01]  /*1970*/  STL.64 [R1+0x1d8], R46 ;  /* 0x0001d82e01007387 */ /* 0x000fe20000100a00 */
[----:B------:R-:W-:Y:S02]  /*1980*/  IMAD.U32 R3, RZ, RZ, UR4 ;  /* 0x00000004ff037e24 */ /* 0x000fe4000f8e00ff */
[----:B------:R-:W-:Y:S01]  /*1990*/  LEA.HI.X.SX32 R5, R8, R42, 0x1, P1 ;  /* 0x0000002a08057211 */ /* 0x000fe200008f0eff */
[----:B------:R0:W-:Y:S04]  /*19a0*/  STL.64 [R1+0x1c8], R44 ;  /* 0x0001c82c01007387 */ /* 0x0001e80000100a00 */
[----:B------:R0:W3:Y:S01]  /*19b0*/  @P0 LDG.E.U8 R23, desc[UR24][R44.64] ;  /* 0x000000182c170981 */ /* 0x0000e2000c1e1100 */
[----:B------:R-:W-:-:S03]  /*19c0*/  UIMAD UR5, UR5, UR7, URZ ;  /* 0x00000007050572a4 */ /* 0x000fc6000f8e02ff */
[----:B------:R1:W-:Y:S04]  /*19d0*/  STL.64 [R1+0x1b8], R4 ;  /* 0x0001b80401007387 */ /* 0x0003e80000100a00 */
[----:B------:R1:W3:Y:S01]  /*19e0*/  @P0 LDG.E.U8 R25, desc[UR24][R4.64] ;  /* 0x0000001804190981 */ /* 0x0002e2000c1e1100 */
[----:B0-----:R-:W-:-:S04]  /*19f0*/  IADD3 R44, P1, PT, R40, UR4, RZ ;  /* 0x00000004282c7c10 */ /* 0x001fc8000ff3e0ff */
[----:B------:R-:W-:Y:S02]  /*1a00*/  LEA.HI.X.SX32 R45, R3, R42, 0x1, P1 ;  /* 0x0000002a032d7211 */ /* 0x000fe400008f0eff */
[C---:B-1----:R-:W-:Y:S01]  /*1a10*/  IADD3 R4, P1, PT, R11.reuse, R40, RZ ;  /* 0x000000280b047210 */ /* 0x042fe20007f3e0ff */
[----:B------:R-:W-:Y:S01]  /*1a20*/  IMAD.U32 R3, RZ, RZ, UR5 ;  /* 0x00000005ff037e24 */ /* 0x000fe2000f8e00ff */
[----:B------:R-:W-:Y:S01]  /*1a30*/  IADD3 R6, P2, PT, R40, UR5, RZ ;  /* 0x0000000528067c10 */ /* 0x000fe2000ff5e0ff */
[----:B------:R0:W3:Y:S01]  /*1a40*/  @P0 LDG.E.U8 R27, desc[UR24][R44.64] ;  /* 0x000000182c1b0981 */ /* 0x0000e2000c1e1100 */
[----:B------:R-:W-:-:S03]  /*1a50*/  LEA.HI.X.SX32 R5, R11, R42, 0x1, P1 ;  /* 0x0000002a0b057211 */ /* 0x000fc600008f0eff */
[----:B------:R0:W-:Y:S04]  /*1a60*/  STL.64 [R1+0x1a8], R44 ;  /* 0x0001a82c01007387 */ /* 0x0001e80000100a00 */
[----:B------:R1:W-:Y:S04]  /*1a70*/  STL.64 [R1+0x198], R4 ;  /* 0x0001980401007387 */ /* 0x0003e80000100a00 */
[----:B------:R1:W3:Y:S01]  /*1a80*/  @P0 LDG.E.U8 R29, desc[UR24][R4.64] ;  /* 0x00000018041d0981 */ /* 0x0002e2000c1e1100 */
[----:B------:R-:W-:Y:S02]  /*1a90*/  LEA.HI.X.SX32 R7, R3, R42, 0x1, P2 ;  /* 0x0000002a03077211 */ /* 0x000fe400010f0eff */
[----:B0-----:R-:W-:Y:S01]  /*1aa0*/  IADD3 R44, P1, PT, R9, R40, RZ ;  /* 0x00000028092c7210 */ /* 0x001fe20007f3e0ff */
[----:B-1----:R-:W-:-:S02]  /*1ab0*/  IMAD.U32 R4, RZ, RZ, UR7 ;  /* 0x00000007ff047e24 */ /* 0x002fc4000f8e00ff */
[----:B------:R0:W3:Y:S02]  /*1ac0*/  @P0 LDG.E.U8 R31, desc[UR24][R6.64] ;  /* 0x00000018061f0981 */ /* 0x0000e4000c1e1100 */
[C---:B------:R-:W-:Y:S02]  /*1ad0*/  IMAD R3, R4.reuse, 0x4, R9 ;  /* 0x0000000404037824 */ /* 0x040fe400078e0209 */
[----:B------:R0:W-:Y:S01]  /*1ae0*/  STL.64 [R1+0x168], R6 ;  /* 0x0001680601007387 */ /* 0x0001e20000100a00 */
[----:B------:R-:W-:Y:S01]  /*1af0*/  LEA.HI.X.SX32 R45, R9, R42, 0x1, P1 ;  /* 0x0000002a092d7211 */ /* 0x000fe200008f0eff */
[----:B------:R-:W-:Y:S02]  /*1b00*/  IMAD.U32 R5, RZ, RZ, UR7 ;  /* 0x00000007ff057e24 */ /* 0x000fe4000f8e00ff */
[----:B------:R-:W-:Y:S01]  /*1b10*/  IMAD R4, R4, 0x4, R3 ;  /* 0x0000000404047824 */ /* 0x000fe200078e0203 */
[----:B------:R-:W-:Y:S02]  /*1b20*/  PRMT R8, RZ, 0x7610, R8 ;  /* 0x00007610ff087816 */ /* 0x000fe40000000008 */
[----:B------:R-:W-:-:S02]  /*1b30*/  PRMT R9, RZ, 0x7610, R9 ;  /* 0x00007610ff097816 */ /* 0x000fc40000000009 */
[C---:B0-----:R-:W-:Y:S01]  /*1b40*/  IADD3 R6, P1, PT, R3.reuse, R40, RZ ;  /* 0x0000002803067210 */ /* 0x041fe20007f3e0ff */
[----:B------:R0:W-:Y:S03]  /*1b50*/  STL.64 [R1+0x188], R44 ;  /* 0x0001882c01007387 */ /* 0x0001e60000100a00 */
[----:B------:R-:W-:Y:S01]  /*1b60*/  LEA.HI.X.SX32 R7, R3, R42, 0x1, P1 ;  /* 0x0000002a03077211 */ /* 0x000fe200008f0eff */
[----:B------:R-:W-:Y:S01]  /*1b70*/  IMAD R3, R5, 0x4, R4 ;  /* 0x0000000405037824 */ /* 0x000fe200078e0204 */
[----:B------:R0:W3:Y:S01]  /*1b80*/  @P0 LDG.E.U8 R9, desc[UR24][R44.64] ;  /* 0x000000182c090981 */ /* 0x0000e2000c1e1100 */
[----:B------:R-:W-:-:S03]  /*1b90*/  IADD3 R46, P1, PT, R4, R40, RZ ;  /* 0x00000028042e7210 */ /* 0x000fc60007f3e0ff */
[----:B------:R1:W-:Y:S04]  /*1ba0*/  STL.64 [R1+0x180], R6 ;  /* 0x0001800601007387 */ /* 0x0003e80000100a00 */
[----:B------:R1:W3:Y:S01]  /*1bb0*/  @P0 LDG.E.U8 R8, desc[UR24][R6.64] ;  /* 0x0000001806080981 */ /* 0x0002e2000c1e1100 */
[C---:B0-----:R-:W-:Y:S02]  /*1bc0*/  IADD3 R44, P2, PT, R3.reuse, R40, RZ ;  /* 0x00000028032c7210 */ /* 0x041fe40007f5e0ff */
[-C--:B------:R-:W-:Y:S02]  /*1bd0*/  LEA.HI.X.SX32 R47, R4, R42.reuse, 0x1, P1 ;  /* 0x0000002a042f7211 */ /* 0x080fe400008f0eff */
[----:B------:R-:W-:Y:S01]  /*1be0*/  PRMT R11, RZ, 0x7610, R11 ;  /* 0x00007610ff0b7816 */ /* 0x000fe2000000000b */
[----:B-1----:R-:W-:Y:S01]  /*1bf0*/  IMAD.U32 R6, RZ, RZ, UR7 ;  /* 0x00000007ff067e24 */ /* 0x002fe2000f8e00ff */
[----:B------:R-:W-:Y:S01]  /*1c00*/  LEA.HI.X.SX32 R45, R3, R42, 0x1, P2 ;  /* 0x0000002a032d7211 */ /* 0x000fe200010f0eff */
[----:B------:R0:W-:Y:S02]  /*1c10*/  STL.64 [R1+0x178], R46 ;  /* 0x0001782e01007387 */ /* 0x0001e40000100a00 */
[----:B------:R-:W-:-:S02]  /*1c20*/  IMAD R4, R6, 0x8, R3 ;  /* 0x0000000806047824 */ /* 0x000fc400078e0203 */
[----:B------:R-:W-:Y:S01]  /*1c30*/  IMAD.U32 R3, RZ, RZ, UR7 ;  /* 0x00000007ff037e24 */ /* 0x000fe2000f8e00ff */
[----:B------:R-:W-:Y:S01]  /*1c40*/  PRMT R30, RZ, 0x7610, R30 ;  /* 0x00007610ff1e7816 */ /* 0x000fe2000000001e */
[----:B------:R0:W3:Y:S02]  /*1c50*/  @P0 LDG.E.U8 R11, desc[UR24][R46.64] ;  /* 0x000000182e0b0981 */ /* 0x0000e4000c1e1100 */
[----:B------:R-:W-:Y:S02]  /*1c60*/  IMAD R3, R3, 0x4, R4 ;  /* 0x0000000403037824 */ /* 0x000fe400078e0204 */
[----:B------:R1:W-:Y:S02]  /*1c70*/  STL.64 [R1+0x170], R44 ;  /* 0x0001702c01007387 */ /* 0x0003e40000100a00 */
[----:B------:R-:W-:Y:S02]  /*1c80*/  IMAD R5, R6, 0x4, R3 ;  /* 0x0000000406057824 */ /* 0x000fe400078e0203 */
[----:B------:R1:W3:Y:S01]  /*1c90*/  @P0 LDG.E.U8 R30, desc[UR24][R44.64] ;  /* 0x000000182c1e0981 */ /* 0x0002e2000c1e1100 */
[----:B0-----:R-:W-:Y:S01]  /*1ca0*/  IADD3 R46, P1, PT, R4, R40, RZ ;  /* 0x00000028042e7210 */ /* 0x001fe20007f3e0ff */
[----:B------:R-:W-:-:S03]  /*1cb0*/  IMAD.U32 R7, RZ, RZ, UR7 ;  /* 0x00000007ff077e24 */ /* 0x000fc6000f8e00ff */
[----:B------:R-:W-:Y:S01]  /*1cc0*/  LEA.HI.X.SX32 R47, R4, R42, 0x1, P1 ;  /* 0x0000002a042f7211 */ /* 0x000fe200008f0eff */
[----:B------:R-:W-:Y:S01]  /*1cd0*/  IMAD R4, R34, 0x4, R5 ;  /* 0x0000000422047824 */ /* 0x000fe200078e0205 */
[----:B-1----:R-:W-:-:S03]  /*1ce0*/  IADD3 R44, P1, PT, R3, R40, RZ ;  /* 0x00000028032c7210 */ /* 0x002fc60007f3e0ff */
[----:B------:R-:W3:Y:S01]  /*1cf0*/  @P0 LDG.E.U8 R32, desc[UR24][R46.64] ;  /* 0x000000182e200981 */ /* 0x000ee2000c1e1100 */
[----:B------:R-:W-:Y:S02]  /*1d00*/  PRMT R17, RZ, 0x7610, R17 ;  /* 0x00007610ff117816 */ /* 0x000fe40000000011 */
[----:B------:R-:W-:Y:S01]  /*1d10*/  LEA.HI.X.SX32 R45, R3, R42, 0x1, P1 ;  /* 0x0000002a032d7211 */ /* 0x000fe200008f0eff */
[C---:B------:R-:W-:Y:S01]  /*1d20*/  IMAD R3, R7.reuse, 0x4, R4 ;  /* 0x0000000407037824 */ /* 0x040fe200078e0204 */
[----:B------:R-:W-:Y:S02]  /*1d30*/  PRMT R33, RZ, 0x7610, R33 ;  /* 0x00007610ff217816 */ /* 0x000fe40000000021 */
[----:B------:R0:W3:Y:S01]  /*1d40*/  @P0 LDG.E.U8 R17, desc[UR24][R48.64] ;  /* 0x0000001830110981 */ /* 0x0000e2000c1e1100 */
[----:B------:R-:W-:Y:S01]  /*1d50*/  IMAD R6, R6, 0x4, R3 ;  /* 0x0000000406067824 */ /* 0x000fe200078e0203 */
[----:B------:R-:W-:Y:S02]  /*1d60*/  UIADD3 UR4, UPT, UPT, UR20, 0x7c, URZ ;  /* 0x0000007c14047890 */ /* 0x000fe4000fffe0ff */
[----:B------:R1:W-:Y:S01]  /*1d70*/  STL.64 [R1+0x160], R46 ;  /* 0x0001602e01007387 */ /* 0x0003e20000100a00 */
[----:B------:R-:W-:-:S03]  /*1d80*/  IMAD R7, R7, 0x4, R6 ;  /* 0x0000000407077824 */ /* 0x000fc600078e0206 */
[----:B------:R4:W3:Y:S01]  /*1d90*/  @P0 LDG.E.U8 R33, desc[UR24][R44.64] ;  /* 0x000000182c210981 */ /* 0x0008e2000c1e1100 */
[----:B0-----:R-:W-:-:S03]  /*1da0*/  IADD3 R48, P1, PT, R5, R40, RZ ;  /* 0x0000002805307210 */ /* 0x001fc60007f3e0ff */
[----:B------:R4:W-:Y:S01]  /*1db0*/  STL.64 [R1+0x158], R44 ;  /* 0x0001582c01007387 */ /* 0x0009e20000100a00 */
[----:B------:R-:W-:Y:S02]  /*1dc0*/  LEA.HI.X.SX32 R49, R5, R42, 0x1, P1 ;  /* 0x0000002a05317211 */ /* 0x000fe400008f0eff */
[C---:B-1----:R-:W-:Y:S01]  /*1dd0*/  IADD3 R46, P2, PT, R3.reuse, R40, RZ ;  /* 0x00000028032e7210 */ /* 0x042fe20007f5e0ff */
[----:B------:R-:W-:Y:S01]  /*1de0*/  UIMAD UR4, UR4, UR7, URZ ;  /* 0x00000007040472a4 */ /* 0x000fe2000f8e02ff */
[----:B------:R-:W-:Y:S02]  /*1df0*/  PRMT R34, RZ, 0x7610, R34 ;  /* 0x00007610ff227816 */ /* 0x000fe40000000022 */
[----:B------:R-:W-:Y:S02]  /*1e00*/  LEA.HI.X.SX32 R47, R3, R42, 0x1, P2 ;  /* 0x0000002a032f7211 */ /* 0x000fe400010f0eff */
[C---:B----4-:R-:W-:Y:S01]  /*1e10*/  IADD3 R44, P1, PT, R7.reuse, R40, RZ ;  /* 0x00000028072c7210 */ /* 0x050fe20007f3e0ff */
[----:B------:R0:W-:Y:S03]  /*1e20*/  STL.64 [R1+0x150], R48 ;  /* 0x0001503001007387 */ /* 0x0001e60000100a00 */
[----:B------:R-:W-:Y:S01]  /*1e30*/  LEA.HI.X.SX32 R45, R7, R42, 0x1, P1 ;  /* 0x0000002a072d7211 */ /* 0x000fe200008f0eff */
[----:B------:R1:W-:Y:S01]  /*1e40*/  STL.64 [R1+0x140], R46 ;  /* 0x0001402e01007387 */ /* 0x0003e20000100a00 */
[----:B------:R-:W-:-:S03]  /*1e50*/  IMAD.U32 R3, RZ, RZ, UR4 ;  /* 0x00000004ff037e24 */ /* 0x000fc6000f8e00ff */
[----:B------:R0:W4:Y:S04]  /*1e60*/  @P0 LDG.E.U8 R34, desc[UR24][R48.64] ;  /* 0x0000001830220981 */ /* 0x000128000c1e1100 */
[----:B------:R1:W4:Y:S04]  /*1e70*/  @P0 LDG.E.U8 R36, desc[UR24][R46.64] ;  /* 0x000000182e240981 */ /* 0x000328000c1e1100 */
[----:B------:R1:W-:Y:S01]  /*1e80*/  STL.64 [R1+0x130], R44 ;  /* 0x0001302c01007387 */ /* 0x0003e20000100a00 */
[----:B0-----:R-:W-:-:S03]  /*1e90*/  IADD3 R48, P1, PT, R4, R40, RZ ;  /* 0x0000002804307210 */ /* 0x001fc60007f3e0ff */
[----:B------:R0:W4:Y:S01]  /*1ea0*/  @P0 LDG.E.U8 R38, desc[UR24][R44.64] ;  /* 0x000000182c260981 */ /* 0x000122000c1e1100 */
[----:B-1----:R-:W-:Y:S02]  /*1eb0*/  IADD3 R46, P2, PT, R6, R40, RZ ;  /* 0x00000028062e7210 */ /* 0x002fe40007f5e0ff */
[----:B------:R-:W-:Y:S02]  /*1ec0*/  PRMT R5, RZ, 0x7610, R5 ;  /* 0x00007610ff057816 */ /* 0x000fe40000000005 */
[----:B------:R-:W-:Y:S02]  /*1ed0*/  PRMT R7, RZ, 0x7610, R7 ;  /* 0x00007610ff077816 */ /* 0x000fe40000000007 */
[----:B0-----:R-:W-:Y:S02]  /*1ee0*/  IADD3 R44, P3, PT, R40, UR4, RZ ;  /* 0x00000004282c7c10 */ /* 0x001fe4000ff7e0ff */
[----:B------:R-:W-:Y:S02]  /*1ef0*/  PRMT R35, RZ, 0x7610, R35 ;  /* 0x00007610ff237816 */ /* 0x000fe40000000023 */
[----:B------:R-:W-:-:S02]  /*1f00*/  LEA.HI.X.SX32 R49, R4, R42, 0x1, P1 ;  /* 0x0000002a04317211 */ /* 0x000fc400008f0eff */
[-C--:B------:R-:W-:Y:S02]  /*1f10*/  LEA.HI.X.SX32 R45, R3, R42.reuse, 0x1, P3 ;  /* 0x0000002a032d7211 */ /* 0x080fe400018f0eff */
[----:B------:R-:W-:Y:S01]  /*1f20*/  LEA.HI.X.SX32 R47, R6, R42, 0x1, P2 ;  /* 0x0000002a062f7211 */ /* 0x000fe200010f0eff */
[----:B------:R-:W4:Y:S04]  /*1f30*/  @P0 LDG.E.U8 R5, desc[UR24][R48.64] ;  /* 0x0000001830050981 */ /* 0x000f28000c1e1100 */
[----:B------:R-:W4:Y:S04]  /*1f40*/  @P0 LDG.E.U8 R7, desc[UR24][R46.64] ;  /* 0x000000182e070981 */ /* 0x000f28000c1e1100 */
[----:B------:R-:W4:Y:S01]  /*1f50*/  @P0 LDG.E.U8 R35, desc[UR24][R44.64] ;  /* 0x000000182c230981 */ /* 0x000f22000c1e1100 */
[----:B------:R-:W-:Y:S01]  /*1f60*/  IMAD R3, R171, UR15, RZ ;  /* 0x0000000fab037c24 */ /* 0x000fe2000f8e02ff */
[----:B------:R-:W-:-:S04]  /*1f70*/  USHF.R.S32.HI UR4, URZ, 0x1f, UR14 ;  /* 0x0000001fff047899 */ /* 0x000fc8000801140e */
[----:B------:R-:W-:Y:S02]  /*1f80*/  IADD3 R132, P1, P2, R3, UR14, R132 ;  /* 0x0000000e03847c10 */ /* 0x000fe4000fa3e084 */
[----:B------:R-:W-:Y:S01]  /*1f90*/  SHF.R.S32.HI R4, RZ, 0x1f, R3 ;  /* 0x0000001fff047819 */ /* 0x000fe20000011403 */
[----:B--2---:R-:W-:-:S03]  /*1fa0*/  IMAD.SHL.U32 R3, R243, 0x8, RZ ;  /* 0x00000008f3037824 */ /* 0x004fc600078e00ff */
[----:B------:R-:W-:Y:S02]  /*1fb0*/  IADD3.X R133, PT, PT, R4, UR4, R133, P1, P2 ;  /* 0x0000000404857c10 */ /* 0x000fe40008fe4485 */
[C---:B------:R-:W-:Y:S01]  /*1fc0*/  IADD3 R40, P2, PT, R3.reuse, R132, RZ ;  /* 0x0000008403287210 */ /* 0x040fe20007f5e0ff */
[----:B------:R0:W-:Y:S03]  /*1fd0*/  STL.64 [R1+0x148], R48 ;  /* 0x0001483001007387 */ /* 0x0001e60000100a00 */
[----:B------:R-:W-:Y:S01]  /*1fe0*/  LEA.HI.X.SX32 R41, R3, R133, 0x1, P2 ;  /* 0x0000008503297211 */ /* 0x000fe200010f0eff */
[----:B------:R0:W-:Y:S04]  /*1ff0*/  STL.64 [R1+0x128], R44 ;  /* 0x0001282c01007387 */ /* 0x0001e80000100a00 */
[----:B------:R0:W-:Y:S04]  /*2000*/  STL.64 [R1+0x138], R46 ;  /* 0x0001382e01007387 */ /* 0x0001e80000100a00 */
[----:B------:R0:W-:Y:S01]  /*2010*/  STL.64 [R1], R40 ;  /* 0x0000002801007387 */ /* 0x0001e20000100a00 */
[----:B------:R-:W-:-:S04]  /*2020*/  @!UP1 UIADD3 UR4, UPT, UPT, -UR6, 0x100000, URZ ;  /* 0x0010000006049890 */ /* 0x000fc8000fffe1ff */
[----:B------:R-:W-:Y:S02]  /*2030*/  @!UP1 USHF.L.U32 UR5, UR4, 0xb, URZ ;  /* 0x0000000b04059899 */ /* 0x000fe400080006ff */
[----:B------:R-:W-:Y:S01]  /*2040*/  @!UP1 USHF.L.U32 UR4, UR4, 0x1, URZ ;  /* 0x0000000104049899 */ /* 0x000fe200080006ff */
[----:B------:R-:W-:Y:S01]  /*2050*/  VOTEU.ALL UP2, P4 ;  /* 0x0000000000ff7886 */ /* 0x000fe20002040000 */
[----:B------:R-:W-:-:S04]  /*2060*/  ISETP.EQ.U32.AND P1, PT, RZ, UR20, P0 ;  /* 0x00000014ff007c0c */ /* 0x000fc80008722070 */
[----:B------:R0:W1:Y:S01]  /*2070*/  @!UP2 SYNCS.EXCH.64 URZ, [UR11+0x8008], UR16 ;  /* 0x008008100bffa5b2 */ /* 0x0000620008000100 */
[----:B------:R-:W-:Y:S01]  /*2080*/  VOTEU.ALL UP2, P4 ;  /* 0x0000000000ff7886 */ /* 0x000fe20002040000 */
[----:B------:R0:W-:Y:S04]  /*2090*/  STS.U8 [R171+UR11+0x5000], R12 ;  /* 0x0050000cab007988 */ /* 0x0001e8000800000b */
[----:B------:R0:W-:Y:S04]  /*20a0*/  STS.U8 [R171+UR11+0x5100], R14 ;  /* 0x0051000eab007988 */ /* 0x0001e8000800000b */
[----:B------:R0:W-:Y:S04]  /*20b0*/  STS.U8 [R171+UR11+0x5200], R16 ;  /* 0x00520010ab007988 */ /* 0x0001e8000800000b */
[----:B------:R0:W-:Y:S04]  /*20c0*/  STS.U8 [R171+UR11+0x5300], R18 ;  /* 0x00530012ab007988 */ /* 0x0001e8000800000b */
[----:B------:R0:W-:Y:S04]  /*20d0*/  STS.U8 [R171+UR11+0x5400], R20 ;  /* 0x00540014ab007988 */ /* 0x0001e8000800000b */
[----:B------:R0:W-:Y:S04]  /*20e0*/  STS.U8 [R171+UR11+0x5500], R22 ;  /* 0x00550016ab007988 */ /* 0x0001e8000800000b */
[----:B------:R0:W-:Y:S04]  /*20f0*/  STS.U8 [R171+UR11+0x5600], R24 ;  /* 0x00560018ab007988 */ /* 0x0001e8000800000b */
[----:B------:R0:W-:Y:S04]  /*2100*/  STS.U8 [R171+UR11+0x5700], R26 ;  /* 0x0057001aab007988 */ /* 0x0001e8000800000b */
[----:B---3--:R0:W-:Y:S04]  /*2110*/  STS.U8 [R171+UR11+0x5800], R28 ;  /* 0x0058001cab007988 */ /* 0x0081e8000800000b */
[----:B------:R0:W-:Y:S01]  /*2120*/  STS.U8 [R171+UR11+0x5900], R10 ;  /* 0x0059000aab007988 */ /* 0x0001e2000800000b */
[----:B------:R-:W-:Y:S01]  /*2130*/  UIADD3 UR6, UPT, UPT, UR11, 0x6000, URZ ;  /* 0x000060000b067890 */ /* 0x000fe2000fffe0ff */
[----:B------:R-:W-:Y:S01]  /*2140*/  PRMT R150, RZ, 0x7610, R150 ;  /* 0x00007610ff967816 */ /* 0x000fe20000000096 */
[C---:B------:R-:W-:Y:S01]  /*2150*/  IMAD.SHL.U32 R135, R243.reuse, 0x10, RZ ;  /* 0x00000010f3877824 */ /* 0x040fe200078e00ff */
[----:B------:R-:W-:Y:S01]  /*2160*/  PRMT R152, RZ, 0x7610, R152 ;  /* 0x00007610ff987816 */ /* 0x000fe20000000098 */
[----:B------:R-:W-:Y:S01]  /*2170*/  IMAD R137, R243, 0x18, RZ ;  /* 0x00000018f3897824 */ /* 0x000fe200078e02ff */
[----:B------:R0:W-:Y:S04]  /*2180*/  STS.U8 [R171+UR11+0x5a00], R8 ;  /* 0x005a0008ab007988 */ /* 0x0001e8000800000b */
[----:B------:R0:W-:Y:S04]  /*2190*/  STS.U8 [R171+UR11+0x5b00], R30 ;  /* 0x005b001eab007988 */ /* 0x0001e8000800000b */
[----:B------:R0:W-:Y:S04]  /*21a0*/  STS.U8 [R171+UR11+0x5c00], R32 ;  /* 0x005c0020ab007988 */ /* 0x0001e8000800000b */
[----:B----4-:R0:W-:Y:S04]  /*21b0*/  STS.U8 [R171+UR11+0x5d00], R34 ;  /* 0x005d0022ab007988 */ /* 0x0101e8000800000b */
        /* <DEDUP_REMOVED lines=17> */
[----:B------:R0:W-:Y:S01]  /*22d0*/  STS.U8 [R140+UR11+0x5f80], R35 ;  /* 0x005f80238c007988 */ /* 0x0001e2000800000b */
[----:B-1----:R1:W-:Y:S06]  /*22e0*/  MEMBAR.ALL.CTA ;  /* 0x0000000000007992 */ /* 0x0023ec0000008000 */
[----:B-1----:R-:W-:Y:S04]  /*22f0*/  FENCE.VIEW.ASYNC.S ;  /* 0x00000000000073c6 */ /* 0x002fe80000000000 */
[----:B------:R-:W1:Y:S02]  /*2300*/  FENCE.VIEW.ASYNC.S ;  /* 0x00000000000073c6 */ /* 0x000e640000000000 */
[----:B-1----:R0:W1:Y:S02]  /*2310*/  @!UP2 SYNCS.EXCH.64 URZ, [UR11+0x6000], UR4 ;  /* 0x006000040bffa5b2 */ /* 0x0020640008000100 */
[----:B-1----:R-:W-:Y:S06]  /*2320*/  BAR.SYNC.DEFER_BLOCKING 0x0 ;  /* 0x0000000000007b1d */ /* 0x002fec0000010000 */
[----:B0-----:R-:W-:Y:S05]  /*2330*/  @!P1 BRA `(.L_x_6) ;  /* 0x0000000000409947 */ /* 0x001fea0003800000 */
[----:B------:R-:W-:Y:S02]  /*2340*/  UIADD3 UR4, UPT, UPT, UR11, 0x4000, URZ ;  /* 0x000040000b047890 */ /* 0x000fe4000fffe0ff */
[----:B------:R-:W-:Y:S02]  /*2350*/  UIADD3 UR5, UPT, UPT, UR11, 0x5000, URZ ;  /* 0x000050000b057890 */ /* 0x000fe4000fffe0ff */
[----:B------:R-:W-:Y:S02]  /*2360*/  USHF.R.U32.HI UR4, URZ, 0x4, UR4 ;  /* 0x00000004ff047899 */ /* 0x000fe40008011604 */
[----:B------:R-:W-:Y:S02]  /*2370*/  USHF.R.U32.HI UR5, URZ, 0x4, UR5 ;  /* 0x00000004ff057899 */ /* 0x000fe40008011605 */
[----:B------:R-:W-:Y:S02]  /*2380*/  USGXT.U32 UR16, UR4, 0xe ;  /* 0x0000000e0410789a */ /* 0x000fe40008000000 */
[----:B------:R-:W-:Y:S01]  /*2390*/  USGXT.U32 UR18, UR5, 0xe ;  /* 0x0000000e0512789a */ /* 0x000fe20008000000 */
[----:B------:R-:W-:-:S02]  /*23a0*/  UMOV UR4, UR6 ;  /* 0x0000000600047c82 */ /* 0x000fc40008000000 */
[----:B------:R-:W-:Y:S01]  /*23b0*/  UMOV UR5, URZ ;  /* 0x000000ff00057c82 */ /* 0x000fe20008000000 */
[----:B------:R-:W-:Y:S01]  /*23c0*/  UMOV UR22, 0x0 ;  /* 0x0000000000167882 */ /* 0x000fe20000000000 */
[----:B------:R-:W-:Y:S01]  /*23d0*/  UMOV UR23, 0x8208010 ;  /* 0x0820801000177882 */ /* 0x000fe20000000000 */
[----:B------:R-:W-:Y:S01]  /*23e0*/  UMOV UR17, 0x40004040 ;  /* 0x4000404000117882 */ /* 0x000fe20000000000 */
[----:B------:R-:W-:Y:S01]  /*23f0*/  UMOV UR19, 0xc0004010 ;  /* 0xc000401000137882 */ /* 0x000fe20000000000 */
[----:B------:R-:W-:Y:S01]  /*2400*/  UMOV UR4, UR4 ;  /* 0x0000000400047c82 */ /* 0x000fe20008000000 */
[----:B------:R0:W-:Y:S01]  /*2410*/  UTCQMMA gdesc[UR16], gdesc[UR18], tmem[UR34], tmem[UR22], idesc[UR23], !UPT ;  /* 0x00ff1612100075ea */ /* 0x0001e2000f800322 */
[----:B------:R0:W-:Y:S01]  /*2420*/  UTCBAR [UR4], URZ ;  /* 0x000000ff040073e9 */ /* 0x0001e200080000ff */
[----:B------:R-:W-:Y:S02]  /*2430*/  NOP ;  /* 0x0000000000007918 */ /* 0x000fe40000000000 */
.L_x_6:
[----:B------:R-:W-:Y:S05]  /*2440*/  @!P0 BRA `(.L_x_7) ;  /* 0x0000000000088947 */ /* 0x000fea0003800000 */
[----:B------:R-:W1:Y:S02]  /*2450*/  SYNCS.PHASECHK.TRANS64.TRYWAIT P2, [UR11+0x6000], RZ ;  /* 0x006000ffff0075a7 */ /* 0x000e64000804110b */
[----:B-1----:R-:W-:Y:S05]  /*2460*/  @!P2 BRA `(.L_x_8) ;  /* 0x000000f80058a947 */ /* 0x002fea0003800000 */
.L_x_7:
[----:B------:R-:W2:Y:S01]  /*2470*/  LDL.64 R142, [R1] ;  /* 0x00000000018e7983 */ /* 0x000ea20000100a00 */
[----:B------:R-:W1:Y:S01]  /*2480*/  S2R R245, SR_TID.X ;  /* 0x0000000000f57919 */ /* 0x000e620000002100 */
[----:B------:R-:W-:Y:S01]  /*2490*/  BAR.SYNC.DEFER_BLOCKING 0x0 ;  /* 0x0000000000007b1d */ /* 0x000fe20000010000 */
[----:B------:R-:W-:Y:S01]  /*24a0*/  IADD3 R148, P3, PT, R137, R132, RZ ;  /* 0x0000008489947210 */ /* 0x000fe20007f7e0ff */
[----:B------:R-:W-:-:S03]  /*24b0*/  IMAD R3, R243, 0x9, RZ ;  /* 0x00000009f3037824 */ /* 0x000fc600078e02ff */
[----:B------:R-:W-:Y:S02]  /*24c0*/  LEA.HI.X.SX32 R149, R137, R133, 0x1, P3 ;  /* 0x0000008589957211 */ /* 0x000fe400018f0eff */
[----:B------:R-:W-:Y:S01]  /*24d0*/  PRMT R155, RZ, 0x7610, R155 ;  /* 0x00007610ff9b7816 */ /* 0x000fe2000000009b */
[----:B------:R-:W3:Y:S01]  /*24e0*/  LDTM.x128 R4, tmem[UR12+0x20] ;  /* 0x0000200c000479ee */ /* 0x000ee200083c0000 */
[----:B------:R-:W-:Y:S02]  /*24f0*/  IADD3 R178, P3, PT, R3, R132, RZ ;  /* 0x0000008403b27210 */ /* 0x000fe40007f7e0ff */
[----:B------:R-:W-:Y:S02]  /*2500*/  PRMT R169, RZ, 0x7610, R169 ;  /* 0x00007610ffa97816 */ /* 0x000fe400000000a9 */
[----:B------:R-:W-:Y:S02]  /*2510*/  PRMT R139, RZ, 0x7610, R139 ;  /* 0x00007610ff8b7816 */ /* 0x000fe4000000008b */
[----:B------:R-:W-:-:S02]  /*2520*/  PRMT R153, RZ, 0x7610, R153 ;  /* 0x00007610ff997816 */ /* 0x000fc40000000099 */
[----:B------:R-:W-:Y:S02]  /*2530*/  PRMT R154, RZ, 0x7610, R154 ;  /* 0x00007610ff9a7816 */ /* 0x000fe4000000009a */
[----:B------:R-:W-:Y:S02]  /*2540*/  PRMT R166, RZ, 0x7610, R166 ;  /* 0x00007610ffa67816 */ /* 0x000fe400000000a6 */
[----:B------:R-:W-:Y:S02]  /*2550*/  PRMT R167, RZ, 0x7610, R167 ;  /* 0x00007610ffa77816 */ /* 0x000fe400000000a7 */
[----:B------:R-:W-:Y:S02]  /*2560*/  PRMT R168, RZ, 0x7610, R168 ;  /* 0x00007610ffa87816 */ /* 0x000fe400000000a8 */
[----:B------:R-:W-:Y:S02]  /*2570*/  PRMT R170, RZ, 0x7610, R170 ;  /* 0x00007610ffaa7816 */ /* 0x000fe400000000aa */
[----:B------:R-:W-:-:S02]  /*2580*/  PRMT R141, RZ, 0x7610, R141 ;  /* 0x00007610ff8d7816 */ /* 0x000fc4000000008d */
[----:B------:R-:W-:Y:S01]  /*2590*/  PRMT R138, RZ, 0x7610, R138 ;  /* 0x00007610ff8a7816 */ /* 0x000fe2000000008a */
[----:B------:R-:W-:Y:S01]  /*25a0*/  IMAD.SHL.U32 R134, R243, 0x4, RZ ;  /* 0x00000004f3867824 */ /* 0x000fe200078e00ff */
[----:B-1----:R-:W-:Y:S01]  /*25b0*/  LOP3.LUT P2, RZ, R245, 0x7f, RZ, 0xc0, !PT ;  /* 0x0000007ff5ff7812 */ /* 0x002fe2000784c0ff */
[----:B0-----:R-:W3:Y:S01]  /*25c0*/  LDCU UR4, c[0x0][0x3a8] ;  /* 0x00007500ff0477ac */ /* 0x001ee20008000800 */
[----:B------:R-:W-:-:S11]  /*25d0*/  LEA.HI.X.SX32 R179, R3, R133, 0x1, P3 ;  /* 0x0000008503b37211 */ /* 0x000fd600018f0eff */
[----:B------:R-:W0:Y:S01]  /*25e0*/  @!P2 SYNCS.CCTL.IV [UR11+0x6000] ;  /* 0x00600000ff00a9b1 */ /* 0x000e22000800000b */
[-C--:B------:R-:W-:Y:S01]  /*25f0*/  IADD3 R164, P2, PT, R135, R132.reuse, RZ ;  /* 0x0000008487a47210 */ /* 0x080fe20007f5e0ff */
[----:B------:R-:W-:Y:S01]  /*2600*/  NOP ;  /* 0x0000000000007918 */ /* 0x000fe20000000000 */
[----:B------:R-:W-:Y:S01]  /*2610*/  IMAD.SHL.U32 R3, R243, 0x2, RZ ;  /* 0x00000002f3037824 */ /* 0x000fe200078e00ff */
[----:B------:R-:W0:Y:S01]  /*2620*/  @P0 LDG.E.U8 R150, desc[UR24][R132.64] ;  /* 0x0000001884960981 */ /* 0x000e22000c1e1100 */
[-C--:B------:R-:W-:Y:S01]  /*2630*/  LEA.HI.X.SX32 R165, R135, R133.reuse, 0x1, P2 ;  /* 0x0000008587a57211 */ /* 0x080fe200010f0eff */
[C---:B------:R-:W-:Y:S02]  /*2640*/  IMAD R135, R243.reuse, 0x11, RZ ;  /* 0x00000011f3877824 */ /* 0x040fe400078e02ff */
[----:B------:R-:W-:Y:S01]  /*2650*/  IMAD R137, R243, 0x19, RZ ;  /* 0x00000019f3897824 */ /* 0x000fe200078e02ff */
[----:B------:R-:W4:Y:S04]  /*2660*/  @P0 LDG.E.U8 R154, desc[UR24][R148.64] ;  /* 0x00000018949a0981 */ /* 0x000f28000c1e1100 */
[C---:B------:R-:W-:Y:S01]  /*2670*/  IADD3 R146, P3, PT, R137.reuse, R132, RZ ;  /* 0x0000008489927210 */ /* 0x040fe20007f7e0ff */
[----:B------:R-:W5:Y:S03]  /*2680*/  @P0 LDG.E.U8 R153, desc[UR24][R164.64] ;  /* 0x00000018a4990981 */ /* 0x000f66000c1e1100 */
[----:B------:R-:W-:Y:S01]  /*2690*/  LEA.HI.X.SX32 R147, R137, R133, 0x1, P3 ;  /* 0x0000008589937211 */ /* 0x000fe200018f0eff */
[----:B------:R-:W-:Y:S01]  /*26a0*/  IMAD R137, R243, 0x13, RZ ;  /* 0x00000013f3897824 */ /* 0x000fe200078e02ff */
[----:B------:R-:W3:Y:S04]  /*26b0*/  @P0 LDG.E.U8 R166, desc[UR24][R178.64] ;  /* 0x00000018b2a60981 */ /* 0x000ee8000c1e1100 */
[----:B------:R-:W3:Y:S01]  /*26c0*/  @P0 LDG.E.U8 R168, desc[UR24][R146.64] ;  /* 0x0000001892a80981 */ /* 0x000ee2000c1e1100 */
[----:B------:R-:W-:-:S02]  /*26d0*/  PRMT R151, RZ, 0x7610, R151 ;  /* 0x00007610ff977816 */ /* 0x000fc40000000097 */
[----:B------:R-:W-:Y:S01]  /*26e0*/  PRMT R136, RZ, 0x7610, R136 ;  /* 0x00007610ff887816 */ /* 0x000fe20000000088 */
[----:B--2---:R1:W2:Y:S02]  /*26f0*/  @P0 LDG.E.U8 R152, desc[UR24][R142.64] ;  /* 0x000000188e980981 */ /* 0x0042a4000c1e1100 */
[----:B-1----:R-:W-:-:S04]  /*2700*/  IADD3 R142, P2, PT, R132, R243, RZ ;  /* 0x000000f3848e7210 */ /* 0x002fc80007f5e0ff */
[----:B------:R-:W-:Y:S02]  /*2710*/  LEA.HI.X.SX32 R143, R243, R133, 0x1, P2 ;  /* 0x00000085f38f7211 */ /* 0x000fe400010f0eff */
[----:B------:R-:W-:-:S03]  /*2720*/  IADD3 R162, P2, PT, R135, R132, RZ ;  /* 0x0000008487a27210 */ /* 0x000fc60007f5e0ff */
[----:B------:R1:W-:Y:S01]  /*2730*/  STL.64 [R1+0x120], R142 ;  /* 0x0001208e01007387 */ /* 0x0003e20000100a00 */
[----:B------:R-:W-:-:S03]  /*2740*/  LEA.HI.X.SX32 R163, R135, R133, 0x1, P2 ;  /* 0x0000008587a37211 */ /* 0x000fc600010f0eff */
[----:B------:R1:W3:Y:S01]  /*2750*/  @P0 LDG.E.U8 R155, desc[UR24][R142.64] ;  /* 0x000000188e9b0981 */ /* 0x0002e2000c1e1100 */
[----:B------:R-:W-:-:S03]  /*2760*/  IMAD R135, R243, 0xa, RZ ;  /* 0x0000000af3877824 */ /* 0x000fc600078e02ff */
[----:B------:R-:W3:Y:S01]  /*2770*/  @P0 LDG.E.U8 R167, desc[UR24][R162.64] ;  /* 0x00000018a2a70981 */ /* 0x000ee2000c1e1100 */
[----:B-1----:R-:W-:-:S04]  /*2780*/  IADD3 R142, P2, PT, R3, R132, RZ ;  /* 0x00000084038e7210 */ /* 0x002fc80007f5e0ff */
[----:B------:R-:W-:Y:S01]  /*2790*/  LEA.HI.X.SX32 R143, R3, R133, 0x1, P2 ;  /* 0x00000085038f7211 */ /* 0x000fe200010f0eff */
[----:B------:R-:W-:Y:S01]  /*27a0*/  IMAD R3, R243, 0x12, RZ ;  /* 0x00000012f3037824 */ /* 0x000fe200078e02ff */
[----:B------:R-:W-:-:S03]  /*27b0*/  IADD3 R176, P3, PT, R135, R132, RZ ;  /* 0x0000008487b07210 */ /* 0x000fc60007f7e0ff */
[----:B------:R1:W3:Y:S01]  /*27c0*/  @P0 LDG.E.U8 R169, desc[UR24][R142.64] ;  /* 0x000000188ea90981 */ /* 0x0002e2000c1e1100 */
[----:B------:R-:W-:-:S04]  /*27d0*/  IADD3 R160, P2, PT, R3, R132, RZ ;  /* 0x0000008403a07210 */ /* 0x000fc80007f5e0ff */
[-C--:B------:R-:W-:Y:S01]  /*27e0*/  LEA.HI.X.SX32 R161, R3, R133.reuse, 0x1, P2 ;  /* 0x0000008503a17211 */ /* 0x080fe200010f0eff */
[----:B------:R-:W-:Y:S01]  /*27f0*/  IMAD R3, R243, 0x3, RZ ;  /* 0x00000003f3037824 */ /* 0x000fe200078e02ff */
[----:B------:R1:W-:Y:S01]  /*2800*/  STL.64 [R1+0x118], R142 ;  /* 0x0001188e01007387 */ /* 0x0003e20000100a00 */
[----:B------:R-:W-:Y:S01]  /*2810*/  LEA.HI.X.SX32 R177, R135, R133, 0x1, P3 ;  /* 0x0000008587b17211 */ /* 0x000fe200018f0eff */
[----:B------:R-:W-:Y:S02]  /*2820*/  IMAD R135, R243, 0x1a, RZ ;  /* 0x0000001af3877824 */ /* 0x000fe400078e02ff */
[----:B------:R-:W3:Y:S01]  /*2830*/  @P0 LDG.E.U8 R141, desc[UR24][R160.64] ;  /* 0x00000018a08d0981 */ /* 0x000ee2000c1e1100 */
[----:B-1----:R-:W-:-:S03]  /*2840*/  IADD3 R142, P2, PT, R3, R132, RZ ;  /* 0x00000084038e7210 */ /* 0x002fc60007f5e0ff */
[----:B------:R-:W3:Y:S01]  /*2850*/  @P0 LDG.E.U8 R170, desc[UR24][R176.64] ;  /* 0x00000018b0aa0981 */ /* 0x000ee2000c1e1100 */
[----:B------:R-:W-:Y:S01]  /*2860*/  LEA.HI.X.SX32 R143, R3, R133, 0x1, P2 ;  /* 0x00000085038f7211 */ /* 0x000fe200010f0eff */
[----:B------:R-:W-:Y:S01]  /*2870*/  IMAD R3, R243, 0x1b, RZ ;  /* 0x0000001bf3037824 */ /* 0x000fe200078e02ff */
[----:B------:R-:W-:-:S03]  /*2880*/  IADD3 R158, P2, PT, R137, R132, RZ ;  /* 0x00000084899e7210 */ /* 0x000fc60007f5e0ff */
[----:B------:R1:W-:Y:S01]  /*2890*/  STL.64 [R1+0x110], R142 ;  /* 0x0001108e01007387 */ /* 0x0003e20000100a00 */
[----:B------:R-:W-:-:S03]  /*28a0*/  LEA.HI.X.SX32 R159, R137, R133, 0x1, P2 ;  /* 0x00000085899f7211 */ /* 0x000fc600010f0eff */
[----:B------:R1:W3:Y:S01]  /*28b0*/  @P0 LDG.E.U8 R139, desc[UR24][R142.64] ;  /* 0x000000188e8b0981 */ /* 0x0002e2000c1e1100 */
[----:B------:R-:W-:-:S04]  /*28c0*/  IADD3 R144, P3, PT, R135, R132, RZ ;  /* 0x0000008487907210 */ /* 0x000fc80007f7e0ff */
[----:B------:R-:W-:Y:S02]  /*28d0*/  LEA.HI.X.SX32 R145, R135, R133, 0x1, P3 ;  /* 0x0000008587917211 */ /* 0x000fe400018f0eff */
[----:B-1----:R-:W-:-:S03]  /*28e0*/  IADD3 R142, P2, PT, R3, R132, RZ ;  /* 0x00000084038e7210 */ /* 0x002fc60007f5e0ff */
[----:B------:R-:W3:Y:S01]  /*28f0*/  @P0 LDG.E.U8 R138, desc[UR24][R144.64] ;  /* 0x00000018908a0981 */ /* 0x000ee2000c1e1100 */
[----:B------:R-:W-:Y:S02]  /*2900*/  LEA.HI.X.SX32 R143, R3, R133, 0x1, P2 ;  /* 0x00000085038f7211 */ /* 0x000fe400010f0eff */
[----:B------:R-:W-:-:S06]  /*2910*/  PRMT R3, RZ, 0x7610, R3 ;  /* 0x00007610ff037816 */ /* 0x000fcc0000000003 */
[----:B------:R-:W3:Y:S01]  /*2920*/  @P0 LDG.E.U8 R3, desc[UR24][R142.64] ;  /* 0x000000188e030981 */ /* 0x000ee2000c1e1100 */
[----:B------:R-:W-:Y:S02]  /*2930*/  PRMT R137, RZ, 0x7610, R137 ;  /* 0x00007610ff897816 */ /* 0x000fe40000000089 */
[----:B------:R-:W-:Y:S01]  /*2940*/  IADD3 R156, P2, PT, R134, R132, RZ ;  /* 0x00000084869c7210 */ /* 0x000fe20007f5e0ff */
[----:B------:R-:W-:-:S03]  /*2950*/  IMAD R135, R243, 0xb, RZ ;  /* 0x0000000bf3877824 */ /* 0x000fc600078e02ff */
[----:B------:R-:W-:Y:S01]  /*2960*/  LEA.HI.X.SX32 R157, R134, R133, 0x1, P2 ;  /* 0x00000085869d7211 */ /* 0x000fe200010f0eff */
[----:B------:R-:W-:Y:S01]  /*2970*/  IMAD R134, R243, 0xc, RZ ;  /* 0x0000000cf3867824 */ /* 0x000fe200078e02ff */
[----:B------:R-:W3:Y:S01]  /*2980*/  @P0 LDG.E.U8 R137, desc[UR24][R158.64] ;  /* 0x000000189e890981 */ /* 0x000ee2000c1e1100 */
[----:B------:R-:W-:-:S03]  /*2990*/  IADD3 R174, P3, PT, R135, R132, RZ ;  /* 0x0000008487ae7210 */ /* 0x000fc60007f7e0ff */
[CC--:B------:R-:W-:Y:S02]  /*29a0*/  IADD3 R172, P2, PT, R134.reuse, R132.reuse, RZ ;  /* 0x0000008486ac7210 */ /* 0x0c0fe40007f5e0ff */
[-C--:B------:R-:W-:Y:S02]  /*29b0*/  LEA.HI.X.SX32 R175, R135, R133.reuse, 0x1, P3 ;  /* 0x0000008587af7211 */ /* 0x080fe400018f0eff */
[----:B------:R-:W-:Y:S02]  /*29c0*/  PRMT R135, RZ, 0x7610, R135 ;  /* 0x00007610ff877816 */ /* 0x000fe40000000087 */
[----:B------:R-:W-:Y:S01]  /*29d0*/  LEA.HI.X.SX32 R173, R134, R133, 0x1, P2 ;  /* 0x0000008586ad7211 */ /* 0x000fe200010f0eff */
[----:B------:R-:W-:Y:S01]  /*29e0*/  IMAD R134, R243, 0x14, RZ ;  /* 0x00000014f3867824 */ /* 0x000fe200078e02ff */
[----:B------:R1:W-:Y:S04]  /*29f0*/  STL.64 [R1+0x108], R156 ;  /* 0x0001089c01007387 */ /* 0x0003e80000100a00 */
[----:B------:R1:W3:Y:S04]  /*2a00*/  @P0 LDG.E.U8 R135, desc[UR24][R156.64] ;  /* 0x000000189c870981 */ /* 0x0002e8000c1e1100 */
[----:B------:R-:W3:Y:S04]  /*2a10*/  @P0 LDG.E.U8 R151, desc[UR24][R174.64] ;  /* 0x00000018ae970981 */ /* 0x000ee8000c1e1100 */
[----:B------:R-:W3:Y:S01]  /*2a20*/  @P0 LDG.E.U8 R136, desc[UR24][R172.64] ;  /* 0x00000018ac880981 */ /* 0x000ee2000c1e1100 */
[----:B-1----:R-:W-:-:S04]  /*2a30*/  IADD3 R156, P2, PT, R134, R132, RZ ;  /* 0x00000084869c7210 */ /* 0x002fc80007f5e0ff */
[----:B------:R-:W-:Y:S02]  /*2a40*/  LEA.HI.X.SX32 R157, R134, R133, 0x1, P2 ;  /* 0x00000085869d7211 */ /* 0x000fe400010f0eff */
[----:B------:R-:W-:-:S06]  /*2a50*/  PRMT R134, RZ, 0x7610, R134 ;  /* 0x00007610ff867816 */ /* 0x000fcc0000000086 */
[----:B------:R-:W3:Y:S04]  /*2a60*/  @P0 LDG.E.U8 R134, desc[UR24][R156.64] ;  /* 0x000000189c860981 */ /* 0x000ee8000c1e1100 */
[----:B0-----:R0:W-:Y:S04]  /*2a70*/  STS.U8 [R171+UR11+0x5000], R150 ;  /* 0x00500096ab007988 */ /* 0x0011e8000800000b */
[----:B-----5:R-:W-:Y:S01]  /*2a80*/  STS.U8 [R171+UR11+0x5800], R153 ;  /* 0x00580099ab007988 */ /* 0x020fe2000800000b */
[----:B0-----:R-:W-:-:S03]  /*2a90*/  IMAD R150, R243, 0x1c, RZ ;  /* 0x0000001cf3967824 */ /* 0x001fc600078e02ff */
[----:B----4-:R-:W-:Y:S01]  /*2aa0*/  STS.U8 [R171+UR11+0x5c00], R154 ;  /* 0x005c009aab007988 */ /* 0x010fe2000800000b */
[----:B------:R-:W-:-:S03]  /*2ab0*/  PRMT R182, RZ, 0x7610, R182 ;  /* 0x00007610ffb67816 */ /* 0x000fc600000000b6 */
[----:B--2---:R0:W-:Y:S04]  /*2ac0*/  STS.U8 [R171+UR11+0x5400], R152 ;  /* 0x00540098ab007988 */ /* 0x0041e8000800000b */
[----:B---3--:R-:W-:Y:S04]  /*2ad0*/  STS.U8 [R140+UR11+0x5480], R166 ;  /* 0x005480a68c007988 */ /* 0x008fe8000800000b */
[----:B------:R-:W-:Y:S01]  /*2ae0*/  STS.U8 [R140+UR11+0x5c80], R168 ;  /* 0x005c80a88c007988 */ /* 0x000fe2000800000b */
[----:B0-----:R-:W-:-:S03]  /*2af0*/  IMAD R152, R243, 0x5, RZ ;  /* 0x00000005f3987824 */ /* 0x001fc600078e02ff */
[----:B------:R-:W-:Y:S04]  /*2b00*/  STS.U8 [R140+UR11+0x5080], R155 ;  /* 0x0050809b8c007988 */ /* 0x000fe8000800000b */
[----:B------:R0:W-:Y:S02]  /*2b10*/  STS.U8 [R140+UR11+0x5880], R167 ;  /* 0x005880a78c007988 */ /* 0x0001e4000800000b */
[C---:B0-----:R-:W-:Y:S02]  /*2b20*/  IADD3 R140, P2, PT, R150.reuse, R132, RZ ;  /* 0x00000084968c7210 */ /* 0x041fe40007f5e0ff */
[----:B------:R-:W-:Y:S04]  /*2b30*/  STS.U8 [R180+UR11+0x5100], R169 ;  /* 0x005100a9b4007988 */ /* 0x000fe8000800000b */
[----:B------:R0:W-:Y:S04]  /*2b40*/  STS.U8 [R180+UR11+0x5900], R141 ;  /* 0x0059008db4007988 */ /* 0x0001e8000800000b */
[----:B------:R-:W-:Y:S01]  /*2b50*/  STS.U8 [R180+UR11+0x5500], R170 ;  /* 0x005500aab4007988 */ /* 0x000fe2000800000b */
[----:B0-----:R-:W-:-:S02]  /*2b60*/  LEA.HI.X.SX32 R141, R150, R133, 0x1, P2 ;  /* 0x00000085968d7211 */ /* 0x001fc400010f0eff */
[----:B------:R-:W-:-:S04]  /*2b70*/  IADD3 R186, P2, PT, R152, R132, RZ ;  /* 0x0000008498ba7210 */ /* 0x000fc80007f5e0ff */
[----:B------:R-:W-:Y:S01]  /*2b80*/  LEA.HI.X.SX32 R187, R152, R133, 0x1, P2 ;  /* 0x0000008598bb7211 */ /* 0x000fe200010f0eff */
[----:B------:R0:W-:Y:S01]  /*2b90*/  STS.U8 [R180+UR11+0x5d00], R138 ;  /* 0x005d008ab4007988 */ /* 0x0001e2000800000b */
[----:B------:R-:W-:Y:S02]  /*2ba0*/  PRMT R150, RZ, 0x7610, R150 ;  /* 0x00007610ff967816 */ /* 0x000fe40000000096 */
[----:B------:R-:W-:Y:S01]  /*2bb0*/  PRMT R166, RZ, 0x7610, R166 ;  /* 0x00007610ffa67816 */ /* 0x000fe200000000a6 */
[----:B------:R-:W2:Y:S04]  /*2bc0*/  @P0 LDG.E.U8 R182, desc[UR24][R186.64] ;  /* 0x00000018bab60981 */ /* 0x000ea8000c1e1100 */
[----:B------:R1:W-:Y:S01]  /*2bd0*/  STS.U8 [R181+UR11+0x5d80], R3 ;  /* 0x005d8003b5007988 */ /* 0x0003e2000800000b */
[----:B0-----:R-:W-:-:S03]  /*2be0*/  IMAD R138, R243, 0xd, RZ ;  /* 0x0000000df38a7824 */ /* 0x001fc600078e02ff */
[----:B------:R-:W-:Y:S04]  /*2bf0*/  STS.U8 [R181+UR11+0x5180], R139 ;  /* 0x0051808bb5007988 */ /* 0x000fe8000800000b */
[----:B------:R-:W3:Y:S01]  /*2c00*/  @P0 LDG.E.U8 R150, desc[UR24][R140.64] ;  /* 0x000000188c960981 */ /* 0x000ee2000c1e1100 */
[----:B-1----:R-:W-:-:S05]  /*2c10*/  IMAD R3, R243, 0x15, RZ ;  /* 0x00000015f3037824 */ /* 0x002fca00078e02ff */
[CC--:B------:R-:W-:Y:S02]  /*2c20*/  IADD3 R154, P2, PT, R3.reuse, R132.reuse, RZ ;  /* 0x00000084039a7210 */ /* 0x0c0fe40007f5e0ff */
[C---:B------:R-:W-:Y:S02]  /*2c30*/  IADD3 R170, P3, PT, R138.reuse, R132, RZ ;  /* 0x000000848aaa7210 */ /* 0x040fe40007f7e0ff */
[-C--:B------:R-:W-:Y:S01]  /*2c40*/  LEA.HI.X.SX32 R155, R3, R133.reuse, 0x1, P2 ;  /* 0x00000085039b7211 */ /* 0x080fe200010f0eff */
[----:B------:R-:W-:Y:S01]  /*2c50*/  IMAD R3, R243, 0x1d, RZ ;  /* 0x0000001df3037824 */ /* 0x000fe200078e02ff */
[----:B------:R0:W-:Y:S01]  /*2c60*/  STS.U8 [R181+UR11+0x5980], R137 ;  /* 0x00598089b5007988 */ /* 0x0001e2000800000b */
[----:B------:R-:W-:-:S03]  /*2c70*/  LEA.HI.X.SX32 R171, R138, R133, 0x1, P3 ;  /* 0x000000858aab7211 */ /* 0x000fc600018f0eff */
[-C--:B------:R-:W-:Y:S01]  /*2c80*/  IADD3 R138, P2, PT, R3, R132.reuse, RZ ;  /* 0x00000084038a7210 */ /* 0x080fe20007f5e0ff */
[----:B------:R-:W-:Y:S04]  /*2c90*/  STL.64 [R1+0x100], R186 ;  /* 0x000100ba01007387 */ /* 0x000fe80000100a00 */
[----:B------:R1:W-:Y:S01]  /*2ca0*/  STS.U8 [R181+UR11+0x5580], R151 ;  /* 0x00558097b5007988 */ /* 0x0003e2000800000b */
[----:B0-----:R-:W-:Y:S01]  /*2cb0*/  IMAD R137, R243, 0x6, RZ ;  /* 0x00000006f3897824 */ /* 0x001fe200078e02ff */
[----:B------:R-:W-:Y:S02]  /*2cc0*/  LEA.HI.X.SX32 R139, R3, R133, 0x1, P2 ;  /* 0x00000085038b7211 */ /* 0x000fe400010f0eff */
[----:B------:R-:W-:Y:S01]  /*2cd0*/  PRMT R3, RZ, 0x7610, R3 ;  /* 0x00007610ff037816 */ /* 0x000fe20000000003 */
[----:B------:R-:W4:Y:S01]  /*2ce0*/  @P0 LDG.E.U8 R166, desc[UR24][R154.64] ;  /* 0x000000189aa60981 */ /* 0x000f22000c1e1100 */
[----:B------:R-:W-:-:S04]  /*2cf0*/  IADD3 R152, P2, PT, R137, R132, RZ ;  /* 0x0000008489987210 */ /* 0x000fc80007f5e0ff */
[----:B------:R-:W-:Y:S01]  /*2d00*/  LEA.HI.X.SX32 R153, R137, R133, 0x1, P2 ;  /* 0x0000008589997211 */ /* 0x000fe200010f0eff */
[----:B------:R-:W-:Y:S01]  /*2d10*/  IMAD R137, R243, 0xe, RZ ;  /* 0x0000000ef3897824 */ /* 0x000fe200078e02ff */
[----:B------:R-:W5:Y:S01]  /*2d20*/  @P0 LDG.E.U8 R3, desc[UR24][R138.64] ;  /* 0x000000188a030981 */ /* 0x000f62000c1e1100 */
[----:B-1----:R-:W-:-:S03]  /*2d30*/  PRMT R181, RZ, 0x7610, R181 ;  /* 0x00007610ffb57816 */ /* 0x002fc600000000b5 */
[C---:B------:R-:W-:Y:S01]  /*2d40*/  IADD3 R168, P2, PT, R137.reuse, R132, RZ ;  /* 0x0000008489a87210 */ /* 0x040fe20007f5e0ff */
[----:B------:R0:W-:Y:S03]  /*2d50*/  STL.64 [R1+0xf8], R152 ;  /* 0x0000f89801007387 */ /* 0x0001e60000100a00 */
[----:B------:R-:W-:Y:S01]  /*2d60*/  LEA.HI.X.SX32 R169, R137, R133, 0x1, P2 ;  /* 0x0000008589a97211 */ /* 0x000fe200010f0eff */
[----:B------:R-:W-:Y:S01]  /*2d70*/  IMAD R137, R243, 0x16, RZ ;  /* 0x00000016f3897824 */ /* 0x000fe200078e02ff */
[----:B------:R-:W-:Y:S01]  /*2d80*/  PRMT R180, RZ, 0x7610, R180 ;  /* 0x00007610ffb47816 */ /* 0x000fe200000000b4 */
[----:B------:R0:W4:Y:S01]  /*2d90*/  @P0 LDG.E.U8 R181, desc[UR24][R152.64] ;  /* 0x0000001898b50981 */ /* 0x000122000c1e1100 */
[----:B------:R-:W-:-:S03]  /*2da0*/  PRMT R167, RZ, 0x7610, R167 ;  /* 0x00007610ffa77816 */ /* 0x000fc600000000a7 */
[----:B------:R1:W-:Y:S04]  /*2db0*/  STS.U8 [R185+UR11+0x5a00], R134 ;  /* 0x005a0086b9007988 */ /* 0x0003e8000800000b */
[----:B------:R-:W4:Y:S01]  /*2dc0*/  @P0 LDG.E.U8 R180, desc[UR24][R170.64] ;  /* 0x00000018aab40981 */ /* 0x000f22000c1e1100 */
[----:B0-----:R-:W-:-:S03]  /*2dd0*/  IADD3 R152, P2, PT, R137, R132, RZ ;  /* 0x0000008489987210 */ /* 0x001fc60007f5e0ff */
[----:B------:R0:W-:Y:S01]  /*2de0*/  STS.U8 [R185+UR11+0x5600], R136 ;  /* 0x00560088b9007988 */ /* 0x0001e2000800000b */
[----:B-1----:R-:W-:Y:S01]  /*2df0*/  IMAD R134, R243, 0x1e, RZ ;  /* 0x0000001ef3867824 */ /* 0x002fe200078e02ff */
[----:B------:R-:W-:Y:S02]  /*2e00*/  LEA.HI.X.SX32 R153, R137, R133, 0x1, P2 ;  /* 0x0000008589997211 */ /* 0x000fe400010f0eff */
[----:B------:R-:W4:Y:S01]  /*2e10*/  @P0 LDG.E.U8 R167, desc[UR24][R168.64] ;  /* 0x00000018a8a70981 */ /* 0x000f22000c1e1100 */
[----:B------:R-:W-:Y:S02]  /*2e20*/  PRMT R151, RZ, 0x7610, R151 ;  /* 0x00007610ff977816 */ /* 0x000fe40000000097 */
[----:B0-----:R-:W-:-:S04]  /*2e30*/  IADD3 R136, P2, PT, R134, R132, RZ ;  /* 0x0000008486887210 */ /* 0x001fc80007f5e0ff */
[----:B------:R-:W4:Y:S01]  /*2e40*/  @P0 LDG.E.U8 R151, desc[UR24][R152.64] ;  /* 0x0000001898970981 */ /* 0x000f22000c1e1100 */
[----:B------:R-:W-:Y:S02]  /*2e50*/  LEA.HI.X.SX32 R137, R134, R133, 0x1, P2 ;  /* 0x0000008586897211 */ /* 0x000fe400010f0eff */
[----:B------:R-:W-:-:S06]  /*2e60*/  PRMT R134, RZ, 0x7610, R134 ;  /* 0x00007610ff867816 */ /* 0x000fcc0000000086 */
[----:B------:R-:W4:Y:S04]  /*2e70*/  @P0 LDG.E.U8 R134, desc[UR24][R136.64] ;  /* 0x0000001888860981 */ /* 0x000f28000c1e1100 */
[----:B------:R0:W-:Y:S01]  /*2e80*/  STS.U8 [R185+UR11+0x5200], R135 ;  /* 0x00520087b9007988 */ /* 0x0001e2000800000b */
[----:B------:R-:W-:Y:S01]  /*2e90*/  UISETP.GT.AND UP2, UPT, UR10, -0x1, UPT ;  /* 0xffffffff0a00788c */ /* 0x000fe2000bf44270 */
[----:B------:R-:W-:Y:S01]  /*2ea0*/  FMUL R234, R4, UR4 ;  /* 0x0000000404ea7c20 */ /* 0x000fe20008400000 */
[----:B------:R-:W-:Y:S01]  /*2eb0*/  FMUL R4, R5, UR4 ;  /* 0x0000000405047c20 */ /* 0x000fe20008400000 */
[----:B------:R-:W-:-:S03]  /*2ec0*/  ISETP.GT.AND P4, PT, R2, 0x1, PT ;  /* 0x000000010200780c */ /* 0x000fc60003f84270 */
[----:B------:R-:W-:Y:S01]  /*2ed0*/  PLOP3.LUT P3, PT, PT, PT, UP2, 0x80, 0x8 ;  /* 0x000000000008781c */ /* 0x000fe20003f6f028 */
[----:B------:R-:W-:Y:S01]  /*2ee0*/  FMUL R8, R8, UR4 ;  /* 0x0000000408087c20 */ /* 0x000fe20008400000 */
[----:B------:R-:W-:Y:S01]  /*2ef0*/  FMUL R195, R96, UR4 ;  /* 0x0000000460c37c20 */ /* 0x000fe20008400000 */
[----:B------:R-:W-:Y:S01]  /*2f00*/  FMUL R233, R123, UR4 ;  /* 0x000000047be97c20 */ /* 0x000fe20008400000 */
[----:B------:R-:W-:Y:S01]  /*2f10*/  ISETP.GT.AND P5, PT, R2, 0x2, PT ;  /* 0x000000020200780c */ /* 0x000fe20003fa4270 */
[----:B------:R-:W-:Y:S01]  /*2f20*/  FMUL R226, R44, UR4 ;  /* 0x000000042ce27c20 */ /* 0x000fe20008400000 */
[----:B------:R-:W-:Y:S01]  /*2f30*/  FSEL R123, R234, -INF , P3 ;  /* 0xff800000ea7b7808 */ /* 0x000fe20001800000 */
[----:B------:R-:W-:Y:S01]  /*2f40*/  FMUL R9, R9, UR4 ;  /* 0x0000000409097c20 */ /* 0x000fe20008400000 */
        /* <DEDUP_REMOVED lines=26> */
[----:B0-----:R-:W-:Y:S01]  /*30f0*/  FMUL R135, R118, UR4 ;  /* 0x0000000476877c20 */ /* 0x001fe20008400000 */
        /* <DEDUP_REMOVED lines=41> */
[----:B------:R-:W-:Y:S01]  /*3390*/  ISETP.GT.AND P3, PT, R2, 0x23, PT ;  /* 0x000000230200780c */ /* 0x000fe20003f64270 */
        /* <DEDUP_REMOVED lines=10> */
[----:B---3--:R-:W-:Y:S04]  /*3440*/  STS.U8 [R185+UR11+0x5e00], R150 ;  /* 0x005e0096b9007988 */ /* 0x008fe8000800000b */
[----:B--2---:R-:W-:Y:S04]  /*3450*/  STS.U8 [R183+UR11+0x5280], R182 ;  /* 0x005280b6b7007988 */ /* 0x004fe8000800000b */
[----:B-----5:R0:W-:Y:S02]  /*3460*/  STS.U8 [R183+UR11+0x5e80], R3 ;  /* 0x005e8003b7007988 */ /* 0x0201e4000800000b */
[----:B0-----:R-:W-:-:S05]  /*3470*/  IMAD R3, R243, 0x7, RZ ;  /* 0x00000007f3037824 */ /* 0x001fca00078e02ff */
[----:B------:R-:W-:-:S04]  /*3480*/  IADD3 R186, P2, PT, R3, R132, RZ ;  /* 0x0000008403ba7210 */ /* 0x000fc80007f5e0ff */
[----:B------:R-:W-:Y:S01]  /*3490*/  LEA.HI.X.SX32 R187, R3, R133, 0x1, P2 ;  /* 0x0000008503bb7211 */ /* 0x000fe200010f0eff */
[----:B------:R-:W-:Y:S01]  /*34a0*/  IMAD R3, R243, 0xf, RZ ;  /* 0x0000000ff3037824 */ /* 0x000fe200078e02ff */
[----:B----4-:R0:W-:Y:S04]  /*34b0*/  STS.U8 [R183+UR11+0x5a80], R166 ;  /* 0x005a80a6b7007988 */ /* 0x0101e8000800000b */
[----:B------:R-:W-:Y:S01]  /*34c0*/  STS.U8 [R183+UR11+0x5680], R180 ;  /* 0x005680b4b7007988 */ /* 0x000fe2000800000b */
[----:B0-----:R-:W-:-:S03]  /*34d0*/  IADD3 R166, P2, PT, R3, R132, RZ ;  /* 0x0000008403a67210 */ /* 0x001fc60007f5e0ff */
[----:B------:R0:W-:Y:S02]  /*34e0*/  STS.U8 [R184+UR11+0x5700], R167 ;  /* 0x005700a7b8007988 */ /* 0x0001e4000800000b */
[-C--:B0-----:R-:W-:Y:S01]  /*34f0*/  LEA.HI.X.SX32 R167, R3, R133.reuse, 0x1, P2 ;  /* 0x0000008503a77211 */ /* 0x081fe200010f0eff */
[----:B------:R-:W-:Y:S01]  /*3500*/  IMAD R3, R243, 0x17, RZ ;  /* 0x00000017f3037824 */ /* 0x000fe200078e02ff */
[----:B------:R0:W-:Y:S04]  /*3510*/  STS.U8 [R184+UR11+0x5b00], R151 ;  /* 0x005b0097b8007988 */ /* 0x0001e8000800000b */
[C---:B------:R-:W-:Y:S01]  /*3520*/  IADD3 R150, P2, PT, R3.reuse, R132, RZ ;  /* 0x0000008403967210 */ /* 0x040fe20007f5e0ff */
[----:B------:R1:W-:Y:S03]  /*3530*/  STS.U8 [R184+UR11+0x5f00], R134 ;  /* 0x005f0086b8007988 */ /* 0x0003e6000800000b */
[----:B0-----:R-:W-:-:S02]  /*3540*/  LEA.HI.X.SX32 R151, R3, R133, 0x1, P2 ;  /* 0x0000008503977211 */ /* 0x001fc400010f0eff */
[----:B------:R-:W-:Y:S01]  /*3550*/  ISETP.GT.AND P2, PT, R2, RZ, PT ;  /* 0x000000ff0200720c */ /* 0x000fe20003f44270 */
[----:B-1----:R-:W-:Y:S01]  /*3560*/  FMUL R134, R6, UR4 ;  /* 0x0000000406867c20 */ /* 0x002fe20008400000 */
[----:B------:R-:W-:Y:S02]  /*3570*/  FMUL R3, R7, UR4 ;  /* 0x0000000407037c20 */ /* 0x000fe40008400000 */
[----:B------:R-:W-:Y:S01]  /*3580*/  FSEL R4, R4, -INF , P2 ;  /* 0xff80000004047808 */ /* 0x000fe20001000000 */
[----:B------:R-:W-:Y:S01]  /*3590*/  FMUL R6, R15, UR4 ;  /* 0x000000040f067c20 */ /* 0x000fe20008400000 */
[----:B------:R-:W-:Y:S02]  /*35a0*/  ISETP.GT.AND P2, PT, R2, 0x3, PT ;  /* 0x000000030200780c */ /* 0x000fe40003f44270 */
[----:B------:R-:W-:Y:S01]  /*35b0*/  FSEL R96, R134, -INF , P4 ;  /* 0xff80000086607808 */ /* 0x000fe20002000000 */
[----:B------:R-:W-:Y:S01]  /*35c0*/  FMUL R15, R65, UR4 ;  /* 0x00000004410f7c20 */ /* 0x000fe20008400000 */
[----:B------:R-:W-:Y:S01]  /*35d0*/  FMUL R65, R121, UR4 ;  /* 0x0000000479417c20 */ /* 0x000fe20008400000 */
[----:B------:R-:W-:-:S02]  /*35e0*/  ISETP.GT.AND P4, PT, R2, 0x4, PT ;  /* 0x000000040200780c */ /* 0x000fc40003f84270 */
[----:B------:R-:W-:Y:S02]  /*35f0*/  FSEL R95, R3, -INF , P5 ;  /* 0xff800000035f7808 */ /* 0x000fe40002800000 */
[----:B------:R-:W-:Y:S02]  /*3600*/  ISETP.GT.AND P5, PT, R2, 0x5, PT ;  /* 0x000000050200780c */ /* 0x000fe40003fa4270 */
[----:B------:R-:W-:Y:S02]  /*3610*/  FSEL R121, R8, -INF , P2 ;  /* 0xff80000008797808 */ /* 0x000fe40001000000 */
[----:B------:R-:W-:Y:S02]  /*3620*/  FMNMX3 R3, R123, R4, R96, !PT ;  /* 0x000000047b037276 */ /* 0x000fe40007800060 */
[----:B------:R-:W-:Y:S02]  /*3630*/  ISETP.GT.AND P2, PT, R2, 0x6, PT ;  /* 0x000000060200780c */ /* 0x000fe40003f44270 */
[----:B------:R-:W-:-:S02]  /*3640*/  FSEL R98, R9, -INF , P4 ;  /* 0xff80000009627808 */ /* 0x000fc40002000000 */
[----:B------:R-:W-:Y:S02]  /*3650*/  ISETP.GT.AND P4, PT, R2, 0x7, PT ;  /* 0x000000070200780c */ /* 0x000fe40003f84270 */
[----:B------:R-:W-:Y:S02]  /*3660*/  FSEL R97, R10, -INF , P5 ;  /* 0xff8000000a617808 */ /* 0x000fe40002800000 */
[----:B------:R-:W-:Y:S01]  /*3670*/  FMNMX3 R3, R3, R95, R121, !PT ;  /* 0x0000005f03037276 */ /* 0x000fe20007800079 */
[----:B------:R-:W-:Y:S01]  /*3680*/  FMUL R7, R19, UR4 ;  /* 0x0000000413077c20 */ /* 0x000fe20008400000 */
[----:B------:R-:W-:Y:S01]  /*3690*/  FMUL R19, R120, UR4 ;  /* 0x0000000478137c20 */ /* 0x000fe20008400000 */
[C---:B------:R-:W-:Y:S02]  /*36a0*/  ISETP.GT.AND P5, PT, R2.reuse, 0x8, PT ;  /* 0x000000080200780c */ /* 0x040fe40003fa4270 */
[----:B------:R-:W-:Y:S02]  /*36b0*/  FSEL R5, R5, -INF , P2 ;  /* 0xff80000005057808 */ /* 0x000fe40001000000 */
[----:B------:R-:W-:-:S02]  /*36c0*/  ISETP.GT.AND P2, PT, R2, 0x9, PT ;  /* 0x000000090200780c */ /* 0x000fc40003f44270 */
[----:B------:R-:W-:Y:S02]  /*36d0*/  FSEL R120, R12, -INF , P4 ;  /* 0xff8000000c787808 */ /* 0x000fe40002000000 */
[----:B------:R-:W-:Y:S02]  /*36e0*/  FMNMX3 R3, R3, R98, R97, !PT ;  /* 0x0000006203037276 */ /* 0x000fe40007800061 */
[C---:B------:R-:W-:Y:S02]  /*36f0*/  ISETP.GT.AND P4, PT, R2.reuse, 0xa, PT ;  /* 0x0000000a0200780c */ /* 0x040fe40003f84270 */
[----:B------:R-:W-:Y:S02]  /*3700*/  FSEL R94, R13, -INF , P5 ;  /* 0xff8000000d5e7808 */ /* 0x000fe40002800000 */
[----:B------:R-:W-:Y:S02]  /*3710*/  ISETP.GT.AND P5, PT, R2, 0xb, PT ;  /* 0x0000000b0200780c */ /* 0x000fe40003fa4270 */
[----:B------:R-:W-:-:S02]  /*3720*/  FSEL R93, R14, -INF , P2 ;  /* 0xff8000000e5d7808 */ /* 0x000fc40001000000 */
[----:B------:R-:W-:Y:S02]  /*3730*/  FMNMX3 R3, R3, R5, R120, !PT ;  /* 0x0000000503037276 */ /* 0x000fe40007800078 */
[----:B------:R-:W-:Y:S02]  /*3740*/  ISETP.GT.AND P2, PT, R2, 0xc, PT ;  /* 0x0000000c0200780c */ /* 0x000fe40003f44270 */
[----:B------:R-:W-:Y:S02]  /*3750*/  FSEL R6, R6, -INF , P4 ;  /* 0xff80000006067808 */ /* 0x000fe40002000000 */
[----:B------:R-:W-:Y:S02]  /*3760*/  ISETP.GT.AND P4, PT, R2, 0xd, PT ;  /* 0x0000000d0200780c */ /* 0x000fe40003f84270 */
[----:B------:R-:W-:Y:S02]  /*3770*/  FSEL R119, R16, -INF , P5 ;  /* 0xff80000010777808 */ /* 0x000fe40002800000 */
[----:B------:R-:W-:-:S02]  /*3780*/  FMNMX3 R3, R3, R94, R93, !PT ;  /* 0x0000005e03037276 */ /* 0x000fc4000780005d */
[C---:B------:R-:W-:Y:S02]  /*3790*/  ISETP.GT.AND P5, PT, R2.reuse, 0xe, PT ;  /* 0x0000000e0200780c */ /* 0x040fe40003fa4270 */
[----:B------:R-:W-:Y:S02]  /*37a0*/  FSEL R92, R17, -INF , P2 ;  /* 0xff800000115c7808 */ /* 0x000fe40001000000 */
[----:B------:R-:W-:Y:S02]  /*37b0*/  ISETP.GT.AND P2, PT, R2, 0xf, PT ;  /* 0x0000000f0200780c */ /* 0x000fe40003f44270 */
[----:B------:R-:W-:Y:S02]  /*37c0*/  FSEL R91, R18, -INF , P4 ;  /* 0xff800000125b7808 */ /* 0x000fe40002000000 */
[----:B------:R-:W-:Y:S02]  /*37d0*/  FMNMX3 R3, R3, R6, R119, !PT ;  /* 0x0000000603037276 */ /* 0x000fe40007800077 */
        /* <DEDUP_REMOVED lines=20> */
[----:B------:R-:W-:Y:S01]  /*3920*/  FMNMX3 R3, R3, R84, R117, !PT ;  /* 0x0000005403037276 */ /* 0x000fe20007800075 */
[----:B------:R0:W-:Y:S01]  /*3930*/  STS.U8 [R184+UR11+0x5300], R181 ;  /* 0x005300b5b8007988 */ /* 0x0001e2000800000b */
[C---:B------:R-:W-:Y:S02]  /*3940*/  ISETP.GT.AND P2, PT, R2.reuse, 0x18, PT ;  /* 0x000000180200780c */ /* 0x040fe40003f44270 */
[----:B------:R-:W-:Y:S02]  /*3950*/  FSEL R89, R27, -INF , P4 ;  /* 0xff8000001b597808 */ /* 0x000fe40002000000 */
[----:B------:R-:W-:Y:S02]  /*3960*/  ISETP.GT.AND P4, PT, R2, 0x19, PT ;  /* 0x000000190200780c */ /* 0x000fe40003f84270 */
[----:B------:R-:W-:Y:S01]  /*3970*/  FMNMX3 R3, R3, R88, R87, !PT ;  /* 0x0000005803037276 */ /* 0x000fe20007800057 */
[----:B0-----:R-:W-:Y:S01]  /*3980*/  FMUL R181, R116, UR4 ;  /* 0x0000000474b57c20 */ /* 0x001fe20008400000 */
[----:B------:R-:W-:-:S02]  /*3990*/  FSEL R116, R28, -INF , P5 ;  /* 0xff8000001c747808 */ /* 0x000fc40002800000 */
[C---:B------:R-:W-:Y:S02]  /*39a0*/  ISETP.GT.AND P5, PT, R2.reuse, 0x1a, PT ;  /* 0x0000001a0200780c */ /* 0x040fe40003fa4270 */
[----:B------:R-:W-:Y:S02]  /*39b0*/  FSEL R83, R29, -INF , P2 ;  /* 0xff8000001d537808 */ /* 0x000fe40001000000 */
[----:B------:R-:W-:Y:S02]  /*39c0*/  ISETP.GT.AND P2, PT, R2, 0x1b, PT ;  /* 0x0000001b0200780c */ /* 0x000fe40003f44270 */
[----:B------:R-:W-:Y:S02]  /*39d0*/  FSEL R82, R30, -INF , P4 ;  /* 0xff8000001e527808 */ /* 0x000fe40002000000 */
[----:B------:R-:W-:Y:S01]  /*39e0*/  FMNMX3 R3, R3, R89, R116, !PT ;  /* 0x0000005903037276 */ /* 0x000fe20007800074 */
        /* <DEDUP_REMOVED lines=12> */
[----:B------:R-:W-:Y:S02]  /*3ab0*/  FSEL R78, R35, -INF , P2 ;  /* 0xff800000234e7808 */ /* 0x000fe40001000000 */
[C---:B------:R-:W-:Y:S02]  /*3ac0*/  ISETP.GT.AND P5, PT, R2.reuse, 0x20, PT ;  /* 0x000000200200780c */ /* 0x040fe40003fa4270 */
[----:B------:R-:W-:-:S02]  /*3ad0*/  ISETP.GT.AND P2, PT, R2, 0x21, PT ;  /* 0x000000210200780c */ /* 0x000fc40003f44270 */
[----:B------:R-:W-:Y:S02]  /*3ae0*/  FSEL R114, R36, -INF , P4 ;  /* 0xff80000024727808 */ /* 0x000fe40002000000 */
[----:B------:R-:W-:Y:S02]  /*3af0*/  FMNMX3 R3, R3, R80, R79, !PT ;  /* 0x0000005003037276 */ /* 0x000fe4000780004f */
[----:B------:R-:W-:Y:S02]  /*3b00*/  ISETP.GT.AND P4, PT, R2, 0x22, PT ;  /* 0x000000220200780c */ /* 0x000fe40003f84270 */
[----:B------:R-:W-:Y:S02]  /*3b10*/  FSEL R75, R37, -INF , P5 ;  /* 0xff800000254b7808 */ /* 0x000fe40002800000 */
[----:B------:R-:W-:Y:S02]  /*3b20*/  FSEL R74, R232, -INF , P2 ;  /* 0xff800000e84a7808 */ /* 0x000fe40001000000 */
[----:B------:R-:W-:Y:S01]  /*3b30*/  FMNMX3 R3, R3, R78, R114, !PT ;  /* 0x0000004e03037276 */ /* 0x000fe20007800072 */
[----:B------:R-:W-:Y:S01]  /*3b40*/  FMUL R184, R113, UR4 ;  /* 0x0000000471b87c20 */ /* 0x000fe20008400000 */
[----:B------:R-:W-:-:S02]  /*3b50*/  ISETP.GT.AND P2, PT, R2, 0x24, PT ;  /* 0x000000240200780c */ /* 0x000fc40003f44270 */
[----:B------:R-:W-:Y:S02]  /*3b60*/  ISETP.GT.AND P5, PT, R2, 0x25, PT ;  /* 0x000000250200780c */ /* 0x000fe40003fa4270 */
[----:B------:R-:W-:Y:S02]  /*3b70*/  FSEL R8, R231, -INF , P4 ;  /* 0xff800000e7087808 */ /* 0x000fe40002000000 */
[----:B------:R-:W-:Y:S02]  /*3b80*/  FSEL R113, R230, -INF , P3 ;  /* 0xff800000e6717808 */ /* 0x000fe40001800000 */
[----:B------:R-:W-:Y:S02]  /*3b90*/  FMNMX3 R16, R3, R75, R74, !PT ;  /* 0x0000004b03107276 */ /* 0x000fe4000780004a */
[C---:B------:R-:W-:Y:S02]  /*3ba0*/  ISETP.GT.AND P4, PT, R2.reuse, 0x26, PT ;  /* 0x000000260200780c */ /* 0x040fe40003f84270 */
[----:B------:R-:W-:-:S02]  /*3bb0*/  ISETP.GT.AND P3, PT, R2, 0x27, PT ;  /* 0x000000270200780c */ /* 0x000fc40003f64270 */
[----:B------:R-:W-:Y:S02]  /*3bc0*/  FSEL R77, R229, -INF , P2 ;  /* 0xff800000e54d7808 */ /* 0x000fe40001000000 */
[----:B------:R-:W-:Y:S02]  /*3bd0*/  FSEL R76, R228, -INF , P5 ;  /* 0xff800000e44c7808 */ /* 0x000fe40002800000 */
[----:B------:R-:W-:Y:S01]  /*3be0*/  FMNMX3 R16, R16, R8, R113, !PT ;  /* 0x0000000810107276 */ /* 0x000fe20007800071 */
[----:B------:R-:W-:Y:S01]  /*3bf0*/  FMUL R185, R112, UR4 ;  /* 0x0000000470b97c20 */ /* 0x000fe20008400000 */
[C---:B------:R-:W-:Y:S02]  /*3c00*/  ISETP.GT.AND P2, PT, R2.reuse, 0x28, PT ;  /* 0x000000280200780c */ /* 0x040fe40003f44270 */
[----:B------:R-:W-:Y:S02]  /*3c10*/  ISETP.GT.AND P5, PT, R2, 0x29, PT ;  /* 0x000000290200780c */ /* 0x000fe40003fa4270 */
[----:B------:R-:W-:-:S02]  /*3c20*/  FSEL R9, R227, -INF , P4 ;  /* 0xff800000e3097808 */ /* 0x000fc40002000000 */
[----:B------:R-:W-:Y:S02]  /*3c30*/  FSEL R112, R226, -INF , P3 ;  /* 0xff800000e2707808 */ /* 0x000fe40001800000 */
[----:B------:R-:W-:Y:S02]  /*3c40*/  FMNMX3 R16, R16, R77, R76, !PT ;  /* 0x0000004d10107276 */ /* 0x000fe4000780004c */
[C---:B------:R-:W-:Y:S02]  /*3c50*/  ISETP.GT.AND P4, PT, R2.reuse, 0x2a, PT ;  /* 0x0000002a0200780c */ /* 0x040fe40003f84270 */
[----:B------:R-:W-:Y:S02]  /*3c60*/  ISETP.GT.AND P3, PT, R2, 0x2b, PT ;  /* 0x0000002b0200780c */ /* 0x000fe40003f64270 */
[----:B------:R-:W-:Y:S02]  /*3c70*/  FSEL R73, R225, -INF , P2 ;  /* 0xff800000e1497808 */ /* 0x000fe40001000000 */
[----:B------:R-:W-:-:S02]  /*3c80*/  FSEL R72, R224, -INF , P5 ;  /* 0xff800000e0487808 */ /* 0x000fc40002800000 */
[----:B------:R-:W-:Y:S02]  /*3c90*/  FMNMX3 R16, R16, R9, R112, !PT ;  /* 0x0000000910107276 */ /* 0x000fe40007800070 */
[C---:B------:R-:W-:Y:S02]  /*3ca0*/  ISETP.GT.AND P2, PT, R2.reuse, 0x2c, PT ;  /* 0x0000002c0200780c */ /* 0x040fe40003f44270 */
        /* <DEDUP_REMOVED lines=9> */
[----:B------:R-:W-:Y:S01]  /*3d40*/  FMNMX3 R16, R16, R10, R105, !PT ;  /* 0x0000000a10107276 */ /* 0x000fe20007800069 */
[----:B------:R-:W-:Y:S01]  /*3d50*/  FMUL R41, R99, UR4 ;  /* 0x0000000463297c20 */ /* 0x000fe20008400000 */
[----:B------:R-:W-:Y:S01]  /*3d60*/  FMUL R99, R104, UR4 ;  /* 0x0000000468637c20 */ /* 0x000fe20008400000 */
[C---:B------:R-:W-:Y:S02]  /*3d70*/  ISETP.GT.AND P2, PT, R2.reuse, 0x30, PT ;  /* 0x000000300200780c */ /* 0x040fe40003f44270 */
[----:B------:R-:W-:-:S02]  /*3d80*/  ISETP.GT.AND P5, PT, R2, 0x31, PT ;  /* 0x000000310200780c */ /* 0x000fc40003fa4270 */
[----:B------:R-:W-:Y:S02]  /*3d90*/  FSEL R11, R11, -INF , P4 ;  /* 0xff8000000b0b7808 */ /* 0x000fe40002000000 */
[----:B------:R-:W-:Y:S02]  /*3da0*/  FSEL R104, R219, -INF , P3 ;  /* 0xff800000db687808 */ /* 0x000fe40001800000 */
[----:B------:R-:W-:Y:S01]  /*3db0*/  FMNMX3 R16, R16, R71, R70, !PT ;  /* 0x0000004710107276 */ /* 0x000fe20007800046 */
[----:B------:R-:W-:Y:S01]  /*3dc0*/  FMUL R212, R58, UR4 ;  /* 0x000000043ad47c20 */ /* 0x000fe20008400000 */
        /* <DEDUP_REMOVED lines=9> */
[C---:B------:R-:W-:Y:S02]  /*3e60*/  ISETP.GT.AND P2, PT, R2.reuse, 0x34, PT ;  /* 0x000000340200780c */ /* 0x040fe40003f44270 */
[----:B------:R-:W-:Y:S02]  /*3e70*/  ISETP.GT.AND P5, PT, R2, 0x35, PT ;  /* 0x000000350200780c */ /* 0x000fe40003fa4270 */
[----:B------:R-:W-:-:S02]  /*3e80*/  FSEL R12, R216, -INF , P4 ;  /* 0xff800000d80c7808 */ /* 0x000fc40002000000 */
[----:B------:R-:W-:Y:S02]  /*3e90*/  FSEL R102, R215, -INF , P3 ;  /* 0xff800000d7667808 */ /* 0x000fe40001800000 */
[----:B------:R-:W-:Y:S01]  /*3ea0*/  FMNMX3 R16, R16, R67, R66, !PT ;  /* 0x0000004310107276 */ /* 0x000fe20007800042 */
[----:B------:R-:W-:Y:S01]  /*3eb0*/  FMUL R203, R68, UR4 ;  /* 0x0000000444cb7c20 */ /* 0x000fe20008400000 */
[----:B------:R-:W-:Y:S01]  /*3ec0*/  FMUL R57, R69, UR4 ;  /* 0x0000000445397c20 */ /* 0x000fe20008400000 */
[C---:B------:R-:W-:Y:S02]  /*3ed0*/  ISETP.GT.AND P4, PT, R2.reuse, 0x36, PT ;  /* 0x000000360200780c */ /* 0x040fe40003f84270 */
[----:B------:R-:W-:Y:S02]  /*3ee0*/  ISETP.GT.AND P3, PT, R2, 0x37, PT ;  /* 0x000000370200780c */ /* 0x000fe40003f64270 */
[----:B------:R-:W-:Y:S02]  /*3ef0*/  FSEL R69, R214, -INF , P2 ;  /* 0xff800000d6457808 */ /* 0x000fe40001000000 */
[----:B------:R-:W-:-:S02]  /*3f00*/  FSEL R68, R212, -INF , P5 ;  /* 0xff800000d4447808 */ /* 0x000fc40002800000 */
[----:B------:R-:W-:Y:S01]  /*3f10*/  FMNMX3 R16, R16, R12, R102, !PT ;  /* 0x0000000c10107276 */ /* 0x000fe20007800066 */
[----:B------:R-:W-:Y:S01]  /*3f20*/  FMUL R194, R101, UR4 ;  /* 0x0000000465c27c20 */ /* 0x000fe20008400000 */
[C---:B------:R-:W-:Y:S02]  /*3f30*/  ISETP.GT.AND P2, PT, R2.reuse, 0x38, PT ;  /* 0x000000380200780c */ /* 0x040fe40003f44270 */
[----:B------:R-:W-:Y:S02]  /*3f40*/  ISETP.GT.AND P5, PT, R2, 0x39, PT ;  /* 0x000000390200780c */ /* 0x000fe40003fa4270 */
[----:B------:R-:W-:Y:S02]  /*3f50*/  FSEL R13, R211, -INF , P4 ;  /* 0xff800000d30d7808 */ /* 0x000fe40002000000 */
[----:B------:R-:W-:Y:S02]  /*3f60*/  FSEL R101, R210, -INF , P3 ;  /* 0xff800000d2657808 */ /* 0x000fe40001800000 */
[----:B------:R-:W-:Y:S01]  /*3f70*/  FMNMX3 R16, R16, R69, R68, !PT ;  /* 0x0000004510107276 */ /* 0x000fe20007800044 */
[----:B------:R-:W-:Y:S01]  /*3f80*/  FMUL R206, R63, UR4 ;  /* 0x000000043fce7c20 */ /* 0x000fe20008400000 */
        /* <DEDUP_REMOVED lines=10> */
[----:B------:R-:W-:Y:S02]  /*4030*/  FMNMX3 R16, R16, R64, R3, !PT ;  /* 0x0000004010107276 */ /* 0x000fe40007800003 */
[C---:B------:R-:W-:Y:S02]  /*4040*/  ISETP.GT.AND P4, PT, R2.reuse, 0x3e, PT ;  /* 0x0000003e0200780c */ /* 0x040fe40003f84270 */
[----:B------:R-:W-:Y:S02]  /*4050*/  ISETP.GT.AND P3, PT, R2, 0x3f, PT ;  /* 0x0000003f0200780c */ /* 0x000fe40003f64270 */
[----:B------:R-:W-:-:S02]  /*4060*/  FSEL R15, R15, -INF , P2 ;  /* 0xff8000000f0f7808 */ /* 0x000fc40001000000 */
[----:B------:R-:W-:Y:S02]  /*4070*/  FSEL R36, R205, -INF , P5 ;  /* 0xff800000cd247808 */ /* 0x000fe40002800000 */
[----:B------:R-:W-:Y:S02]  /*4080*/  FMNMX3 R16, R16, R14, R63, !PT ;  /* 0x0000000e10107276 */ /* 0x000fe4000780003f */
[----:B------:R-:W-:Y:S02]  /*4090*/  PRMT R213, RZ, 0x7610, R213 ;  /* 0x00007610ffd57816 */ /* 0x000fe400000000d5 */
[C---:B------:R-:W-:Y:S02]  /*40a0*/  ISETP.GT.AND P2, PT, R2.reuse, 0x40, PT ;  /* 0x000000400200780c */ /* 0x040fe40003f44270 */
[----:B------:R-:W-:Y:S02]  /*40b0*/  ISETP.GT.AND P5, PT, R2, 0x41, PT ;  /* 0x000000410200780c */ /* 0x000fe40003fa4270 */
[----:B------:R-:W-:Y:S01]  /*40c0*/  FSEL R58, R58, -INF , P4 ;  /* 0xff8000003a3a7808 */ /* 0x000fe20002000000 */
[----:B------:R-:W-:Y:S01]  /*40d0*/  FMUL R235, R122, UR4 ;  /* 0x000000047aeb7c20 */ /* 0x000fe20008400000 */
[----:B------:R-:W-:Y:S01]  /*40e0*/  FSEL R21, R203, -INF , P3 ;  /* 0xff800000cb157808 */ /* 0x000fe20001800000 */
[----:B------:R0:W-:Y:S01]  /*40f0*/  STL.64 [R1+0x8], R186 ;  /* 0x000008ba01007387 */ /* 0x0001e20000100a00 */
[----:B------:R-:W-:-:S02]  /*4100*/  FMNMX3 R16, R16, R15, R36, !PT ;  /* 0x0000000f10107276 */ /* 0x000fc40007800024 */
[C---:B------:R-:W-:Y:S01]  /*4110*/  ISETP.GT.AND P4, PT, R2.reuse, 0x42, PT ;  /* 0x000000420200780c */ /* 0x040fe20003f84270 */
[----:B------:R0:W2:Y:S01]  /*4120*/  @P0 LDG.E.U8 R213, desc[UR24][R186.64] ;  /* 0x00000018bad50981 */ /* 0x0000a2000c1e1100 */
[----:B------:R-:W-:Y:S02]  /*4130*/  ISETP.GT.AND P3, PT, R2, 0x43, PT ;  /* 0x000000430200780c */ /* 0x000fe40003f64270 */
[----:B------:R-:W-:Y:S02]  /*4140*/  FSEL R57, R57, -INF , P2 ;  /* 0xff80000039397808 */ /* 0x000fe40001000000 */
[----:B------:R-:W-:Y:S02]  /*4150*/  FSEL R122, R202, -INF , P5 ;  /* 0xff800000ca7a7808 */ /* 0x000fe40002800000 */
[----:B------:R-:W-:Y:S02]  /*4160*/  FMNMX3 R16, R16, R58, R21, !PT ;  /* 0x0000003a10107276 */ /* 0x000fe40007800015 */
[C---:B------:R-:W-:Y:S01]  /*4170*/  ISETP.GT.AND P2, PT, R2.reuse, 0x44, PT ;  /* 0x000000440200780c */ /* 0x040fe20003f44270 */
[----:B0-----:R-:W-:Y:S01]  /*4180*/  FMUL R186, R111, UR4 ;  /* 0x000000046fba7c20 */ /* 0x001fe20008400000 */
        /* <DEDUP_REMOVED lines=8> */
[----:B------:R-:W-:Y:S01]  /*4210*/  FMNMX3 R16, R16, R59, R111, !PT ;  /* 0x0000003b10107276 */ /* 0x000fe2000780006f */
[----:B------:R-:W-:Y:S01]  /*4220*/  FMUL R187, R110, UR4 ;  /* 0x000000046ebb7c20 */ /* 0x000fe20008400000 */
        /* <DEDUP_REMOVED lines=37> */
[----:B------:R-:W-:-:S02]  /*4480*/  FMNMX3 R16, R16, R46, R45, !PT ;  /* 0x0000002e10107276 */ /* 0x000fc4000780002d */
        /* <DEDUP_REMOVED lines=37> */
[----:B------:R-:W-:Y:S02]  /*46e0*/  FMNMX3 R16, R16, R41, R100, !PT ;  /* 0x0000002910107276 */ /* 0x000fe40007800064 */
        /* <DEDUP_REMOVED lines=35> */
[----:B------:R-:W-:Y:S02]  /*4920*/  FSEL R16, R180, -INF , P2 ;  /* 0xff800000b4107808 */ /* 0x000fe40001000000 */
[----:B------:R-:W-:-:S02]  /*4930*/  ISETP.GT.AND P2, PT, R2, 0x74, PT ;  /* 0x000000740200780c */ /* 0x000fc40003f44270 */
[C---:B------:R-:W-:Y:S02]  /*4940*/  ISETP.GT.AND P4, PT, R2.reuse, 0x72, PT ;  /* 0x000000720200780c */ /* 0x040fe40003f84270 */
[C---:B------:R-:W-:Y:S02]  /*4950*/  ISETP.GT.AND P3, PT, R2.reuse, 0x73, PT ;  /* 0x000000730200780c */ /* 0x040fe40003f64270 */
[----:B------:R-:W-:Y:S02]  /*4960*/  FSEL R22, R135, -INF , P5 ;  /* 0xff80000087167808 */ /* 0x000fe40002800000 */
[----:B------:R-:W-:Y:S02]  /*4970*/  FMNMX3 R18, R17, R24, R23, !PT ;  /* 0x0000001811127276 */ /* 0x000fe40007800017 */
[----:B------:R-:W-:Y:S02]  /*4980*/  FSEL R17, R65, -INF , P2 ;  /* 0xff80000041117808 */ /* 0x000fe40001000000 */
        /* <DEDUP_REMOVED lines=8> */
[----:B------:R-:W-:Y:S01]  /*4a10*/  FMNMX3 R65, R65, R20, R19, !PT ;  /* 0x0000001441417276 */ /* 0x000fe20007800013 */
[----:B------:R-:W-:Y:S01]  /*4a20*/  FMUL R237, R125, UR4 ;  /* 0x000000047ded7c20 */ /* 0x000fe20008400000 */
        /* <DEDUP_REMOVED lines=21> */
[----:B------:R-:W-:Y:S02]  /*4b80*/  ISETP.GT.AND P3, PT, R2, 0x7e, PT ;  /* 0x0000007e0200780c */ /* 0x000fe40003f64270 */
[----:B------:R-:W-:Y:S02]  /*4b90*/  FSEL R181, R241, -INF , P2 ;  /* 0xff800000f1b57808 */ /* 0x000fe40001000000 */
[----:B------:R-:W-:-:S02]  /*4ba0*/  FSEL R131, R240, -INF , P5 ;  /* 0xff800000f0837808 */ /* 0x000fc40002800000 */
[----:B------:R-:W-:Y:S02]  /*4bb0*/  FMNMX3 R65, R65, R129, R130, !PT ;  /* 0x0000008141417276 */ /* 0x000fe40007800082 */
[----:B------:R-:W-:Y:S02]  /*4bc0*/  FSEL R180, R242, -INF , P3 ;  /* 0xff800000f2b47808 */ /* 0x000fe40001800000 */
[----:B------:R-:W-:-:S04]  /*4bd0*/  FMNMX3 R65, R65, R181, R131, !PT ;  /* 0x000000b541417276 */ /* 0x000fc80007800083 */
[----:B------:R-:W-:-:S05]  /*4be0*/  FMNMX3 R65, R65, -INF , R180, !PT ;  /* 0xff80000041417876 */ /* 0x000fca00078000b4 */
[--C-:B------:R-:W-:Y:S01]  /*4bf0*/  FADD R123, R123, -R65.reuse ;  /* 0x800000417b7b7221 */ /* 0x100fe20000000000 */
[----:B------:R-:W-:-:S03]  /*4c00*/  FADD R124, R4, -R65 ;  /* 0x80000041047c7221 */ /* 0x000fc60000000000 */
[----:B------:R-:W-:Y:S01]  /*4c10*/  FMUL R123, R123, 1.4426950216293334961 ;  /* 0x3fb8aa3b7b7b7820 */ /* 0x000fe20000400000 */
[----:B------:R-:W-:-:S03]  /*4c20*/  FMUL R124, R124, 1.4426950216293334961 ;  /* 0x3fb8aa3b7c7c7820 */ /* 0x000fc60000400000 */
[----:B------:R0:W-:Y:S01]  /*4c30*/  MUFU.EX2 R4, R123 ;  /* 0x0000007b00047308 */ /* 0x0001e20000000800 */
[--C-:B------:R-:W-:Y:S01]  /*4c40*/  FADD R121, R121, -R65.reuse ;  /* 0x8000004179797221 */ /* 0x100fe20000000000 */
[----:B0-----:R-:W-:-:S06]  /*4c50*/  FADD R123, R96, -R65 ;  /* 0x80000041607b7221 */ /* 0x001fcc0000000000 */
[----:B------:R0:W1:Y:S01]  /*4c60*/  MUFU.EX2 R96, R124 ;  /* 0x0000007c00607308 */ /* 0x0000620000000800 */
[----:B------:R-:W-:Y:S01]  /*4c70*/  FMUL R123, R123, 1.4426950216293334961 ;  /* 0x3fb8aa3b7b7b7820 */ /* 0x000fe20000400000 */
[----:B------:R-:W-:Y:S01]  /*4c80*/  FMUL R121, R121, 1.4426950216293334961 ;  /* 0x3fb8aa3b79797820 */ /* 0x000fe20000400000 */
[----:B0-----:R-:W-:-:S05]  /*4c90*/  FADD R124, R95, -R65 ;  /* 0x800000415f7c7221 */ /* 0x001fca0000000000 */
[----:B------:R0:W3:Y:S02]  /*4ca0*/  MUFU.EX2 R95, R123 ;  /* 0x0000007b005f7308 */ /* 0x0000e40000000800 */
[----:B0-----:R-:W-:-:S06]  /*4cb0*/  FADD R123, R98, -R65 ;  /* 0x80000041627b7221 */ /* 0x001fcc0000000000 */
[----:B------:R0:W-:Y:S01]  /*4cc0*/  MUFU.EX2 R98, R121 ;  /* 0x0000007900627308 */ /* 0x0001e20000000800 */
[----:B------:R-:W-:Y:S01]  /*4cd0*/  FMUL R123, R123, 1.4426950216293334961 ;  /* 0x3fb8aa3b7b7b7820 */ /* 0x000fe20000400000 */
[--C-:B------:R-:W-:Y:S01]  /*4ce0*/  FADD R120, R120, -R65.reuse ;  /* 0x8000004178787221 */ /* 0x100fe20000000000 */
[----:B0-----:R-:W-:-:S05]  /*4cf0*/  FADD R121, R97, -R65 ;  /* 0x8000004161797221 */ /* 0x001fca0000000000 */
[----:B------:R0:W-:Y:S01]  /*4d00*/  MUFU.EX2 R97, R123 ;  /* 0x0000007b00617308 */ /* 0x0001e20000000800 */
[----:B------:R-:W-:Y:S01]  /*4d10*/  FMUL R121, R121, 1.4426950216293334961 ;  /* 0x3fb8aa3b79797820 */ /* 0x000fe20000400000 */
[----:B------:R-:W-:Y:S01]  /*4d20*/  FMUL R120, R120, 1.4426950216293334961 ;  /* 0x3fb8aa3b78787820 */ /* 0x000fe20000400000 */
[----:B0-----:R-:W-:-:S05]  /*4d30*/  FADD R123, R5, -R65 ;  /* 0x80000041057b7221 */ /* 0x001fca0000000000 */
[----:B------:R0:W-:Y:S02]  /*4d40*/  MUFU.EX2 R5, R121 ;  /* 0x0000007900057308 */ /* 0x0001e40000000800 */
[----:B0-----:R-:W-:Y:S01]  /*4d50*/  FMUL R121, R123, 1.4426950216293334961 ;  /* 0x3fb8aa3b7b797820 */ /* 0x001fe20000400000 */
[----:B------:R-:W-:-:S05]  /*4d60*/  FADD R123, R94, -R65 ;  /* 0x800000415e7b7221 */ /* 0x000fca0000000000 */
        /* <DEDUP_REMOVED lines=134> */
[----:B0-----:R-:W-:-:S06]  /*55d0*/  FADD R101, R3, -R65 ;  /* 0x8000004103657221 */ /* 0x001fcc0000000000 */
[----:B------:R0:W-:Y:S01]  /*55e0*/  MUFU.EX2 R3, R123 ;  /* 0x0000007b00037308 */ /* 0x0001e20000000800 */
[----:B------:R-:W-:Y:S01]  /*55f0*/  FMUL R101, R101, 1.4426950216293334961 ;  /* 0x3fb8aa3b65657820 */ /* 0x000fe20000400000 */
[--C-:B------:R-:W-:Y:S01]  /*5600*/  FADD R63, R63, -R65.reuse ;  /* 0x800000413f3f7221 */ /* 0x100fe20000000000 */
[----:B------:R-:W-:Y:S01]  /*5610*/  FMUL R124, R124, 1.4426950216293334961 ;  /* 0x3fb8aa3b7c7c7820 */ /* 0x000fe20000400000 */
[----:B0-----:R-:W-:-:S04]  /*5620*/  FADD R123, R14, -R65 ;  /* 0x800000410e7b7221 */ /* 0x001fc80000000000 */
[----:B------:R0:W-:Y:S01]  /*5630*/  MUFU.EX2 R14, R101 ;  /* 0x00000065000e7308 */ /* 0x0001e20000000800 */
[----:B------:R-:W-:Y:S01]  /*5640*/  FMUL R63, R63, 1.4426950216293334961 ;  /* 0x3fb8aa3b3f3f7820 */ /* 0x000fe20000400000 */
[--C-:B------:R-:W-:Y:S01]  /*5650*/  FADD R58, R58, -R65.reuse ;  /* 0x800000413a3a7221 */ /* 0x100fe20000000000 */
[----:B0-----:R-:W-:Y:S01]  /*5660*/  FMUL R101, R123, 1.4426950216293334961 ;  /* 0x3fb8aa3b7b657820 */ /* 0x001fe20000400000 */
[----:B------:R-:W-:-:S04]  /*5670*/  FADD R123, R15, -R65 ;  /* 0x800000410f7b7221 */ /* 0x000fc80000000000 */
[----:B------:R-:W0:Y:S01]  /*5680*/  MUFU.EX2 R124, R124 ;  /* 0x0000007c007c7308 */ /* 0x000e220000000800 */
[----:B------:R-:W-:Y:S01]  /*5690*/  FMUL R123, R123, 1.4426950216293334961 ;  /* 0x3fb8aa3b7b7b7820 */ /* 0x000fe20000400000 */
[----:B------:R-:W-:-:S06]  /*56a0*/  FMUL R58, R58, 1.4426950216293334961 ;  /* 0x3fb8aa3b3a3a7820 */ /* 0x000fcc0000400000 */
[----:B------:R4:W-:Y:S02]  /*56b0*/  MUFU.EX2 R15, R63 ;  /* 0x0000003f000f7308 */ /* 0x0009e40000000800 */
[----:B----4-:R-:W-:-:S06]  /*56c0*/  FADD R63, R36, -R65 ;  /* 0x80000041243f7221 */ /* 0x010fcc0000000000 */
[----:B------:R4:W-:Y:S02]  /*56d0*/  MUFU.EX2 R36, R123 ;  /* 0x0000007b00247308 */ /* 0x0009e40000000800 */
[----:B----4-:R-:W-:-:S06]  /*56e0*/  FADD R123, R21, -R65 ;  /* 0x80000041157b7221 */ /* 0x010fcc0000000000 */
[----:B------:R4:W-:Y:S01]  /*56f0*/  MUFU.EX2 R21, R58 ;  /* 0x0000003a00157308 */ /* 0x0009e20000000800 */
[----:B------:R-:W-:Y:S01]  /*5700*/  FADD R122, R122, -R65 ;  /* 0x800000417a7a7221 */ /* 0x000fe20000000000 */
[----:B----4-:R-:W-:Y:S01]  /*5710*/  FMUL R58, R123, 1.4426950216293334961 ;  /* 0x3fb8aa3b7b3a7820 */ /* 0x010fe20000400000 */
[----:B-1----:R-:W-:-:S05]  /*5720*/  FADD R123, R4, R96 ;  /* 0x00000060047b7221 */ /* 0x002fca0000000000 */
[----:B------:R-:W1:Y:S01]  /*5730*/  MUFU.EX2 R121, R121 ;  /* 0x0000007900797308 */ /* 0x000e620000000800 */
[----:B---3--:R-:W-:Y:S01]  /*5740*/  FADD R123, R95, R123 ;  /* 0x0000007b5f7b7221 */ /* 0x008fe20000000000 */
[----:B------:R-:W-:-:S03]  /*5750*/  FMUL R122, R122, 1.4426950216293334961 ;  /* 0x3fb8aa3b7a7a7820 */ /* 0x000fc60000400000 */
[C---:B0-----:R-:W-:Y:S01]  /*5760*/  FADD R123, R124.reuse, R123 ;  /* 0x0000007b7c7b7221 */ /* 0x041fe20000000000 */
[----:B------:R-:W-:Y:S01]  /*5770*/  F2FP.SATFINITE.E4M3.F32.PACK_AB_MERGE_C R95, R124, R95, RZ ;  /* 0x0000005f7c5f723e */ /* 0x000fe200048070ff */
[----:B------:R-:W-:Y:S02]  /*5780*/  FADD R124, R59, -R65 ;  /* 0x800000413b7c7221 */ /* 0x000fe40000000000 */
[----:B------:R-:W-:Y:S01]  /*5790*/  FADD R123, R98, R123 ;  /* 0x0000007b627b7221 */ /* 0x000fe20000000000 */
[----:B------:R0:W-:Y:S03]  /*57a0*/  MUFU.EX2 R59, R122 ;  /* 0x0000007a003b7308 */ /* 0x0001e60000000800 */
[----:B0-----:R-:W-:-:S05]  /*57b0*/  FADD R122, R97, R123 ;  /* 0x0000007b617a7221 */ /* 0x001fca0000000000 */
[----:B------:R-:W0:Y:S01]  /*57c0*/  MUFU.EX2 R120, R120 ;  /* 0x0000007800787308 */ /* 0x000e220000000800 */
[----:B------:R-:W-:Y:S01]  /*57d0*/  FADD R122, R5, R122 ;  /* 0x0000007a057a7221 */ /* 0x000fe20000000000 */
[----:B------:R-:W-:-:S03]  /*57e0*/  FADD R123, R111, -R65 ;  /* 0x800000416f7b7221 */ /* 0x000fc60000000000 */
[C---:B-1----:R-:W-:Y:S01]  /*57f0*/  FADD R122, R121.reuse, R122 ;  /* 0x0000007a797a7221 */ /* 0x042fe20000000000 */
[----:B------:R-:W-:Y:S01]  /*5800*/  F2FP.SATFINITE.E4M3.F32.PACK_AB_MERGE_C R5, R121, R5, RZ ;  /* 0x000000057905723e */ /* 0x000fe200048070ff */
[----:B------:R-:W-:Y:S02]  /*5810*/  FMUL R123, R123, 1.4426950216293334961 ;  /* 0x3fb8aa3b7b7b7820 */ /* 0x000fe40000400000 */
[----:B------:R-:W-:Y:S01]  /*5820*/  FADD R122, R94, R122 ;  /* 0x0000007a5e7a7221 */ /* 0x000fe20000000000 */
[----:B------:R-:W-:-:S03]  /*5830*/  FADD R121, R61, -R65 ;  /* 0x800000413d797221 */ /* 0x000fc60000000000 */
[----:B------:R-:W-:Y:S01]  /*5840*/  FADD R122, R93, R122 ;  /* 0x0000007a5d7a7221 */ /* 0x000fe20000000000 */
[----:B------:R1:W-:Y:S02]  /*5850*/  MUFU.EX2 R61, R123 ;  /* 0x0000007b003d7308 */ /* 0x0003e40000000800 */
[----:B-1----:R-:W-:Y:S01]  /*5860*/  FMUL R123, R121, 1.4426950216293334961 ;  /* 0x3fb8aa3b797b7820 */ /* 0x002fe20000400000 */
[----:B------:R-:W-:-:S05]  /*5870*/  FADD R121, R6, R122 ;  /* 0x0000007a06797221 */ /* 0x000fca0000000000 */
[----:B------:R-:W1:Y:S01]  /*5880*/  MUFU.EX2 R119, R119 ;  /* 0x0000007700777308 */ /* 0x000e620000000800 */
[----:B------:R-:W-:Y:S01]  /*5890*/  FADD R122, R60, -R65 ;  /* 0x800000413c7a7221 */ /* 0x000fe20000000000 */
[C---:B0-----:R-:W-:Y:S01]  /*58a0*/  FADD R121, R120.reuse, R121 ;  /* 0x0000007978797221 */ /* 0x041fe20000000000 */
[----:B------:R-:W-:Y:S02]  /*58b0*/  F2FP.SATFINITE.E4M3.F32.PACK_AB_MERGE_C R6, R120, R6, RZ ;  /* 0x000000067806723e */ /* 0x000fe400048070ff */
[----:B------:R-:W-:Y:S01]  /*58c0*/  FMUL R122, R122, 1.4426950216293334961 ;  /* 0x3fb8aa3b7a7a7820 */ /* 0x000fe20000400000 */
[----:B------:R-:W-:Y:S01]  /*58d0*/  FADD R121, R92, R121 ;  /* 0x000000795c797221 */ /* 0x000fe20000000000 */
[----:B------:R-:W-:-:S03]  /*58e0*/  FADD R120, R62, -R65 ;  /* 0x800000413e787221 */ /* 0x000fc60000000000 */
[----:B------:R-:W-:Y:S01]  /*58f0*/  FADD R121, R91, R121 ;  /* 0x000000795b797221 */ /* 0x000fe20000000000 */
[----:B------:R0:W-:Y:S02]  /*5900*/  MUFU.EX2 R62, R122 ;  /* 0x0000007a003e7308 */ /* 0x0001e40000000800 */
[----:B0-----:R-:W-:Y:S01]  /*5910*/  FMUL R122, R120, 1.4426950216293334961 ;  /* 0x3fb8aa3b787a7820 */ /* 0x001fe20000400000 */
[----:B------:R-:W-:-:S05]  /*5920*/  FADD R120, R7, R121 ;  /* 0x0000007907787221 */ /* 0x000fca0000000000 */
[----:B------:R-:W0:Y:S01]  /*5930*/  MUFU.EX2 R118, R118 ;  /* 0x0000007600767308 */ /* 0x000e220000000800 */
[--C-:B------:R-:W-:Y:S01]  /*5940*/  FADD R121, R110, -R65.reuse ;  /* 0x800000416e797221 */ /* 0x100fe20000000000 */
[C---:B-1----:R-:W-:Y:S01]  /*5950*/  FADD R120, R119.reuse, R120 ;  /* 0x0000007877787221 */ /* 0x042fe20000000000 */
[----:B------:R-:W-:Y:S02]  /*5960*/  F2FP.SATFINITE.E4M3.F32.PACK_AB_MERGE_C R7, R119, R7, RZ ;  /* 0x000000077707723e */ /* 0x000fe400048070ff */
[----:B------:R-:W-:Y:S01]  /*5970*/  FMUL R121, R121, 1.4426950216293334961 ;  /* 0x3fb8aa3b79797820 */ /* 0x000fe20000400000 */
        /* <DEDUP_REMOVED lines=67> */
[----:B------:R-:W-:Y:S01]  /*5db0*/  FADD R113, R49, -R65 ;  /* 0x8000004131717221 */ /* 0x000fe20000000000 */
[----:B------:R-:W-:Y:S02]  /*5dc0*/  IMAD R243, R243, 0x1f, RZ ;  /* 0x0000001ff3f37824 */ /* 0x000fe400078e02ff */
[----:B------:R-:W-:Y:S01]  /*5dd0*/  FADD R114, R72, R114 ;  /* 0x0000007248727221 */ /* 0x000fe20000000000 */
[----:B------:R1:W-:Y:S02]  /*5de0*/  MUFU.EX2 R49, R115 ;  /* 0x0000007300317308 */ /* 0x0003e40000000800 */
[----:B------:R-:W-:Y:S01]  /*5df0*/  IADD3 R134, P2, PT, R243, R132, RZ ;  /* 0x00000084f3867210 */ /* 0x000fe20007f5e0ff */
[----:B-1----:R-:W-:Y:S01]  /*5e00*/  FMUL R115, R113, 1.4426950216293334961 ;  /* 0x3fb8aa3b71737820 */ /* 0x002fe20000400000 */
[----:B------:R-:W-:-:S04]  /*5e10*/  FADD R113, R10, R114 ;  /* 0x000000720a717221 */ /* 0x000fc80000000000 */
[----:B------:R-:W1:Y:S01]  /*5e20*/  MUFU.EX2 R105, R105 ;  /* 0x0000006900697308 */ /* 0x000e620000000800 */
[----:B------:R-:W-:Y:S01]  /*5e30*/  PRMT R207, RZ, 0x7610, R207 ;  /* 0x00007610ffcf7816 */ /* 0x000fe200000000cf */
[----:B0-----:R-:W-:Y:S01]  /*5e40*/  FADD R113, R112, R113 ;  /* 0x0000007170717221 */ /* 0x001fe20000000000 */
[----:B------:R-:W-:Y:S01]  /*5e50*/  PRMT R204, RZ, 0x7610, R204 ;  /* 0x00007610ffcc7816 */ /* 0x000fe200000000cc */
[----:B------:R-:W-:Y:S01]  /*5e60*/  FADD R114, R48, -R65 ;  /* 0x8000004130727221 */ /* 0x000fe20000000000 */
[----:B------:R-:W-:Y:S02]  /*5e70*/  PRMT R90, RZ, 0x7610, R90 ;  /* 0x00007610ff5a7816 */ /* 0x000fe4000000005a */
[----:B------:R-:W-:Y:S01]  /*5e80*/  LEA.HI.X.SX32 R135, R243, R133, 0x1, P2 ;  /* 0x00000085f3877211 */ /* 0x000fe200010f0eff */
[----:B------:R-:W-:Y:S01]  /*5e90*/  FADD R113, R71, R113 ;  /* 0x0000007147717221 */ /* 0x000fe20000000000 */
[----:B------:R-:W-:Y:S01]  /*5ea0*/  F2FP.SATFINITE.E4M3.F32.PACK_AB_MERGE_C R10, R112, R10, RZ ;  /* 0x0000000a700a723e */ /* 0x000fe200048070ff */
[----:B------:R-:W-:Y:S01]  /*5eb0*/  FMUL R114, R114, 1.4426950216293334961 ;  /* 0x3fb8aa3b72727820 */ /* 0x000fe20000400000 */
[----:B------:R-:W3:Y:S01]  /*5ec0*/  @P0 LDG.E.U8 R207, desc[UR24][R166.64] ;  /* 0x00000018a6cf0981 */ /* 0x000ee2000c1e1100 */
[----:B------:R-:W-:Y:S01]  /*5ed0*/  FADD R112, R50, -R65 ;  /* 0x8000004132707221 */ /* 0x000fe20000000000 */
[----:B------:R-:W-:-:S02]  /*5ee0*/  FADD R113, R70, R113 ;  /* 0x0000007146717221 */ /* 0x000fc40000000000 */
[----:B------:R-:W4:Y:S01]  /*5ef0*/  @P0 LDG.E.U8 R204, desc[UR24][R150.64] ;  /* 0x0000001896cc0981 */ /* 0x000f22000c1e1100 */
[----:B------:R0:W-:Y:S03]  /*5f00*/  MUFU.EX2 R50, R114 ;  /* 0x0000007200327308 */ /* 0x0001e60000000800 */
[----:B------:R-:W5:Y:S01]  /*5f10*/  @P0 LDG.E.U8 R90, desc[UR24][R134.64] ;  /* 0x00000018865a0981 */ /* 0x000f62000c1e1100 */
[----:B0-----:R-:W-:Y:S01]  /*5f20*/  FMUL R114, R112, 1.4426950216293334961 ;  /* 0x3fb8aa3b70727820 */ /* 0x001fe20000400000 */
[----:B------:R-:W-:-:S03]  /*5f30*/  FADD R112, R11, R113 ;  /* 0x000000710b707221 */ /* 0x000fc60000000000 */
        /* <DEDUP_REMOVED lines=13> */
[----:B0-----:R-:W-:-:S03]  /*6010*/  FADD R105, R104, R105 ;  /* 0x0000006968697221 */ /* 0x001fc60000000000 */
[----:B------:R-:W-:Y:S01]  /*6020*/  FMUL R112, R112, 1.4426950216293334961 ;  /* 0x3fb8aa3b70707820 */ /* 0x000fe20000400000 */
[----:B------:R-:W-:Y:S01]  /*6030*/  F2FP.SATFINITE.E4M3.F32.PACK_AB_MERGE_C R12, R104, R12, RZ ;  /* 0x0000000c680c723e */ /* 0x000fe200048070ff */
[----:B------:R-:W-:Y:S01]  /*6040*/  FADD R105, R69, R105 ;  /* 0x0000006945697221 */ /* 0x000fe20000000000 */
[--C-:B------:R-:W-:Y:S02]  /*6050*/  FADD R104, R44, -R65.reuse ;  /* 0x800000412c687221 */ /* 0x100fe40000000000 */
[----:B------:R0:W-:Y:S01]  /*6060*/  MUFU.EX2 R44, R112 ;  /* 0x00000070002c7308 */ /* 0x0001e20000000800 */
[----:B------:R-:W-:Y:S01]  /*6070*/  FADD R103, R103, -R65 ;  /* 0x8000004167677221 */ /* 0x000fe20000000000 */
[----:B0-----:R-:W-:Y:S01]  /*6080*/  FADD R112, R68, R105 ;  /* 0x0000006944707221 */ /* 0x001fe20000000000 */
[----:B------:R-:W-:-:S03]  /*6090*/  FMUL R105, R104, 1.4426950216293334961 ;  /* 0x3fb8aa3b68697820 */ /* 0x000fc60000400000 */
[----:B------:R-:W-:Y:S02]  /*60a0*/  FADD R104, R13, R112 ;  /* 0x000000700d687221 */ /* 0x000fe40000000000 */
[----:B------:R-:W0:Y:S02]  /*60b0*/  MUFU.EX2 R101, R101 ;  /* 0x0000006500657308 */ /* 0x000e240000000800 */
[C---:B-1----:R-:W-:Y:S01]  /*60c0*/  FADD R104, R102.reuse, R104 ;  /* 0x0000006866687221 */ /* 0x042fe20000000000 */
[----:B------:R-:W-:Y:S01]  /*60d0*/  FMUL R103, R103, 1.4426950216293334961 ;  /* 0x3fb8aa3b67677820 */ /* 0x000fe20000400000 */
[----:B------:R-:W-:Y:S01]  /*60e0*/  FMUL R63, R63, 1.4426950216293334961 ;  /* 0x3fb8aa3b3f3f7820 */ /* 0x000fe20000400000 */
[----:B------:R-:W-:Y:S01]  /*60f0*/  F2FP.SATFINITE.E4M3.F32.PACK_AB_MERGE_C R13, R102, R13, RZ ;  /* 0x0000000d660d723e */ /* 0x000fe200048070ff */
[----:B------:R-:W-:Y:S01]  /*6100*/  FADD R104, R64, R104 ;  /* 0x0000006840687221 */ /* 0x000fe20000000000 */
[--C-:B------:R-:W-:Y:S02]  /*6110*/  FADD R102, R40, -R65.reuse ;  /* 0x8000004128667221 */ /* 0x100fe40000000000 */
[----:B------:R1:W-:Y:S01]  /*6120*/  MUFU.EX2 R40, R103 ;  /* 0x0000006700287308 */ /* 0x0003e20000000800 */
[----:B------:R-:W-:Y:S01]  /*6130*/  FADD R57, R57, -R65 ;  /* 0x8000004139397221 */ /* 0x000fe20000000000 */
[----:B-1----:R-:W-:-:S06]  /*6140*/  FADD R103, R3, R104 ;  /* 0x0000006803677221 */ /* 0x002fcc0000000000 */
[----:B------:R-:W1:Y:S01]  /*6150*/  MUFU.EX2 R63, R63 ;  /* 0x0000003f003f7308 */ /* 0x000e620000000800 */
[----:B------:R-:W-:Y:S01]  /*6160*/  FMUL R104, R102, 1.4426950216293334961 ;  /* 0x3fb8aa3b66687820 */ /* 0x000fe20000400000 */
[----:B------:R-:W-:Y:S01]  /*6170*/  FADD R102, R14, R103 ;  /* 0x000000670e667221 */ /* 0x000fe20000000000 */
[----:B------:R-:W-:-:S03]  /*6180*/  FMUL R57, R57, 1.4426950216293334961 ;  /* 0x3fb8aa3b39397820 */ /* 0x000fc60000400000 */
[C---:B0-----:R-:W-:Y:S02]  /*6190*/  FADD R102, R101.reuse, R102 ;  /* 0x0000006665667221 */ /* 0x041fe40000000000 */
[----:B------:R-:W0:Y:S01]  /*61a0*/  MUFU.EX2 R58, R58 ;  /* 0x0000003a003a7308 */ /* 0x000e220000000800 */
[----:B------:R-:W-:Y:S01]  /*61b0*/  F2FP.SATFINITE.E4M3.F32.PACK_AB_MERGE_C R14, R101, R14, RZ ;  /* 0x0000000e650e723e */ /* 0x000fe200048070ff */
[----:B------:R-:W-:Y:S01]  /*61c0*/  FADD R101, R15, R102 ;  /* 0x000000660f657221 */ /* 0x000fe20000000000 */
[----:B------:R-:W-:-:S05]  /*61d0*/  FADD R102, R41, -R65 ;  /* 0x8000004129667221 */ /* 0x000fca0000000000 */
[----:B------:R-:W0:Y:S01]  /*61e0*/  MUFU.EX2 R57, R57 ;  /* 0x0000003900397308 */ /* 0x000e220000000800 */
[----:B------:R-:W-:Y:S01]  /*61f0*/  FMUL R124, R124, 1.4426950216293334961 ;  /* 0x3fb8aa3b7c7c7820 */ /* 0x000fe20000400000 */
[----:B------:R-:W-:-:S06]  /*6200*/  FADD R103, R39, -R65 ;  /* 0x8000004127677221 */ /* 0x000fcc0000000000 */
[----:B------:R0:W-:Y:S01]  /*6210*/  MUFU.EX2 R106, R114 ;  /* 0x00000072006a7308 */ /* 0x0001e20000000800 */
[----:B------:R-:W-:Y:S01]  /*6220*/  FMUL R112, R103, 1.4426950216293334961 ;  /* 0x3fb8aa3b67707820 */ /* 0x000fe20000400000 */
[----:B------:R-:W-:Y:S01]  /*6230*/  FADD R100, R100, -R65 ;  /* 0x8000004164647221 */ /* 0x000fe20000000000 */
[----:B0-----:R-:W-:Y:S01]  /*6240*/  FADD R114, R36, R101 ;  /* 0x0000006524727221 */ /* 0x001fe20000000000 */
[----:B------:R-:W-:-:S03]  /*6250*/  FMUL R101, R102, 1.4426950216293334961 ;  /* 0x3fb8aa3b66657820 */ /* 0x000fc60000400000 */
[----:B-1----:R-:W-:Y:S01]  /*6260*/  FADD R102, R63, R114 ;  /* 0x000000723f667221 */ /* 0x002fe20000000000 */
[----:B------:R-:W0:Y:S03]  /*6270*/  MUFU.EX2 R111, R124 ;  /* 0x0000007c006f7308 */ /* 0x000e260000000800 */
[----:B------:R-:W-:Y:S01]  /*6280*/  FADD R103, R21, R102 ;  /* 0x0000006615677221 */ /* 0x000fe20000000000 */
[----:B------:R-:W-:-:S03]  /*6290*/  FMUL R102, R100, 1.4426950216293334961 ;  /* 0x3fb8aa3b64667820 */ /* 0x000fc60000400000 */
[----:B------:R-:W-:Y:S01]  /*62a0*/  FADD R100, R58, R103 ;  /* 0x000000673a647221 */ /* 0x000fe20000000000 */
[----:B------:R-:W1:Y:S03]  /*62b0*/  MUFU.EX2 R60, R123 ;  /* 0x0000007b003c7308 */ /* 0x000e660000000800 */
[----:B------:R-:W-:-:S04]  /*62c0*/  FADD R100, R57, R100 ;  /* 0x0000006439647221 */ /* 0x000fc80000000000 */
[----:B------:R-:W-:Y:S01]  /*62d0*/  FADD R100, R59, R100 ;  /* 0x000000643b647221 */ /* 0x000fe20000000000 */
[----:B------:R-:W1:Y:S03]  /*62e0*/  MUFU.EX2 R110, R122 ;  /* 0x0000007a006e7308 */ /* 0x000e660000000800 */
[----:B0-----:R-:W-:-:S05]  /*62f0*/  FADD R114, R111, R100 ;  /* 0x000000646f727221 */ /* 0x001fca0000000000 */
[----:B------:R-:W-:Y:S08]  /*6300*/  MUFU.EX2 R39, R104 ;  /* 0x0000006800277308 */ /* 0x000ff00000000800 */
[----:B------:R0:W-:Y:S02]  /*6310*/  MUFU.EX2 R104, R101 ;  /* 0x0000006500687308 */ /* 0x0001e40000000800 */
[----:B0-----:R-:W-:-:S06]  /*6320*/  FADD R101, R61, R114 ;  /* 0x000000723d657221 */ /* 0x001fcc0000000000 */
[----:B------:R-:W0:Y:S01]  /*6330*/  MUFU.EX2 R54, R121 ;  /* 0x0000007900367308 */ /* 0x000e220000000800 */
[----:B-1----:R-:W-:Y:S01]  /*6340*/  FADD R101, R60, R101 ;  /* 0x000000653c657221 */ /* 0x002fe20000000000 */
[----:B------:R-:W-:-:S03]  /*6350*/  FADD R103, R32, -R65 ;  /* 0x8000004120677221 */ /* 0x000fc60000000000 */
[----:B------:R-:W-:-:S03]  /*6360*/  FADD R101, R62, R101 ;  /* 0x000000653e657221 */ /* 0x000fc60000000000 */
[----:B------:R-:W1:Y:S01]  /*6370*/  MUFU.EX2 R109, R120 ;  /* 0x00000078006d7308 */ /* 0x000e620000000800 */
[----:B------:R-:W-:-:S07]  /*6380*/  FADD R99, R99, -R65 ;  /* 0x8000004163637221 */ /* 0x000fce0000000000 */
[----:B------:R0:W-:Y:S08]  /*6390*/  MUFU.EX2 R32, R102 ;  /* 0x0000006600207308 */ /* 0x0001f00000000800 */
[----:B------:R1:W-:Y:S01]  /*63a0*/  MUFU.EX2 R41, R112 ;  /* 0x0000007000297308 */ /* 0x0003e20000000800 */
[----:B0-----:R-:W-:Y:S01]  /*63b0*/  FADD R102, R110, R101 ;  /* 0x000000656e667221 */ /* 0x001fe20000000000 */
[----:B------:R-:W-:-:S03]  /*63c0*/  FMUL R101, R99, 1.4426950216293334961 ;  /* 0x3fb8aa3b63657820 */ /* 0x000fc60000400000 */
[----:B------:R-:W-:Y:S01]  /*63d0*/  FADD R99, R55, R102 ;  /* 0x0000006637637221 */ /* 0x000fe20000000000 */
[----:B-1----:R-:W-:Y:S01]  /*63e0*/  FMUL R112, R103, 1.4426950216293334961 ;  /* 0x3fb8aa3b67707820 */ /* 0x002fe20000400000 */
[----:B------:R-:W-:Y:S01]  /*63f0*/  FADD R103, R33, -R65 ;  /* 0x8000004121677221 */ /* 0x000fe20000000000 */
[----:B------:R-:W0:Y:S01]  /*6400*/  MUFU.EX2 R51, R119 ;  /* 0x0000007700337308 */ /* 0x000e220000000800 */
[----:B------:R-:W-:Y:S02]  /*6410*/  FADD R99, R54, R99 ;  /* 0x0000006336637221 */ /* 0x000fe40000000000 */
[----:B------:R-:W-:Y:S01]  /*6420*/  FMUL R100, R103, 1.4426950216293334961 ;  /* 0x3fb8aa3b67647820 */ /* 0x000fe20000400000 */
[----:B------:R-:W-:-:S04]  /*6430*/  FADD R103, R34, -R65 ;  /* 0x8000004122677221 */ /* 0x000fc80000000000 */
[----:B------:R1:W-:Y:S02]  /*6440*/  MUFU.EX2 R34, R100 ;  /* 0x0000006400227308 */ /* 0x0003e40000000800 */
[----:B-1----:R-:W-:-:S06]  /*6450*/  FADD R100, R56, R99 ;  /* 0x0000006338647221 */ /* 0x002fcc0000000000 */
[----:B------:R-:W1:Y:S01]  /*6460*/  MUFU.EX2 R108, R118 ;  /* 0x00000076006c7308 */ /* 0x000e620000000800 */
[----:B------:R-:W-:-:S07]  /*6470*/  FADD R99, R37, -R65 ;  /* 0x8000004125637221 */ /* 0x000fce0000000000 */
[----:B------:R0:W-:Y:S01]  /*6480*/  MUFU.EX2 R48, R115 ;  /* 0x0000007300307308 */ /* 0x0001e20000000800 */
[----:B------:R-:W-:Y:S01]  /*6490*/  FADD R102, R35, -R65 ;  /* 0x8000004123667221 */ /* 0x000fe20000000000 */
[----:B0-----:R-:W-:-:S06]  /*64a0*/  FADD R115, R109, R100 ;  /* 0x000000646d737221 */ /* 0x001fcc0000000000 */
[----:B------:R0:W-:Y:S01]  /*64b0*/  MUFU.EX2 R42, R113 ;  /* 0x00000071002a7308 */ /* 0x0001e20000000800 */
[----:B------:R-:W-:-:S04]  /*64c0*/  FADD R100, R52, R115 ;  /* 0x0000007334647221 */ /* 0x000fc80000000000 */
[----:B------:R-:W-:-:S03]  /*64d0*/  FADD R100, R51, R100 ;  /* 0x0000006433647221 */ /* 0x000fc60000000000 */
[----:B------:R-:W1:Y:S01]  /*64e0*/  MUFU.EX2 R45, R117 ;  /* 0x00000075002d7308 */ /* 0x000e620000000800 */
[----:B0-----:R-:W-:Y:S01]  /*64f0*/  FMUL R113, R99, 1.4426950216293334961 ;  /* 0x3fb8aa3b63717820 */ /* 0x001fe20000400000 */
[----:B------:R-:W-:-:S06]  /*6500*/  FADD R99, R38, -R65 ;  /* 0x8000004126637221 */ /* 0x000fcc0000000000 */
[----:B------:R0:W-:Y:S02]  /*6510*/  MUFU.EX2 R33, R112 ;  /* 0x0000007000217308 */ /* 0x0001e40000000800 */
[----:B0-----:R-:W-:Y:S01]  /*6520*/  FMUL R112, R102, 1.4426950216293334961 ;  /* 0x3fb8aa3b66707820 */ /* 0x001fe20000400000 */
[----:B------:R-:W-:Y:S01]  /*6530*/  FMUL R102, R99, 1.4426950216293334961 ;  /* 0x3fb8aa3b63667820 */ /* 0x000fe20000400000 */
[----:B------:R-:W-:-:S04]  /*6540*/  FADD R99, R53, R100 ;  /* 0x0000006435637221 */ /* 0x000fc80000000000 */
[----:B------:R-:W0:Y:S01]  /*6550*/  MUFU.EX2 R107, R116 ;  /* 0x00000074006b7308 */ /* 0x000e220000000800 */
[----:B-1----:R-:W-:-:S04]  /*6560*/  FADD R99, R108, R99 ;  /* 0x000000636c637221 */ /* 0x002fc80000000000 */
[----:B------:R-:W-:-:S04]  /*6570*/  FADD R100, R46, R99 ;  /* 0x000000632e647221 */ /* 0x000fc80000000000 */
[----:B------:R-:W-:-:S04]  /*6580*/  FADD R100, R45, R100 ;  /* 0x000000642d647221 */ /* 0x000fc80000000000 */
[----:B------:R-:W-:-:S04]  /*6590*/  FADD R100, R47, R100 ;  /* 0x000000642f647221 */ /* 0x000fc80000000000 */
[----:B0-----:R-:W-:Y:S01]  /*65a0*/  FADD R100, R107, R100 ;  /* 0x000000646b647221 */ /* 0x001fe20000000000 */
[----:B------:R-:W-:-:S03]  /*65b0*/  FADD R31, R31, -R65 ;  /* 0x800000411f1f7221 */ /* 0x000fc60000000000 */
[----:B------:R-:W-:Y:S01]  /*65c0*/  FADD R99, R49, R100 ;  /* 0x0000006431637221 */ /* 0x000fe20000000000 */
[----:B------:R0:W-:Y:S03]  /*65d0*/  MUFU.EX2 R35, R101 ;  /* 0x0000006500237308 */ /* 0x0001e60000000800 */
[----:B------:R-:W-:Y:S01]  /*65e0*/  FADD R99, R48, R99 ;  /* 0x0000006330637221 */ /* 0x000fe20000000000 */
[----:B------:R-:W-:-:S03]  /*65f0*/  FADD R28, R28, -R65 ;  /* 0x800000411c1c7221 */ /* 0x000fc60000000000 */
[----:B------:R-:W-:Y:S01]  /*6600*/  FADD R99, R50, R99 ;  /* 0x0000006332637221 */ /* 0x000fe20000000000 */
[----:B0-----:R-:W-:Y:S01]  /*6610*/  FMUL R101, R31, 1.4426950216293334961 ;  /* 0x3fb8aa3b1f657820 */ /* 0x001fe20000400000 */
[--C-:B------:R-:W-:Y:S01]  /*6620*/  FADD R31, R29, -R65.reuse ;  /* 0x800000411d1f7221 */ /* 0x100fe20000000000 */
[----:B------:R-:W0:Y:S01]  /*6630*/  MUFU.EX2 R105, R105 ;  /* 0x0000006900697308 */ /* 0x000e220000000800 */
[----:B------:R-:W-:-:S07]  /*6640*/  FADD R27, R27, -R65 ;  /* 0x800000411b1b7221 */ /* 0x000fce0000000000 */
[----:B------:R1:W-:Y:S02]  /*6650*/  MUFU.EX2 R29, R101 ;  /* 0x00000065001d7308 */ /* 0x0003e40000000800 */
[----:B-1----:R-:W-:Y:S01]  /*6660*/  FMUL R101, R28, 1.4426950216293334961 ;  /* 0x3fb8aa3b1c657820 */ /* 0x002fe20000400000 */
[----:B------:R-:W-:Y:S01]  /*6670*/  FADD R28, R106, R99 ;  /* 0x000000636a1c7221 */ /* 0x000fe20000000000 */
[----:B------:R-:W-:-:S03]  /*6680*/  FMUL R99, R27, 1.4426950216293334961 ;  /* 0x3fb8aa3b1b637820 */ /* 0x000fc60000400000 */
[----:B------:R-:W-:Y:S01]  /*6690*/  FADD R27, R43, R28 ;  /* 0x0000001c2b1b7221 */ /* 0x000fe20000000000 */
[----:B------:R1:W-:Y:S01]  /*66a0*/  MUFU.EX2 R38, R113 ;  /* 0x0000007100267308 */ /* 0x0003e20000000800 */
[----:B------:R-:W-:Y:S02]  /*66b0*/  FADD R28, R26, -R65 ;  /* 0x800000411a1c7221 */ /* 0x000fe40000000000 */
[----:B-1----:R-:W-:Y:S02]  /*66c0*/  FADD R113, R42, R27 ;  /* 0x0000001b2a717221 */ /* 0x002fe40000000000 */
[----:B------:R-:W-:Y:S02]  /*66d0*/  FMUL R27, R28, 1.4426950216293334961 ;  /* 0x3fb8aa3b1c1b7820 */ /* 0x000fe40000400000 */
[----:B------:R-:W-:Y:S01]  /*66e0*/  FADD R28, R44, R113 ;  /* 0x000000712c1c7221 */ /* 0x000fe20000000000 */
[----:B------:R1:W-:Y:S03]  /*66f0*/  MUFU.EX2 R37, R112 ;  /* 0x0000007000257308 */ /* 0x0003e60000000800 */
[----:B0-----:R-:W-:Y:S01]  /*6700*/  FADD R113, R105, R28 ;  /* 0x0000001c69717221 */ /* 0x001fe20000000000 */
[----:B------:R-:W-:-:S03]  /*6710*/  FADD R25, R25, -R65 ;  /* 0x8000004119197221 */ /* 0x000fc60000000000 */
[----:B------:R-:W-:Y:S01]  /*6720*/  FADD R100, R40, R113 ;  /* 0x0000007128647221 */ /* 0x000fe20000000000 */
[----:B-1----:R-:W-:Y:S01]  /*6730*/  FMUL R112, R31, 1.4426950216293334961 ;  /* 0x3fb8aa3b1f707820 */ /* 0x002fe20000400000 */
[--C-:B------:R-:W-:Y:S01]  /*6740*/  FADD R31, R30, -R65.reuse ;  /* 0x800000411e1f7221 */ /* 0x100fe20000000000 */
[----:B------:R-:W-:Y:S02]  /*6750*/  FMUL R103, R103, 1.4426950216293334961 ;  /* 0x3fb8aa3b67677820 */ /* 0x000fe40000400000 */
[----:B------:R0:W-:Y:S01]  /*6760*/  MUFU.EX2 R30, R112 ;  /* 0x00000070001e7308 */ /* 0x0001e20000000800 */
[----:B------:R-:W-:Y:S01]  /*6770*/  FMUL R28, R25, 1.4426950216293334961 ;  /* 0x3fb8aa3b191c7820 */ /* 0x000fe20000400000 */
[----:B------:R-:W-:Y:S01]  /*6780*/  FADD R24, R24, -R65 ;  /* 0x8000004118187221 */ /* 0x000fe20000000000 */
[----:B0-----:R-:W-:-:S05]  /*6790*/  FADD R112, R39, R100 ;  /* 0x0000006427707221 */ /* 0x001fca0000000000 */
[----:B------:R-:W0:Y:S01]  /*67a0*/  MUFU.EX2 R103, R103 ;  /* 0x0000006700677308 */ /* 0x000e220000000800 */
[----:B------:R-:W-:Y:S01]  /*67b0*/  FADD R25, R41, R112 ;  /* 0x0000007029197221 */ /* 0x000fe20000000000 */
[----:B------:R-:W-:-:S06]  /*67c0*/  FMUL R100, R24, 1.4426950216293334961 ;  /* 0x3fb8aa3b18647820 */ /* 0x000fcc0000400000 */
[----:B------:R1:W-:Y:S02]  /*67d0*/  MUFU.EX2 R26, R99 ;  /* 0x00000063001a7308 */ /* 0x0003e40000000800 */
[----:B-1----:R-:W-:-:S04]  /*67e0*/  FADD R99, R104, R25 ;  /* 0x0000001968637221 */ /* 0x002fc80000000000 */
[----:B------:R-:W-:-:S04]  /*67f0*/  FADD R24, R32, R99 ;  /* 0x0000006320187221 */ /* 0x000fc80000000000 */
[----:B------:R-:W-:Y:S01]  /*6800*/  FADD R99, R33, R24 ;  /* 0x0000001821637221 */ /* 0x000fe20000000000 */
[----:B------:R-:W1:Y:S03]  /*6810*/  MUFU.EX2 R102, R102 ;  /* 0x0000006600667308 */ /* 0x000e660000000800 */
[----:B------:R-:W-:Y:S01]  /*6820*/  FADD R24, R34, R99 ;  /* 0x0000006322187221 */ /* 0x000fe20000000000 */
[----:B------:R-:W-:-:S03]  /*6830*/  FADD R23, R23, -R65 ;  /* 0x8000004117177221 */ /* 0x000fc60000000000 */
[----:B0-----:R-:W-:Y:S01]  /*6840*/  FADD R24, R103, R24 ;  /* 0x0000001867187221 */ /* 0x001fe20000000000 */
[----:B------:R-:W-:Y:S01]  /*6850*/  FMUL R25, R23, 1.4426950216293334961 ;  /* 0x3fb8aa3b17197820 */ /* 0x000fe20000400000 */
[----:B------:R-:W-:Y:S02]  /*6860*/  FMUL R31, R31, 1.4426950216293334961 ;  /* 0x3fb8aa3b1f1f7820 */ /* 0x000fe40000400000 */
[----:B------:R-:W-:Y:S01]  /*6870*/  FADD R24, R35, R24 ;  /* 0x0000001823187221 */ /* 0x000fe20000000000 */
[--C-:B------:R-:W-:Y:S02]  /*6880*/  FADD R23, R16, -R65.reuse ;  /* 0x8000004110177221 */ /* 0x100fe40000000000 */
[----:B------:R0:W-:Y:S01]  /*6890*/  MUFU.EX2 R16, R25 ;  /* 0x0000001900107308 */ /* 0x0001e20000000800 */
[----:B------:R-:W-:Y:S01]  /*68a0*/  FADD R20, R20, -R65 ;  /* 0x8000004114147221 */ /* 0x000fe20000000000 */
[----:B------:R-:W-:Y:S01]  /*68b0*/  FMUL R112, R23, 1.4426950216293334961 ;  /* 0x3fb8aa3b17707820 */ /* 0x000fe20000400000 */
[----:B0-----:R-:W-:-:S05]  /*68c0*/  FADD R25, R37, R24 ;  /* 0x0000001825197221 */ /* 0x001fca0000000000 */
[----:B------:R-:W0:Y:S01]  /*68d0*/  MUFU.EX2 R31, R31 ;  /* 0x0000001f001f7308 */ /* 0x000e220000000800 */
[----:B------:R-:W-:Y:S01]  /*68e0*/  FADD R25, R38, R25 ;  /* 0x0000001926197221 */ /* 0x000fe20000000000 */
[----:B------:R-:W-:Y:S01]  /*68f0*/  FMUL R99, R20, 1.4426950216293334961 ;  /* 0x3fb8aa3b14637820 */ /* 0x000fe20000400000 */
[--C-:B------:R-:W-:Y:S01]  /*6900*/  FADD R19, R19, -R65.reuse ;  /* 0x8000004113137221 */ /* 0x100fe20000000000 */
[----:B------:R-:W-:Y:S01]  /*6910*/  FADD R23, R22, -R65 ;  /* 0x8000004116177221 */ /* 0x000fe20000000000 */
[----:B-1----:R-:W-:-:S03]  /*6920*/  FADD R20, R102, R25 ;  /* 0x0000001966147221 */ /* 0x002fc60000000000 */
[----:B------:R-:W1:Y:S08]  /*6930*/  MUFU.EX2 R101, R101 ;  /* 0x0000006500657308 */ /* 0x000e700000000800 */
[----:B------:R0:W-:Y:S02]  /*6940*/  MUFU.EX2 R22, R112 ;  /* 0x0000007000167308 */ /* 0x0001e40000000800 */
[----:B0-----:R-:W-:Y:S01]  /*6950*/  FMUL R112, R19, 1.4426950216293334961 ;  /* 0x3fb8aa3b13707820 */ /* 0x001fe20000400000 */
[----:B------:R-:W-:-:S05]  /*6960*/  FADD R19, R29, R20 ;  /* 0x000000141d137221 */ /* 0x000fca0000000000 */
[----:B------:R-:W0:Y:S01]  /*6970*/  MUFU.EX2 R27, R27 ;  /* 0x0000001b001b7308 */ /* 0x000e220000000800 */
[----:B------:R-:W-:Y:S01]  /*6980*/  FADD R20, R17, -R65 ;  /* 0x8000004111147221 */ /* 0x000fe20000000000 */
[----:B------:R-:W-:-:S03]  /*6990*/  FADD R114, R30, R19 ;  /* 0x000000131e727221 */ /* 0x000fc60000000000 */
[----:B------:R-:W-:Y:S01]  /*69a0*/  FMUL R24, R20, 1.4426950216293334961 ;  /* 0x3fb8aa3b14187820 */ /* 0x000fe20000400000 */
[----:B------:R-:W-:Y:S02]  /*69b0*/  FADD R20, R31, R114 ;  /* 0x000000721f147221 */ /* 0x000fe40000000000 */
[----:B------:R-:W2:Y:S01]  /*69c0*/  MUFU.EX2 R28, R28 ;  /* 0x0000001c001c7308 */ /* 0x000ea20000000800 */
[----:B------:R-:W-:Y:S01]  /*69d0*/  FADD R18, R18, -R65 ;  /* 0x8000004112127221 */ /* 0x000fe20000000000 */
[----:B-1----:R-:W-:-:S06]  /*69e0*/  FADD R19, R101, R20 ;  /* 0x0000001465137221 */ /* 0x002fcc0000000000 */
[----:B------:R-:W1:Y:S01]  /*69f0*/  MUFU.EX2 R100, R100 ;  /* 0x0000006400647308 */ /* 0x000e620000000800 */
[----:B------:R-:W-:Y:S01]  /*6a00*/  FMUL R25, R18, 1.4426950216293334961 ;  /* 0x3fb8aa3b12197820 */ /* 0x000fe20000400000 */
[----:B------:R-:W-:Y:S01]  /*6a10*/  FADD R18, R26, R19 ;  /* 0x000000131a127221 */ /* 0x000fe20000000000 */
[----:B------:R-:W-:-:S03]  /*6a20*/  FMUL R23, R23, 1.4426950216293334961 ;  /* 0x3fb8aa3b17177820 */ /* 0x000fc60000400000 */
[----:B0-----:R-:W-:-:S03]  /*6a30*/  FADD R19, R27, R18 ;  /* 0x000000121b137221 */ /* 0x001fc60000000000 */
[----:B------:R-:W0:Y:S01]  /*6a40*/  MUFU.EX2 R23, R23 ;  /* 0x0000001700177308 */ /* 0x000e220000000800 */
[----:B--2---:R-:W-:Y:S01]  /*6a50*/  FADD R19, R28, R19 ;  /* 0x000000131c137221 */ /* 0x004fe20000000000 */
[----:B------:R-:W-:-:S06]  /*6a60*/  FADD R125, R125, -R65 ;  /* 0x800000417d7d7221 */ /* 0x000fcc0000000000 */
[----:B------:R-:W2:Y:S01]  /*6a70*/  MUFU.EX2 R99, R99 ;  /* 0x0000006300637308 */ /* 0x000ea20000000800 */
[----:B-1----:R-:W-:-:S04]  /*6a80*/  FADD R19, R100, R19 ;  /* 0x0000001364137221 */ /* 0x002fc80000000000 */
[----:B------:R-:W-:-:S03]  /*6a90*/  FADD R19, R16, R19 ;  /* 0x0000001310137221 */ /* 0x000fc60000000000 */
[----:B------:R1:W2:Y:S01]  /*6aa0*/  MUFU.EX2 R17, R112 ;  /* 0x0000007000117308 */ /* 0x0002a20000000800 */
[----:B------:R-:W-:Y:S01]  /*6ab0*/  FMUL R20, R125, 1.4426950216293334961 ;  /* 0x3fb8aa3b7d147820 */ /* 0x000fe20000400000 */
[----:B------:R-:W-:-:S06]  /*6ac0*/  FADD R126, R126, -R65 ;  /* 0x800000417e7e7221 */ /* 0x000fcc0000000000 */
[----:B------:R-:W3:Y:S01]  /*6ad0*/  MUFU.EX2 R24, R24 ;  /* 0x0000001800187308 */ /* 0x000ee20000000800 */
[----:B-1----:R-:W-:Y:S01]  /*6ae0*/  FADD R112, R22, R19 ;  /* 0x0000001316707221 */ /* 0x002fe20000000000 */
[----:B------:R-:W-:Y:S01]  /*6af0*/  FMUL R18, R126, 1.4426950216293334961 ;  /* 0x3fb8aa3b7e127820 */ /* 0x000fe20000400000 */
[----:B------:R-:W-:Y:S02]  /*6b00*/  FADD R127, R127, -R65 ;  /* 0x800000417f7f7221 */ /* 0x000fe40000000000 */
[----:B0-----:R-:W-:-:S03]  /*6b10*/  FADD R112, R23, R112 ;  /* 0x0000007017707221 */ /* 0x001fc60000000000 */
[----:B------:R-:W0:Y:S01]  /*6b20*/  MUFU.EX2 R25, R25 ;  /* 0x0000001900197308 */ /* 0x000e220000000800 */
[----:B--2---:R-:W-:Y:S01]  /*6b30*/  FADD R112, R99, R112 ;  /* 0x0000007063707221 */ /* 0x004fe20000000000 */
[----:B------:R-:W-:Y:S01]  /*6b40*/  FMUL R19, R127, 1.4426950216293334961 ;  /* 0x3fb8aa3b7f137820 */ /* 0x000fe20000400000 */
[----:B------:R-:W-:-:S05]  /*6b50*/  FADD R128, R128, -R65 ;  /* 0x8000004180807221 */ /* 0x000fca0000000000 */
[----:B------:R-:W1:Y:S01]  /*6b60*/  MUFU.EX2 R20, R20 ;  /* 0x0000001400147308 */ /* 0x000e620000000800 */
[----:B------:R-:W-:Y:S01]  /*6b70*/  F2FP.SATFINITE.E4M3.F32.PACK_AB_MERGE_C R63, R21, R63, RZ ;  /* 0x0000003f153f723e */ /* 0x000fe200048070ff */
[----:B------:R-:W-:Y:S01]  /*6b80*/  FADD R113, R17, R112 ;  /* 0x0000007011717221 */ /* 0x000fe20000000000 */
[----:B------:R-:W-:Y:S01]  /*6b90*/  FADD R129, R129, -R65 ;  /* 0x8000004181817221 */ /* 0x000fe20000000000 */
[----:B------:R-:W-:Y:S01]  /*6ba0*/  F2FP.SATFINITE.E4M3.F32.PACK_AB_MERGE_C R23, R99, R23, RZ ;  /* 0x000000176317723e */ /* 0x000fe200048070ff */
[----:B------:R-:W-:Y:S01]  /*6bb0*/  FMUL R21, R128, 1.4426950216293334961 ;  /* 0x3fb8aa3b80157820 */ /* 0x000fe20000400000 */
[----:B------:R-:W-:Y:S02]  /*6bc0*/  IMAD.SHL.U32 R99, R245, 0x10, RZ ;  /* 0x00000010f5637824 */ /* 0x000fe400078e00ff */
[----:B------:R-:W2:Y:S01]  /*6bd0*/  MUFU.EX2 R18, R18 ;  /* 0x0000001200127308 */ /* 0x000ea20000000800 */
[----:B---3--:R-:W-:Y:S01]  /*6be0*/  FADD R112, R24, R113 ;  /* 0x0000007118707221 */ /* 0x008fe20000000000 */
[----:B------:R-:W-:Y:S01]  /*6bf0*/  FMUL R129, R129, 1.4426950216293334961 ;  /* 0x3fb8aa3b81817820 */ /* 0x000fe20000400000 */
[----:B------:R-:W-:-:S02]  /*6c00*/  F2FP.SATFINITE.E4M3.F32.PACK_AB_MERGE_C R28, R100, R28, RZ ;  /* 0x0000001c641c723e */ /* 0x000fc400048070ff */
[----:B------:R-:W-:-:S03]  /*6c10*/  LOP3.LUT R100, R245, 0x7f, RZ, 0xc0, !PT ;  /* 0x0000007ff5647812 */ /* 0x000fc600078ec0ff */
[----:B------:R-:W3:Y:S01]  /*6c20*/  MUFU.EX2 R19, R19 ;  /* 0x0000001300137308 */ /* 0x000ee20000000800 */
[----:B------:R-:W-:Y:S02]  /*6c30*/  LOP3.LUT R99, R99, 0x70, RZ, 0xc0, !PT ;  /* 0x0000007063637812 */ /* 0x000fe400078ec0ff */
[----:B------:R-:W-:Y:S01]  /*6c40*/  F2FP.SATFINITE.E4M3.F32.PACK_AB_MERGE_C R59, R111, R59, RZ ;  /* 0x0000003b6f3b723e */ /* 0x000fe200048070ff */
[----:B0-----:R-:W-:Y:S01]  /*6c50*/  FADD R111, R25, R112 ;  /* 0x00000070196f7221 */ /* 0x001fe20000000000 */
[----:B------:R-:W-:-:S03]  /*6c60*/  F2FP.SATFINITE.E4M3.F32.PACK_AB_MERGE_C R56, R109, R56, RZ ;  /* 0x000000386d38723e */ /* 0x000fc600048070ff */
[----:B------:R-:W0:Y:S01]  /*6c70*/  MUFU.EX2 R21, R21 ;  /* 0x0000001500157308 */ /* 0x000e220000000800 */
[----:B------:R-:W-:Y:S01]  /*6c80*/  F2FP.SATFINITE.E4M3.F32.PACK_AB_MERGE_C R7, R91, R92, R7 ;  /* 0x0000005c5b07723e */ /* 0x000fe20004807007 */
[----:B------:R-:W-:Y:S01]  /*6c90*/  IMAD R91, R100, 0x80, R99 ;  /* 0x00000080645b7824 */ /* 0x000fe200078e0263 */
[----:B------:R-:W-:Y:S01]  /*6ca0*/  F2FP.SATFINITE.E4M3.F32.PACK_AB_MERGE_C R5, R97, R98, R5 ;  /* 0x000000626105723e */ /* 0x000fe20004807005 */
[----:B------:R-:W-:Y:S01]  /*6cb0*/  FADD R180, R180, -R65 ;  /* 0x80000041b4b47221 */ /* 0x000fe20000000000 */
[----:B------:R-:W-:-:S03]  /*6cc0*/  F2FP.SATFINITE.E4M3.F32.PACK_AB_MERGE_C R4, R96, R4, R95 ;  /* 0x000000046004723e */ /* 0x000fc6000480705f */
[----:B------:R-:W0:Y:S01]  /*6cd0*/  MUFU.EX2 R109, R129 ;  /* 0x00000081006d7308 */ /* 0x000e220000000800 */
[----:B------:R-:W-:Y:S01]  /*6ce0*/  F2FP.SATFINITE.E4M3.F32.PACK_AB_MERGE_C R6, R93, R94, R6 ;  /* 0x0000005e5d06723e */ /* 0x000fe20004807006 */
[----:B-1----:R-:W-:Y:S01]  /*6cf0*/  FADD R111, R20, R111 ;  /* 0x0000006f146f7221 */ /* 0x002fe20000000000 */
[----:B------:R-:W-:Y:S01]  /*6d00*/  FADD R131, R131, -R65 ;  /* 0x8000004183837221 */ /* 0x000fe20000000000 */
[----:B------:R-:W-:Y:S01]  /*6d10*/  F2FP.SATFINITE.E4M3.F32.PACK_AB_MERGE_C R15, R36, R15, R63 ;  /* 0x0000000f240f723e */ /* 0x000fe2000480703f */
[----:B------:R-:W-:Y:S01]  /*6d20*/  STS.U8 [R244+UR11+0x5380], R213 ;  /* 0x005380d5f4007988 */ /* 0x000fe2000800000b */
[----:B------:R-:W-:Y:S01]  /*6d30*/  F2FP.SATFINITE.E4M3.F32.PACK_AB_MERGE_C R50, R106, R50, RZ ;  /* 0x000000326a32723e */ /* 0x000fe200048070ff */
[----:B------:R-:W-:Y:S01]  /*6d40*/  FMUL R36, R180, 1.4426950216293334961 ;  /* 0x3fb8aa3bb4247820 */ /* 0x000fe20000400000 */
[----:B--2---:R-:W-:Y:S01]  /*6d50*/  FADD R106, R18, R111 ;  /* 0x0000006f126a7221 */ /* 0x004fe20000000000 */
[----:B------:R-:W-:Y:S01]  /*6d60*/  STS.U8 [R244+UR11+0x5780], R207 ;  /* 0x005780cff4007988 */ /* 0x000fe2000800000b */
[----:B------:R-:W-:Y:S01]  /*6d70*/  F2FP.SATFINITE.E4M3.F32.PACK_AB_MERGE_C R14, R3, R64, R14 ;  /* 0x00000040030e723e */ /* 0x000fe2000480700e */
[----:B------:R-:W-:-:S02]  /*6d80*/  FADD R130, R130, -R65 ;  /* 0x8000004182827221 */ /* 0x000fc40000000000 */
[----:B----4-:R-:W-:Y:S01]  /*6d90*/  STS.U8 [R244+UR11+0x5b80], R204 ;  /* 0x005b80ccf4007988 */ /* 0x010fe2000800000b */
[----:B------:R-:W-:Y:S01]  /*6da0*/  F2FP.SATFINITE.E4M3.F32.PACK_AB_MERGE_C R12, R66, R67, R12 ;  /* 0x00000043420c723e */ /* 0x000fe2000480700c */
[----:B------:R-:W-:Y:S02]  /*6db0*/  FMUL R131, R131, 1.4426950216293334961 ;  /* 0x3fb8aa3b83837820 */ /* 0x000fe40000400000 */
[----:B-----5:R-:W-:Y:S01]  /*6dc0*/  STS.U8 [R244+UR11+0x5f80], R90 ;  /* 0x005f805af4007988 */ /* 0x020fe2000800000b */
[----:B------:R-:W-:Y:S01]  /*6dd0*/  LOP3.LUT R64, R91, 0x10, RZ, 0x3c, !PT ;  /* 0x000000105b407812 */ /* 0x000fe200078e3cff */
[----:B------:R-:W-:Y:S02]  /*6de0*/  FADD R181, R181, -R65 ;  /* 0x80000041b5b57221 */ /* 0x000fe40000000000 */
[----:B------:R1:W-:Y:S01]  /*6df0*/  STS.128 [R91+UR11], R4 ;  /* 0x000000045b007988 */ /* 0x0003e20008000c0b */
[----:B------:R-:W-:Y:S02]  /*6e00*/  F2FP.SATFINITE.E4M3.F32.PACK_AB_MERGE_C R9, R76, R77, R9 ;  /* 0x0000004d4c09723e */ /* 0x000fe40004807009 */
[----:B------:R-:W-:-:S02]  /*6e10*/  F2FP.SATFINITE.E4M3.F32.PACK_AB_MERGE_C R8, R74, R75, R8 ;  /* 0x0000004b4a08723e */ /* 0x000fc40004807008 */
[----:B------:R-:W-:Y:S02]  /*6e20*/  F2FP.SATFINITE.E4M3.F32.PACK_AB_MERGE_C R10, R72, R73, R10 ;  /* 0x00000049480a723e */ /* 0x000fe4000480700a */
[----:B------:R-:W-:Y:S02]  /*6e30*/  F2FP.SATFINITE.E4M3.F32.PACK_AB_MERGE_C R11, R70, R71, R11 ;  /* 0x00000047460b723e */ /* 0x000fe4000480700b */
[----:B------:R-:W-:Y:S01]  /*6e40*/  LOP3.LUT R66, R91, 0x20, RZ, 0x3c, !PT ;  /* 0x000000205b427812 */ /* 0x000fe200078e3cff */
[----:B---3--:R-:W-:Y:S01]  /*6e50*/  FADD R106, R19, R106 ;  /* 0x0000006a136a7221 */ /* 0x008fe20000000000 */
[----:B------:R-:W-:Y:S01]  /*6e60*/  FMUL R130, R130, 1.4426950216293334961 ;  /* 0x3fb8aa3b82827820 */ /* 0x000fe20000400000 */
[----:B------:R-:W-:Y:S01]  /*6e70*/  MUFU.EX2 R3, R131 ;  /* 0x0000008300037308 */ /* 0x000fe20000000800 */
[----:B-1----:R-:W-:Y:S02]  /*6e80*/  F2FP.SATFINITE.E4M3.F32.PACK_AB_MERGE_C R5, R87, R88, R89 ;  /* 0x000000585705723e */ /* 0x002fe40004807059 */
[----:B------:R-:W-:-:S02]  /*6e90*/  F2FP.SATFINITE.E4M3.F32.PACK_AB_MERGE_C R4, R85, R86, R84 ;  /* 0x000000565504723e */ /* 0x000fc40004807054 */
[----:B------:R-:W-:Y:S02]  /*6ea0*/  F2FP.SATFINITE.E4M3.F32.PACK_AB_MERGE_C R6, R82, R83, R81 ;  /* 0x000000535206723e */ /* 0x000fe40004807051 */
[----:B------:R-:W-:Y:S01]  /*6eb0*/  F2FP.SATFINITE.E4M3.F32.PACK_AB_MERGE_C R7, R79, R80, R78 ;  /* 0x000000504f07723e */ /* 0x000fe2000480704e */
[----:B------:R-:W1:Y:S01]  /*6ec0*/  MUFU.EX2 R36, R36 ;  /* 0x0000002400247308 */ /* 0x000e620000000800 */
[----:B------:R-:W-:Y:S01]  /*6ed0*/  FMUL R181, R181, 1.4426950216293334961 ;  /* 0x3fb8aa3bb5b57820 */ /* 0x000fe20000400000 */
[----:B0-----:R-:W-:Y:S02]  /*6ee0*/  FADD R106, R21, R106 ;  /* 0x0000006a156a7221 */ /* 0x001fe40000000000 */
[----:B------:R-:W-:Y:S01]  /*6ef0*/  STS.128 [R64+UR11], R4 ;  /* 0x0000000440007988 */ /* 0x000fe20008000c0b */
[----:B------:R-:W-:-:S03]  /*6f00*/  F2FP.SATFINITE.E4M3.F32.PACK_AB_MERGE_C R21, R109, R21, RZ ;  /* 0x000000156d15723e */ /* 0x000fc600048070ff */
[----:B------:R0:W-:Y:S01]  /*6f10*/  STS.128 [R66+UR11], R8 ;  /* 0x0000000842007988 */ /* 0x0001e20008000c0b */
[----:B------:R-:W-:Y:S01]  /*6f20*/  MUFU.EX2 R73, R130 ;  /* 0x0000008200497308 */ /* 0x000fe20000000800 */
[----:B------:R-:W-:Y:S02]  /*6f30*/  F2FP.SATFINITE.E4M3.F32.PACK_AB_MERGE_C R13, R68, R69, R13 ;  /* 0x00000045440d723e */ /* 0x000fe4000480700d */
[----:B------:R-:W-:Y:S02]  /*6f40*/  LOP3.LUT R63, R91, 0x30, RZ, 0x3c, !PT ;  /* 0x000000305b3f7812 */ /* 0x000fe400078e3cff */
[----:B------:R-:W-:Y:S02]  /*6f50*/  F2FP.SATFINITE.E4M3.F32.PACK_AB_MERGE_C R38, R102, R38, RZ ;  /* 0x000000266626723e */ /* 0x000fe400048070ff */
[----:B------:R-:W-:Y:S01]  /*6f60*/  F2FP.SATFINITE.E4M3.F32.PACK_AB_MERGE_C R18, R19, R18, R21 ;  /* 0x000000121312723e */ /* 0x000fe20004807015 */
[----:B------:R-:W-:Y:S01]  /*6f70*/  FADD R21, -R65, -INF ;  /* 0xff80000041157421 */ /* 0x000fe20000000100 */
[----:B0-----:R-:W-:-:S02]  /*6f80*/  F2FP.SATFINITE.E4M3.F32.PACK_AB_MERGE_C R9, R48, R49, R50 ;  /* 0x000000313009723e */ /* 0x001fc40004807032 */
[----:B------:R-:W0:Y:S01]  /*6f90*/  MUFU.EX2 R48, R181 ;  /* 0x000000b500307308 */ /* 0x000e220000000800 */
[----:B------:R2:W-:Y:S01]  /*6fa0*/  STS.128 [R63+UR11], R12 ;  /* 0x0000000c3f007988 */ /* 0x0005e20008000c0b */
[----:B------:R-:W-:Y:S02]  /*6fb0*/  F2FP.SATFINITE.E4M3.F32.PACK_AB_MERGE_C R62, R110, R62, RZ ;  /* 0x0000003e6e3e723e */ /* 0x000fe400048070ff */
[----:B------:R-:W-:Y:S02]  /*6fc0*/  F2FP.SATFINITE.E4M3.F32.PACK_AB_MERGE_C R53, R108, R53, RZ ;  /* 0x000000356c35723e */ /* 0x000fe400048070ff */
[----:B------:R-:W-:Y:S02]  /*6fd0*/  F2FP.SATFINITE.E4M3.F32.PACK_AB_MERGE_C R41, R104, R41, RZ ;  /* 0x000000296829723e */ /* 0x000fe400048070ff */
[----:B------:R-:W-:Y:S02]  /*6fe0*/  F2FP.SATFINITE.E4M3.F32.PACK_AB_MERGE_C R47, R107, R47, RZ ;  /* 0x0000002f6b2f723e */ /* 0x000fe400048070ff */
[----:B------:R-:W-:-:S02]  /*6ff0*/  F2FP.SATFINITE.E4M3.F32.PACK_AB_MERGE_C R44, R105, R44, RZ ;  /* 0x0000002c692c723e */ /* 0x000fc400048070ff */
[----:B------:R-:W-:Y:S02]  /*7000*/  F2FP.SATFINITE.E4M3.F32.PACK_AB_MERGE_C R34, R103, R34, RZ ;  /* 0x000000226722723e */ /* 0x000fe400048070ff */
[----:B--2---:R-:W-:Y:S01]  /*7010*/  F2FP.SATFINITE.E4M3.F32.PACK_AB_MERGE_C R13, R37, R35, R38 ;  /* 0x00000023250d723e */ /* 0x004fe20004807026 */
[----:B------:R-:W-:Y:S01]  /*7020*/  FMUL R37, R21, 1.4426950216293334961 ;  /* 0x3fb8aa3b15257820 */ /* 0x000fe20000400000 */
[----:B------:R-:W-:Y:S02]  /*7030*/  F2FP.SATFINITE.E4M3.F32.PACK_AB_MERGE_C R31, R101, R31, RZ ;  /* 0x0000001f651f723e */ /* 0x000fe400048070ff */
[----:B------:R-:W-:Y:S02]  /*7040*/  F2FP.SATFINITE.E4M3.F32.PACK_AB_MERGE_C R25, R20, R25, RZ ;  /* 0x000000191419723e */ /* 0x000fe400048070ff */
[----:B-1----:R-:W-:Y:S01]  /*7050*/  F2FP.SATFINITE.E4M3.F32.PACK_AB_MERGE_C R19, R36, R3, RZ ;  /* 0x000000032413723e */ /* 0x002fe200048070ff */
[----:B------:R-:W1:Y:S01]  /*7060*/  MUFU.EX2 R37, R37 ;  /* 0x0000002500257308 */ /* 0x000e620000000800 */
[----:B------:R-:W-:-:S02]  /*7070*/  F2FP.SATFINITE.E4M3.F32.PACK_AB_MERGE_C R5, R60, R61, R62 ;  /* 0x0000003d3c05723e */ /* 0x000fc4000480703e */
[----:B------:R-:W-:Y:S02]  /*7080*/  F2FP.SATFINITE.E4M3.F32.PACK_AB_MERGE_C R4, R57, R58, R59 ;  /* 0x0000003a3904723e */ /* 0x000fe4000480703b */
[----:B------:R-:W-:Y:S02]  /*7090*/  F2FP.SATFINITE.E4M3.F32.PACK_AB_MERGE_C R6, R54, R55, R56 ;  /* 0x000000373606723e */ /* 0x000fe40004807038 */
[----:B------:R-:W-:Y:S02]  /*70a0*/  F2FP.SATFINITE.E4M3.F32.PACK_AB_MERGE_C R7, R51, R52, R53 ;  /* 0x000000343307723e */ /* 0x000fe40004807035 */
[----:B------:R-:W-:Y:S02]  /*70b0*/  F2FP.SATFINITE.E4M3.F32.PACK_AB_MERGE_C R11, R39, R40, R41 ;  /* 0x00000028270b723e */ /* 0x000fe40004807029 */
[----:B------:R-:W-:Y:S02]  /*70c0*/  LOP3.LUT R38, R91, 0x40, RZ, 0x3c, !PT ;  /* 0x000000405b267812 */ /* 0x000fe400078e3cff */
[----:B------:R-:W-:-:S02]  /*70d0*/  F2FP.SATFINITE.E4M3.F32.PACK_AB_MERGE_C R8, R45, R46, R47 ;  /* 0x0000002e2d08723e */ /* 0x000fc4000480702f */
[----:B------:R-:W-:Y:S02]  /*70e0*/  F2FP.SATFINITE.E4M3.F32.PACK_AB_MERGE_C R10, R42, R43, R44 ;  /* 0x0000002b2a0a723e */ /* 0x000fe4000480702c */
[----:B------:R-:W-:Y:S01]  /*70f0*/  LOP3.LUT R39, R91, 0x50, RZ, 0x3c, !PT ;  /* 0x000000505b277812 */ /* 0x000fe200078e3cff */
[----:B------:R-:W-:Y:S01]  /*7100*/  FADD R20, R109, R106 ;  /* 0x0000006a6d147221 */ /* 0x000fe20000000000 */
[----:B------:R-:W-:Y:S02]  /*7110*/  F2FP.SATFINITE.E4M3.F32.PACK_AB_MERGE_C R12, R33, R32, R34 ;  /* 0x00000020210c723e */ /* 0x000fe40004807022 */
[----:B------:R-:W-:Y:S02]  /*7120*/  F2FP.SATFINITE.E4M3.F32.PACK_AB_MERGE_C R14, R30, R29, R31 ;  /* 0x0000001d1e0e723e */ /* 0x000fe4000480701f */
[----:B------:R-:W-:Y:S02]  /*7130*/  F2FP.SATFINITE.E4M3.F32.PACK_AB_MERGE_C R15, R27, R26, R28 ;  /* 0x0000001a1b0f723e */ /* 0x000fe4000480701c */
[----:B------:R-:W-:-:S02]  /*7140*/  LOP3.LUT R40, R91, 0x60, RZ, 0x3c, !PT ;  /* 0x000000605b287812 */ /* 0x000fc400078e3cff */
[----:B------:R-:W-:Y:S02]  /*7150*/  F2FP.SATFINITE.E4M3.F32.PACK_AB_MERGE_C R17, R24, R17, R25 ;  /* 0x000000111811723e */ /* 0x000fe40004807019 */
[----:B------:R-:W-:Y:S02]  /*7160*/  F2FP.SATFINITE.E4M3.F32.PACK_AB_MERGE_C R16, R22, R16, R23 ;  /* 0x000000101610723e */ /* 0x000fe40004807017 */
[----:B------:R-:W-:Y:S02]  /*7170*/  LOP3.LUT R91, R91, 0x70, RZ, 0x3c, !PT ;  /* 0x000000705b5b7812 */ /* 0x000fe400078e3cff */
[----:B0-----:R-:W-:Y:S01]  /*7180*/  F2FP.SATFINITE.E4M3.F32.PACK_AB_MERGE_C R19, R48, R73, R19 ;  /* 0x000000493013723e */ /* 0x001fe20004807013 */
[----:B------:R-:W-:Y:S01]  /*7190*/  STS.128 [R38+UR11], R4 ;  /* 0x0000000426007988 */ /* 0x000fe20008000c0b */
[----:B------:R-:W-:-:S03]  /*71a0*/  FADD R73, R73, R20 ;  /* 0x0000001449497221 */ /* 0x000fc60000000000 */
[----:B------:R-:W-:Y:S04]  /*71b0*/  STS.128 [R39+UR11], R8 ;  /* 0x0000000827007988 */ /* 0x000fe80008000c0b */
[----:B------:R-:W-:Y:S04]  /*71c0*/  STS.128 [R40+UR11], R12 ;  /* 0x0000000c28007988 */ /* 0x000fe80008000c0b */
[----:B------:R0:W-:Y:S02]  /*71d0*/  STS.128 [R91+UR11], R16 ;  /* 0x000000105b007988 */ /* 0x0001e40008000c0b */
[----:B0-----:R-:W0:Y:S01]  /*71e0*/  LDTM.x32 R4, tmem[UR12] ;  /* 0x0000000c000479ee */ /* 0x001e2200082c0000 */
[----:B------:R-:W-:Y:S01]  /*71f0*/  NOP ;  /* 0x0000000000007918 */ /* 0x000fe20000000000 */
[----:B-1----:R-:W-:Y:S05]  /*7200*/  @!P0 BRA `(.L_x_9) ;  /* 0x0000000000848947 */ /* 0x002fea0003800000 */
[C---:B0-----:R-:W-:Y:S01]  /*7210*/  FMUL R4, R37.reuse, R4 ;  /* 0x0000000425047220 */ /* 0x041fe20000400000 */
[C---:B------:R-:W-:Y:S01]  /*7220*/  FMUL R5, R37.reuse, R5 ;  /* 0x0000000525057220 */ /* 0x040fe20000400000 */
        /* <DEDUP_REMOVED lines=29> */
[----:B------:R-:W-:-:S04]  /*7400*/  FMUL R35, R37, R35 ;  /* 0x0000002325237220 */ /* 0x000fc80000400000 */
[----:B------:R1:W-:Y:S03]  /*7410*/  STTM.x32 tmem[UR12], R4 ;  /* 0x00000004000079ed */ /* 0x0003e600082c000c */
.L_x_9:
[----:B0-----:R-:W0:Y:S02]  /*7420*/  FENCE.VIEW.ASYNC.T ;  /* 0x00000000000073c6 */ /* 0x001e240000000200 */
[----:B0-----:R-:W-:Y:S01]  /*7430*/  BAR.SYNC.DEFER_BLOCKING 0x0 ;  /* 0x0000000000007b1d */ /* 0x001fe20000010000 */
[----:B------:R-:W-:Y:S01]  /*7440*/  FADD R48, R48, R73 ;  /* 0x0000004930307221 */ /* 0x000fe20000000000 */
[----:B------:R-:W-:-:S03]  /*7450*/  UISETP.GE.AND UP2, UPT, UR10, 0x1, UPT ;  /* 0x000000010a00788c */ /* 0x000fc6000bf46270 */
[----:B------:R-:W-:-:S04]  /*7460*/  FADD R3, R3, R48 ;  /* 0x0000003003037221 */ /* 0x000fc80000000000 */
[----:B------:R-:W-:-:S04]  /*7470*/  FADD R36, R36, R3 ;  /* 0x0000000324247221 */ /* 0x000fc80000000000 */
[----:B------:R-:W-:Y:S01]  /*7480*/  FADD R36, R37, R36 ;  /* 0x0000002425247221 */ /* 0x000fe20000000000 */
[----:B------:R0:W-:Y:S06]  /*7490*/  MEMBAR.ALL.CTA ;  /* 0x0000000000007992 */ /* 0x0001ec0000008000 */
[----:B0-----:R-:W0:Y:S02]  /*74a0*/  FENCE.VIEW.ASYNC.S ;  /* 0x00000000000073c6 */ /* 0x001e240000000000 */
[----:B0-----:R-:W-:Y:S06]  /*74b0*/  BAR.SYNC.DEFER_BLOCKING 0x0 ;  /* 0x0000000000007b1d */ /* 0x001fec0000010000 */
[----:B------:R-:W-:Y:S05]  /*74c0*/  @!P1 BRA `(.L_x_10) ;  /* 0x0000000000849947 */ /* 0x000fea0003800000 */
[----:B------:R-:W-:Y:S02]  /*74d0*/  UIADD3 UR4, UPT, UPT, UR11, 0x5000, URZ ;  /* 0x000050000b047890 */ /* 0x000fe4000fffe0ff */
[----:B------:R-:W-:Y:S02]  /*74e0*/  USHF.R.U32.HI UR16, URZ, 0x4, UR11 ;  /* 0x00000004ff107899 */ /* 0x000fe4000801160b */
[----:B------:R-:W-:Y:S02]  /*74f0*/  USHF.R.U32.HI UR4, URZ, 0x4, UR4 ;  /* 0x00000004ff047899 */ /* 0x000fe40008011604 */
[----:B------:R-:W-:Y:S02]  /*7500*/  USGXT.U32 UR16, UR16, 0xe ;  /* 0x0000000e1010789a */ /* 0x000fe40008000000 */
[----:B------:R-:W-:Y:S02]  /*7510*/  USGXT.U32 UR18, UR4, 0xe ;  /* 0x0000000e0412789a */ /* 0x000fe40008000000 */
[----:B------:R-:W-:-:S02]  /*7520*/  UIADD3 UR36, UP3, UPT, UR16, 0x2, URZ ;  /* 0x0000000210247890 */ /* 0x000fc4000ff7e0ff */
[----:B------:R-:W-:Y:S01]  /*7530*/  UIADD3 UR38, UP4, UPT, UR18, 0x2, URZ ;  /* 0x0000000212267890 */ /* 0x000fe2000ff9e0ff */
[----:B------:R-:W-:Y:S01]  /*7540*/  UMOV UR4, URZ ;  /* 0x000000ff00047c82 */ /* 0x000fe20008000000 */
[----:B------:R-:W-:Y:S01]  /*7550*/  UMOV UR40, 0x0 ;  /* 0x0000000000287882 */ /* 0x000fe20000000000 */
[----:B------:R-:W-:Y:S02]  /*7560*/  UIADD3.X UR37, UPT, UPT, UR4, 0x40004040, URZ, UP3, !UPT ;  /* 0x4000404004257890 */ /* 0x000fe40009ffe4ff */
[----:B------:R-:W-:Y:S02]  /*7570*/  UIADD3.X UR39, UPT, UPT, UR4, 0x40004040, URZ, UP4, !UPT ;  /* 0x4000404004277890 */ /* 0x000fe4000a7fe4ff */
[----:B------:R-:W-:Y:S02]  /*7580*/  UIADD3.64 UR22, UPT, UPT, UR36, 0x2, URZ ;  /* 0x0000000224167897 */ /* 0x000fe4000fffe0ff */
[----:B------:R-:W-:Y:S02]  /*7590*/  UIADD3.64 UR26, UPT, UPT, UR38, 0x2, URZ ;  /* 0x00000002261a7897 */ /* 0x000fe4000fffe0ff */
[----:B------:R-:W-:-:S02]  /*75a0*/  UIADD3.64 UR30, UPT, UPT, UR36, 0x4, URZ ;  /* 0x00000004241e7897 */ /* 0x000fc4000fffe0ff */
[----:B------:R-:W-:Y:S01]  /*75b0*/  UIADD3.64 UR32, UPT, UPT, UR38, 0x4, URZ ;  /* 0x0000000426207897 */ /* 0x000fe2000fffe0ff */
[----:B------:R-:W-:Y:S01]  /*75c0*/  UMOV UR41, 0x8080010 ;  /* 0x0808001000297882 */ /* 0x000fe20000000000 */
[----:B------:R-:W-:Y:S01]  /*75d0*/  UMOV UR17, 0x40004040 ;  /* 0x4000404000117882 */ /* 0x000fe20000000000 */
[----:B------:R-:W-:Y:S01]  /*75e0*/  UMOV UR19, 0x40004040 ;  /* 0x4000404000137882 */ /* 0x000fe20000000000 */
[----:B------:R-:W-:Y:S01]  /*75f0*/  UMOV UR42, 0x0 ;  /* 0x00000000002a7882 */ /* 0x000fe20000000000 */
[----:B------:R-:W-:Y:S01]  /*7600*/  UMOV UR43, 0x8080010 ;  /* 0x08080010002b7882 */ /* 0x000fe20000000000 */
[----:B------:R-:W-:Y:S01]  /*7610*/  UMOV UR44, 0x0 ;  /* 0x00000000002c7882 */ /* 0x000fe20000000000 */
[----:B------:R-:W-:Y:S01]  /*7620*/  UMOV UR45, 0x8080010 ;  /* 0x08080010002d7882 */ /* 0x000fe20000000000 */
[----:B------:R-:W-:Y:S01]  /*7630*/  UMOV UR4, UR13 ;  /* 0x0000000d00047c82 */ /* 0x000fe20008000000 */
[----:B------:R-:W-:Y:S01]  /*7640*/  UMOV UR5, URZ ;  /* 0x000000ff00057c82 */ /* 0x000fe20008000000 */
[----:B------:R0:W-:Y:S01]  /*7650*/  UTCQMMA gdesc[UR16], gdesc[UR18], tmem[UR8], tmem[UR40], idesc[UR41], UPT ;  /* 0x00ff2812100075ea */ /* 0x0001e2000b800308 */
[----:B------:R-:W-:Y:S01]  /*7660*/  UMOV UR46, 0x0 ;  /* 0x00000000002e7882 */ /* 0x000fe20000000000 */
[----:B------:R-:W-:Y:S01]  /*7670*/  UMOV UR47, 0x8080010 ;  /* 0x08080010002f7882 */ /* 0x000fe20000000000 */
[----:B------:R0:W-:Y:S01]  /*7680*/  UTCQMMA gdesc[UR36], gdesc[UR38], tmem[UR8], tmem[UR42], idesc[UR43], UPT ;  /* 0x00ff2a26240075ea */ /* 0x0001e2000b800308 */
[----:B------:R-:W-:Y:S01]  /*7690*/  UMOV UR4, UR4 ;  /* 0x0000000400047c82 */ /* 0x000fe20008000000 */
[----:B------:R0:W-:Y:S01]  /*76a0*/  UTCQMMA gdesc[UR22], gdesc[UR26], tmem[UR8], tmem[UR44], idesc[UR45], UPT ;  /* 0x00ff2c1a160075ea */ /* 0x0001e2000b800308 */
[----:B------:R0:W-:Y:S01]  /*76b0*/  UTCQMMA gdesc[UR30], gdesc[UR32], tmem[UR8], tmem[UR46], idesc[UR47], UPT ;  /* 0x00ff2e201e0075ea */ /* 0x0001e2000b800308 */
[----:B------:R0:W-:Y:S01]  /*76c0*/  UTCBAR [UR4], URZ ;  /* 0x000000ff040073e9 */ /* 0x0001e200080000ff */
[----:B------:R-:W-:Y:S01]  /*76d0*/  NOP ;  /* 0x0000000000007918 */ /* 0x000fe20000000000 */
.L_x_10:
[----:B------:R-:W-:Y:S01]  /*76e0*/  FSEL R3, R36, 1, P0 ;  /* 0x3f80000024037808 */ /* 0x000fe20000000000 */
[----:B0-----:R-:W-:Y:S01]  /*76f0*/  UMOV UR4, URZ ;  /* 0x000000ff00047c82 */ /* 0x001fe20008000000 */
[----:B------:R-:W-:-:S03]  /*7700*/  FSEL R65, R65, -INF , P0 ;  /* 0xff80000041417808 */ /* 0x000fc60000000000 */
[----:B------:R0:W-:Y:S01]  /*7710*/  STL [R1+0x228], R3 ;  /* 0x0002280301007387 */ /* 0x0001e20000100800 */
[----:B------:R-:W-:Y:S05]  /*7720*/  BRA.U !UP2, `(.L_x_11) ;  /* 0x0000008d0a907547 */ /* 0x000fea000b800000 */
[----:B------:R-:W-:Y:S01]  /*7730*/  USHF.R.U32.HI UR17, URZ, 0x4, UR6 ;  /* 0x00000004ff117899 */ /* 0x000fe20008011606 */
[----:B------:R-:W-:Y:S01]  /*7740*/  IMAD.MOV.U32 R181, RZ, RZ, R65 ;  /* 0x000000ffffb57224 */ /* 0x000fe200078e0041 */
[----:B------:R-:W-:Y:S01]  /*7750*/  UIADD3 UR6, UPT, UPT, UR11, 0x7000, URZ ;  /* 0x000070000b067890 */ /* 0x000fe2000fffe0ff */
[----:B------:R-:W-:Y:S01]  /*7760*/  IMAD.MOV.U32 R180, RZ, RZ, RZ ;  /* 0x000000ffffb47224 */ /* 0x000fe200078e00ff */
[----:B------:R-:W-:Y:S01]  /*7770*/  USHF.R.U32.HI UR44, URZ, 0x4, UR11 ;  /* 0x00000004ff2c7899 */ /* 0x000fe2000801160b */
[----:B0-----:R-:W-:Y:S01]  /*7780*/  IMAD.MOV.U32 R3, RZ, RZ, RZ ;  /* 0x000000ffff037224 */ /* 0x001fe200078e00ff */
[----:B------:R-:W-:Y:S02]  /*7790*/  USHF.R.U32.HI UR6, URZ, 0x4, UR6 ;  /* 0x00000004ff067899 */ /* 0x000fe40008011606 */
[----:B------:R-:W-:Y:S02]  /*77a0*/  USGXT.U32 UR44, UR44, 0xe ;  /* 0x0000000e2c2c789a */ /* 0x000fe40008000000 */
[----:B------:R-:W-:-:S02]  /*77b0*/  USGXT.U32 UR26, UR6, 0xe ;  /* 0x0000000e061a789a */ /* 0x000fc40008000000 */
[----:B------:R-:W-:Y:S02]  /*77c0*/  USHF.L.U32 UR14, UR7, 0x7, URZ ;  /* 0x00000007070e7899 */ /* 0x000fe400080006ff */
[----:B------:R-:W-:Y:S02]  /*77d0*/  UIADD3 UR32, UP4, UPT, UR44, 0x2, URZ ;  /* 0x000000022c207890 */ /* 0x000fe4000ff9e0ff */
[----:B------:R-:W-:Y:S02]  /*77e0*/  UIADD3 UR30, UP3, UPT, UR26, 0x2, URZ ;  /* 0x000000021a1e7890 */ /* 0x000fe4000ff7e0ff */
[----:B------:R-:W-:Y:S02]  /*77f0*/  UIADD3 UR7, UPT, UPT, UR11, 0x4000, URZ ;  /* 0x000040000b077890 */ /* 0x000fe4000fffe0ff */
[----:B------:R-:W-:Y:S01]  /*7800*/  USHF.L.U32 UR15, UR15, 0x7, URZ ;  /* 0x000000070f0f7899 */ /* 0x000fe200080006ff */
[----:B------:R-:W-:Y:S01]  /*7810*/  UMOV UR5, URZ ;  /* 0x000000ff00057c82 */ /* 0x000fe20008000000 */
[----:B------:R-:W-:Y:S01]  /*7820*/  UMOV UR4, URZ ;  /* 0x000000ff00047c82 */ /* 0x000fe20008000000 */
[----:B------:R-:W-:-:S02]  /*7830*/  UIADD3.X UR33, UPT, UPT, UR5, 0x40004040, URZ, UP4, !UPT ;  /* 0x4000404005217890 */ /* 0x000fc4000a7fe4ff */
[----:B------:R-:W-:Y:S02]  /*7840*/  UIADD3.X UR31, UPT, UPT, UR4, 0x40004040, URZ, UP3, !UPT ;  /* 0x40004040041f7890 */ /* 0x000fe40009ffe4ff */
[----:B------:R-:W-:Y:S02]  /*7850*/  USHF.R.U32.HI UR7, URZ, 0x4, UR7 ;  /* 0x00000004ff077899 */ /* 0x000fe40008011607 */
[----:B------:R-:W-:Y:S02]  /*7860*/  UIADD3 UR36, UP4, UPT, UR32, 0x2, URZ ;  /* 0x0000000220247890 */ /* 0x000fe4000ff9e0ff */
[----:B------:R-:W-:Y:S02]  /*7870*/  UIADD3 UR38, UP3, UPT, UR32, 0x4, URZ ;  /* 0x0000000420267890 */ /* 0x000fe4000ff7e0ff */
[----:B------:R-:W-:Y:S01]  /*7880*/  UISETP.NE.U32.AND UP2, UPT, UR20, URZ, UPT ;  /* 0x000000ff1400728c */ /* 0x000fe2000bf45070 */
[----:B------:R-:W-:Y:S01]  /*7890*/  UMOV UR16, 0x1 ;  /* 0x0000000100107882 */ /* 0x000fe20000000000 */
[----:B------:R-:W0:Y:S01]  /*78a0*/  LDCU UR45, c[0x0][0x3a8] ;  /* 0x00007500ff2d77ac */ /* 0x000e220008000800 */
[----:B------:R-:W-:-:S02]  /*78b0*/  USGXT.U32 UR17, UR17, 0xe ;  /* 0x0000000e1111789a */ /* 0x000fc40008000000 */
[----:B------:R-:W-:Y:S02]  /*78c0*/  USGXT.U32 UR35, UR7, 0xe ;  /* 0x0000000e0723789a */ /* 0x000fe40008000000 */
[----:B------:R-:W-:Y:S02]  /*78d0*/  UIADD3.X UR37, UPT, UPT, UR33, URZ, URZ, UP4, !UPT ;  /* 0x000000ff21257290 */ /* 0x000fe4000a7fe4ff */
[----:B------:R-:W-:Y:S02]  /*78e0*/  UIADD3.X UR39, UPT, UPT, UR33, URZ, URZ, UP3, !UPT ;  /* 0x000000ff21277290 */ /* 0x000fe40009ffe4ff */
[----:B------:R-:W-:Y:S02]  /*78f0*/  UIADD3.64 UR40, UPT, UPT, UR30, 0x2, URZ ;  /* 0x000000021e287897 */ /* 0x000fe4000fffe0ff */
[----:B------:R-:W-:Y:S01]  /*7900*/  UIADD3.64 UR42, UPT, UPT, UR30, 0x4, URZ ;  /* 0x000000041e2a7897 */ /* 0x000fe2000fffe0ff */
[----:B------:R-:W-:Y:S01]  /*7910*/  UMOV UR27, UR14 ;  /* 0x0000000e001b7c82 */ /* 0x000fe20008000000 */
[----:B------:R-:W-:-:S10]  /*7920*/  UMOV UR28, UR15 ;  /* 0x0000000f001c7c82 */ /* 0x000fd40008000000 */
.L_x_16:
[----:B-12---:R-:W2:Y:S04]  /*7930*/  LDL.64 R8, [R1+0x220] ;  /* 0x0002200001087983 */ /* 0x006ea80000100a00 */
[----:B------:R-:W3:Y:S04]  /*7940*/  LDL.64 R10, [R1+0x210] ;  /* 0x00021000010a7983 */ /* 0x000ee80000100a00 */
[----:B------:R-:W4:Y:S04]  /*7950*/  LDL.64 R12, [R1+0x200] ;  /* 0x00020000010c7983 */ /* 0x000f280000100a00 */
[----:B------:R-:W5:Y:S04]  /*7960*/  LDL.64 R14, [R1+0x1f0] ;  /* 0x0001f000010e7983 */ /* 0x000f680000100a00 */
[----:B------:R-:W5:Y:S04]  /*7970*/  LDL.64 R16, [R1+0x1e0] ;  /* 0x0001e00001107983 */ /* 0x000f680000100a00 */
[----:B------:R-:W5:Y:S04]  /*7980*/  LDL.64 R30, [R1+0x1d0] ;  /* 0x0001d000011e7983 */ /* 0x000f680000100a00 */
[----:B------:R-:W5:Y:S04]  /*7990*/  LDL.64 R28, [R1+0x1c0] ;  /* 0x0001c000011c7983 */ /* 0x000f680000100a00 */
[----:B------:R-:W5:Y:S04]  /*79a0*/  LDL.64 R26, [R1+0x1b0] ;  /* 0x0001b000011a7983 */ /* 0x000f680000100a00 */
[----:B------:R-:W5:Y:S04]  /*79b0*/  LDL.64 R22, [R1+0x190] ;  /* 0x0001900001167983 */ /* 0x000f680000100a00 */
[----:B------:R-:W5:Y:S01]  /*79c0*/  LDL.64 R24, [R1+0x1a0] ;  /* 0x0001a00001187983 */ /* 0x000f620000100a00 */
[----:B------:R-:W-:-:S03]  /*79d0*/  USHF.R.S32.HI UR6, URZ, 0x1f, UR27 ;  /* 0x0000001fff067899 */ /* 0x000fc6000801141b */
[----:B------:R-:W5:Y:S04]  /*79e0*/  LDL.64 R34, [R1+0x180] ;  /* 0x0001800001227983 */ /* 0x000f680000100a00 */
[----:B------:R-:W5:Y:S04]  /*79f0*/  LDL.64 R32, [R1+0x170] ;  /* 0x0001700001207983 */ /* 0x000f680000100a00 */
[----:B------:R-:W5:Y:S04]  /*7a00*/  LDL.64 R18, [R1+0x160] ;  /* 0x0001600001127983 */ /* 0x000f680000100a00 */
[----:B------:R-:W5:Y:S04]  /*7a10*/  LDL.64 R20, [R1+0x150] ;  /* 0x0001500001147983 */ /* 0x000f680000100a00 */
[----:B------:R-:W5:Y:S04]  /*7a20*/  LDL.64 R44, [R1+0x1e8] ;  /* 0x0001e800012c7983 */ /* 0x000f680000100a00 */
[----:B------:R-:W5:Y:S04]  /*7a30*/  LDL.64 R42, [R1+0x1d8] ;  /* 0x0001d800012a7983 */ /* 0x000f680000100a00 */
[----:B------:R-:W5:Y:S04]  /*7a40*/  LDL.64 R40, [R1+0x1c8] ;  /* 0x0001c80001287983 */ /* 0x000f680000100a00 */
[----:B------:R-:W5:Y:S04]  /*7a50*/  LDL.64 R38, [R1+0x1b8] ;  /* 0x0001b80001267983 */ /* 0x000f680000100a00 */
[----:B------:R-:W5:Y:S01]  /*7a60*/  LDL.64 R36, [R1+0x1a8] ;  /* 0x0001a80001247983 */ /* 0x000f620000100a00 */
[----:B--2---:R-:W-:-:S02]  /*7a70*/  IADD3 R4, P0, PT, R8, UR27, RZ ;  /* 0x0000001b08047c10 */ /* 0x004fc4000ff1e0ff */
[----:B---3--:R-:W-:Y:S02]  /*7a80*/  IADD3 R6, P1, PT, R10, UR27, RZ ;  /* 0x0000001b0a067c10 */ /* 0x008fe4000ff3e0ff */
[----:B------:R-:W-:Y:S02]  /*7a90*/  IADD3.X R5, PT, PT, R9, UR6, RZ, P0, !PT ;  /* 0x0000000609057c10 */ /* 0x000fe400087fe4ff */
[----:B----4-:R-:W-:Y:S02]  /*7aa0*/  IADD3 R8, P0, PT, R12, UR27, RZ ;  /* 0x0000001b0c087c10 */ /* 0x010fe4000ff1e0ff */
[----:B------:R-:W-:Y:S01]  /*7ab0*/  IADD3.X R7, PT, PT, R11, UR6, RZ, P1, !PT ;  /* 0x000000060b077c10 */ /* 0x000fe20008ffe4ff */
[----:B------:R1:W2:Y:S01]  /*7ac0*/  LDG.E.U8 R193, desc[UR24][R4.64] ;  /* 0x0000001804c17981 */ /* 0x0002a2000c1e1100 */
[----:B-----5:R-:W-:Y:S02]  /*7ad0*/  IADD3 R10, P1, PT, R14, UR27, RZ ;  /* 0x0000001b0e0a7c10 */ /* 0x020fe4000ff3e0ff */
[----:B------:R-:W-:Y:S01]  /*7ae0*/  IADD3.X R9, PT, PT, R13, UR6, RZ, P0, !PT ;  /* 0x000000060d097c10 */ /* 0x000fe200087fe4ff */
[----:B------:R-:W3:Y:S01]  /*7af0*/  LDG.E.U8 R71, desc[UR24][R6.64] ;  /* 0x0000001806477981 */ /* 0x000ee2000c1e1100 */
[----:B------:R-:W-:-:S02]  /*7b00*/  IADD3 R12, P0, PT, R16, UR27, RZ ;  /* 0x0000001b100c7c10 */ /* 0x000fc4000ff1e0ff */
[----:B------:R-:W-:Y:S01]  /*7b10*/  IADD3.X R11, PT, PT, R15, UR6, RZ, P1, !PT ;  /* 0x000000060f0b7c10 */ /* 0x000fe20008ffe4ff */
[----:B------:R4:W5:Y:S01]  /*7b20*/  LDG.E.U8 R203, desc[UR24][R8.64] ;  /* 0x0000001808cb7981 */ /* 0x000962000c1e1100 */
[----:B------:R-:W-:Y:S02]  /*7b30*/  IADD3 R14, P1, PT, R30, UR27, RZ ;  /* 0x0000001b1e0e7c10 */ /* 0x000fe4000ff3e0ff */
[----:B------:R-:W-:Y:S01]  /*7b40*/  IADD3.X R13, PT, PT, R17, UR6, RZ, P0, !PT ;  /* 0x00000006110d7c10 */ /* 0x000fe200087fe4ff */
[----:B------:R0:W2:Y:S01]  /*7b50*/  LDG.E.U8 R202, desc[UR24][R10.64] ;  /* 0x000000180aca7981 */ /* 0x0000a2000c1e1100 */
[----:B------:R-:W-:Y:S02]  /*7b60*/  IADD3 R16, P0, PT, R28, UR27, RZ ;  /* 0x0000001b1c107c10 */ /* 0x000fe4000ff1e0ff */
[----:B------:R-:W-:Y:S01]  /*7b70*/  IADD3.X R15, PT, PT, R31, UR6, RZ, P1, !PT ;  /* 0x000000061f0f7c10 */ /* 0x000fe20008ffe4ff */
[----:B------:R0:W2:Y:S01]  /*7b80*/  LDG.E.U8 R201, desc[UR24][R12.64] ;  /* 0x000000180cc97981 */ /* 0x0000a2000c1e1100 */
[----:B-1----:R-:W-:-:S03]  /*7b90*/  IADD3 R4, P1, PT, R26, UR27, RZ ;  /* 0x0000001b1a047c10 */ /* 0x002fc6000ff3e0ff */
[----:B------:R-:W2:Y:S01]  /*7ba0*/  LDL.64 R30, [R1+0x140] ;  /* 0x00014000011e7983 */ /* 0x000ea20000100a00 */
[----:B------:R-:W-:Y:S02]  /*7bb0*/  IADD3.X R17, PT, PT, R29, UR6, RZ, P0, !PT ;  /* 0x000000061d117c10 */ /* 0x000fe400087fe4ff */
[----:B------:R-:W-:Y:S01]  /*7bc0*/  IADD3.X R5, PT, PT, R27, UR6, RZ, P1, !PT ;  /* 0x000000061b057c10 */ /* 0x000fe20008ffe4ff */
[----:B------:R-:W3:Y:S01]  /*7bd0*/  LDL.64 R28, [R1+0x130] ;  /* 0x00013000011c7983 */ /* 0x000ee20000100a00 */
[----:B----4-:R-:W-:Y:S02]  /*7be0*/  IADD3 R8, P1, PT, R22, UR27, RZ ;  /* 0x0000001b16087c10 */ /* 0x010fe4000ff3e0ff */
[----:B------:R-:W-:Y:S01]  /*7bf0*/  IADD3 R6, P0, PT, R24, UR27, RZ ;  /* 0x0000001b18067c10 */ /* 0x000fe2000ff1e0ff */
[----:B------:R-:W4:Y:S01]  /*7c00*/  LDL.64 R26, [R1+0x218] ;  /* 0x00021800011a7983 */ /* 0x000f220000100a00 */
[----:B------:R-:W-:Y:S02]  /*7c10*/  IADD3.X R9, PT, PT, R23, UR6, RZ, P1, !PT ;  /* 0x0000000617097c10 */ /* 0x000fe40008ffe4ff */
[----:B------:R-:W-:Y:S01]  /*7c20*/  IADD3.X R7, PT, PT, R25, UR6, RZ, P0, !PT ;  /* 0x0000000619077c10 */ /* 0x000fe200087fe4ff */
[----:B------:R-:W5:Y:S04]  /*7c30*/  LDL.64 R22, [R1+0x1f8] ;  /* 0x0001f80001167983 */ /* 0x000f680000100a00 */
[----:B------:R-:W5:Y:S01]  /*7c40*/  LDL.64 R24, [R1+0x208] ;  /* 0x0002080001187983 */ /* 0x000f620000100a00 */
[----:B0-----:R-:W-:-:S02]  /*7c50*/  IADD3 R10, P0, PT, R34, UR27, RZ ;  /* 0x0000001b220a7c10 */ /* 0x001fc4000ff1e0ff */
[----:B------:R-:W-:Y:S01]  /*7c60*/  IADD3 R12, P1, PT, R32, UR27, RZ ;  /* 0x0000001b200c7c10 */ /* 0x000fe2000ff3e0ff */
[----:B------:R0:W5:Y:S01]  /*7c70*/  LDG.E.U8 R200, desc[UR24][R14.64] ;  /* 0x000000180ec87981 */ /* 0x000162000c1e1100 */
[----:B------:R-:W-:Y:S02]  /*7c80*/  IADD3.X R11, PT, PT, R35, UR6, RZ, P0, !PT ;  /* 0x00000006230b7c10 */ /* 0x000fe400087fe4ff */
[----:B------:R-:W-:Y:S01]  /*7c90*/  IADD3.X R13, PT, PT, R33, UR6, RZ, P1, !PT ;  /* 0x00000006210d7c10 */ /* 0x000fe20008ffe4ff */
[----:B------:R1:W5:Y:S04]  /*7ca0*/  LDG.E.U8 R199, desc[UR24][R16.64] ;  /* 0x0000001810c77981 */ /* 0x000368000c1e1100 */
[----:B------:R-:W5:Y:S01]  /*7cb0*/  LDL.64 R34, [R1+0x198] ;  /* 0x0001980001227983 */ /* 0x000f620000100a00 */
[----:B0-----:R-:W-:-:S03]  /*7cc0*/  IADD3 R14, P0, PT, R18, UR27, RZ ;  /* 0x0000001b120e7c10 */ /* 0x001fc6000ff1e0ff */
[----:B------:R4:W5:Y:S01]  /*7cd0*/  LDG.E.U8 R197, desc[UR24][R6.64] ;  /* 0x0000001806c57981 */ /* 0x000962000c1e1100 */
[----:B-1----:R-:W-:Y:S02]  /*7ce0*/  IADD3 R16, P1, PT, R20, UR27, RZ ;  /* 0x0000001b14107c10 */ /* 0x002fe4000ff3e0ff */
[----:B------:R-:W-:Y:S01]  /*7cf0*/  IADD3.X R15, PT, PT, R19, UR6, RZ, P0, !PT ;  /* 0x00000006130f7c10 */ /* 0x000fe200087fe4ff */
[----:B------:R-:W5:Y:S01]  /*7d00*/  LDL.64 R32, [R1+0x188] ;  /* 0x0001880001207983 */ /* 0x000f620000100a00 */
[----:B------:R-:W-:-:S03]  /*7d10*/  IADD3.X R17, PT, PT, R21, UR6, RZ, P1, !PT ;  /* 0x0000000615117c10 */ /* 0x000fc60008ffe4ff */
[----:B------:R5:W5:Y:S04]  /*7d20*/  LDG.E.U8 R195, desc[UR24][R10.64] ;  /* 0x000000180ac37981 */ /* 0x000b68000c1e1100 */
[----:B------:R0:W5:Y:S04]  /*7d30*/  LDG.E.U8 R196, desc[UR24][R8.64] ;  /* 0x0000001808c47981 */ /* 0x000168000c1e1100 */
[----:B------:R1:W5:Y:S04]  /*7d40*/  LDG.E.U8 R194, desc[UR24][R12.64] ;  /* 0x000000180cc27981 */ /* 0x000368000c1e1100 */
[----:B------:R-:W5:Y:S04]  /*7d50*/  LDG.E.U8 R198, desc[UR24][R4.64] ;  /* 0x0000001804c67981 */ /* 0x000f68000c1e1100 */
[----:B------:R-:W5:Y:S04]  /*7d60*/  LDG.E.U8 R192, desc[UR24][R16.64] ;  /* 0x0000001810c07981 */ /* 0x000f68000c1e1100 */
[----:B------:R0:W5:Y:S01]  /*7d70*/  LDG.E.U8 R4, desc[UR24][R14.64] ;  /* 0x000000180e047981 */ /* 0x000162000c1e1100 */
[----:B--2---:R-:W-:-:S02]  /*7d80*/  IADD3 R18, P0, PT, R30, UR27, RZ ;  /* 0x0000001b1e127c10 */ /* 0x004fc4000ff1e0ff */
[----:B---3--:R-:W-:Y:S02]  /*7d90*/  IADD3 R20, P1, PT, R28, UR27, RZ ;  /* 0x0000001b1c147c10 */ /* 0x008fe4000ff3e0ff */
[----:B------:R-:W-:Y:S02]  /*7da0*/  IADD3.X R19, PT, PT, R31, UR6, RZ, P0, !PT ;  /* 0x000000061f137c10 */ /* 0x000fe400087fe4ff */
[----:B----4-:R-:W-:Y:S01]  /*7db0*/  IADD3 R6, P0, PT, R26, UR27, RZ ;  /* 0x0000001b1a067c10 */ /* 0x010fe2000ff1e0ff */
[----:B------:R-:W2:Y:S01]  /*7dc0*/  LDL.64 R30, [R1+0x178] ;  /* 0x00017800011e7983 */ /* 0x000ea20000100a00 */
[----:B------:R-:W-:Y:S02]  /*7dd0*/  IADD3.X R21, PT, PT, R29, UR6, RZ, P1, !PT ;  /* 0x000000061d157c10 */ /* 0x000fe40008ffe4ff */
[----:B------:R-:W-:Y:S01]  /*7de0*/  IADD3.X R7, PT, PT, R27, UR6, RZ, P0, !PT ;  /* 0x000000061b077c10 */ /* 0x000fe200087fe4ff */
[----:B------:R-:W3:Y:S01]  /*7df0*/  LDL.64 R28, [R1+0x168] ;  /* 0x00016800011c7983 */ /* 0x000ee20000100a00 */
[----:B-----5:R-:W-:-:S02]  /*7e00*/  IADD3 R10, P0, PT, R22, UR27, RZ ;  /* 0x0000001b160a7c10 */ /* 0x020fc4000ff1e0ff */
[----:B0-----:R-:W-:Y:S01]  /*7e10*/  IADD3 R8, P1, PT, R24, UR27, RZ ;  /* 0x0000001b18087c10 */ /* 0x001fe2000ff3e0ff */
[----:B------:R-:W4:Y:S01]  /*7e20*/  LDL.64 R26, [R1+0x158] ;  /* 0x00015800011a7983 */ /* 0x000f220000100a00 */
[----:B------:R-:W-:Y:S02]  /*7e30*/  IADD3.X R11, PT, PT, R23, UR6, RZ, P0, !PT ;  /* 0x00000006170b7c10 */ /* 0x000fe400087fe4ff */
[----:B------:R-:W-:Y:S01]  /*7e40*/  IADD3.X R9, PT, PT, R25, UR6, RZ, P1, !PT ;  /* 0x0000000619097c10 */ /* 0x000fe20008ffe4ff */
[----:B------:R-:W5:Y:S04]  /*7e50*/  LDL.64 R22, [R1+0x138] ;  /* 0x0001380001167983 */ /* 0x000f680000100a00 */
[----:B------:R-:W5:Y:S04]  /*7e60*/  LDL.64 R24, [R1+0x148] ;  /* 0x0001480001187983 */ /* 0x000f680000100a00 */
[----:B------:R-:W5:Y:S01]  /*7e70*/  LDG.E.U8 R190, desc[UR24][R20.64] ;  /* 0x0000001814be7981 */ /* 0x000f62000c1e1100 */
[----:B-1----:R-:W-:-:S02]  /*7e80*/  IADD3 R12, P1, PT, R44, UR27, RZ ;  /* 0x0000001b2c0c7c10 */ /* 0x002fc4000ff3e0ff */
[----:B------:R-:W-:Y:S01]  /*7e90*/  IADD3 R14, P0, PT, R42, UR27, RZ ;  /* 0x0000001b2a0e7c10 */ /* 0x000fe2000ff1e0ff */
[----:B------:R0:W5:Y:S04]  /*7ea0*/  LDG.E.U8 R191, desc[UR24][R18.64] ;  /* 0x0000001812bf7981 */ /* 0x000168000c1e1100 */
[----:B------:R1:W5:Y:S04]  /*7eb0*/  LDG.E.U8 R189, desc[UR24][R6.64] ;  /* 0x0000001806bd7981 */ /* 0x000368000c1e1100 */
[----:B------:R-:W5:Y:S01]  /*7ec0*/  LDL.64 R20, [R1+0x128] ;  /* 0x0001280001147983 */ /* 0x000f620000100a00 */
[----:B------:R-:W-:-:S02]  /*7ed0*/  IADD3.X R13, PT, PT, R45, UR6, RZ, P1, !PT ;  /* 0x000000062d0d7c10 */ /* 0x000fc40008ffe4ff */
[----:B------:R-:W-:Y:S01]  /*7ee0*/  IADD3 R16, P1, PT, R40, UR27, RZ ;  /* 0x0000001b28107c10 */ /* 0x000fe2000ff3e0ff */
[----:B------:R1:W5:Y:S01]  /*7ef0*/  LDG.E.U8 R188, desc[UR24][R8.64] ;  /* 0x0000001808bc7981 */ /* 0x000362000c1e1100 */
[----:B------:R-:W-:Y:S02]  /*7f00*/  IADD3.X R15, PT, PT, R43, UR6, RZ, P0, !PT ;  /* 0x000000062b0f7c10 */ /* 0x000fe400087fe4ff */
[----:B0-----:R-:W-:Y:S01]  /*7f10*/  IADD3 R18, P0, PT, R38, UR27, RZ ;  /* 0x0000001b26127c10 */ /* 0x001fe2000ff1e0ff */
[----:B------:R0:W5:Y:S01]  /*7f20*/  LDG.E.U8 R187, desc[UR24][R10.64] ;  /* 0x000000180abb7981 */ /* 0x000162000c1e1100 */
[----:B------:R-:W-:Y:S02]  /*7f30*/  IADD3.X R17, PT, PT, R41, UR6, RZ, P1, !PT ;  /* 0x0000000629117c10 */ /* 0x000fe40008ffe4ff */
[----:B-1----:R-:W-:Y:S01]  /*7f40*/  IADD3 R6, P1, PT, R36, UR27, RZ ;  /* 0x0000001b24067c10 */ /* 0x002fe2000ff3e0ff */
[----:B------:R2:W5:Y:S01]  /*7f50*/  LDG.E.U8 R186, desc[UR24][R12.64] ;  /* 0x000000180cba7981 */ /* 0x000562000c1e1100 */
[----:B------:R-:W-:-:S02]  /*7f60*/  IADD3.X R19, PT, PT, R39, UR6, RZ, P0, !PT ;  /* 0x0000000627137c10 */ /* 0x000fc400087fe4ff */
[----:B------:R-:W-:Y:S01]  /*7f70*/  IADD3 R8, P0, PT, R34, UR27, RZ ;  /* 0x0000001b22087c10 */ /* 0x000fe2000ff1e0ff */
[----:B------:R3:W5:Y:S01]  /*7f80*/  LDG.E.U8 R185, desc[UR24][R14.64] ;  /* 0x000000180eb97981 */ /* 0x000762000c1e1100 */
[----:B------:R-:W-:Y:S02]  /*7f90*/  IADD3.X R7, PT, PT, R37, UR6, RZ, P1, !PT ;  /* 0x0000000625077c10 */ /* 0x000fe40008ffe4ff */
[----:B0-----:R-:W-:Y:S01]  /*7fa0*/  IADD3 R10, P1, PT, R32, UR27, RZ ;  /* 0x0000001b200a7c10 */ /* 0x001fe2000ff3e0ff */
[----:B------:R4:W5:Y:S01]  /*7fb0*/  LDG.E.U8 R184, desc[UR24][R16.64] ;  /* 0x0000001810b87981 */ /* 0x000962000c1e1100 */
[----:B------:R-:W-:Y:S02]  /*7fc0*/  IADD3.X R9, PT, PT, R35, UR6, RZ, P0, !PT ;  /* 0x0000000623097c10 */ /* 0x000fe400087fe4ff */
[----:B------:R-:W-:Y:S01]  /*7fd0*/  IADD3.X R11, PT, PT, R33, UR6, RZ, P1, !PT ;  /* 0x00000006210b7c10 */ /* 0x000fe20008ffe4ff */
[----:B------:R5:W5:Y:S04]  /*7fe0*/  LDG.E.U8 R182, desc[UR24][R6.64] ;  /* 0x0000001806b67981 */ /* 0x000b68000c1e1100 */
[----:B------:R0:W5:Y:S04]  /*7ff0*/  LDG.E.U8 R183, desc[UR24][R18.64] ;  /* 0x0000001812b77981 */ /* 0x000168000c1e1100 */
[----:B------:R1:W5:Y:S04]  /*8000*/  LDG.E.U8 R131, desc[UR24][R8.64] ;  /* 0x0000001808837981 */ /* 0x000368000c1e1100 */
[----:B------:R-:W5:Y:S01]  /*8010*/  LDG.E.U8 R130, desc[UR24][R10.64] ;  /* 0x000000180a827981 */ /* 0x000f62000c1e1100 */
[----:B--2---:R-:W-:-:S02]  /*8020*/  IADD3 R12, P0, PT, R30, UR27, RZ ;  /* 0x0000001b1e0c7c10 */ /* 0x004fc4000ff1e0ff */
[----:B---3--:R-:W-:Y:S02]  /*8030*/  IADD3 R14, P1, PT, R28, UR27, RZ ;  /* 0x0000001b1c0e7c10 */ /* 0x008fe4000ff3e0ff */
[----:B------:R-:W-:Y:S02]  /*8040*/  IADD3.X R13, PT, PT, R31, UR6, RZ, P0, !PT ;  /* 0x000000061f0d7c10 */ /* 0x000fe400087fe4ff */
[----:B----4-:R-:W-:Y:S02]  /*8050*/  IADD3 R16, P0, PT, R26, UR27, RZ ;  /* 0x0000001b1a107c10 */ /* 0x010fe4000ff1e0ff */
[----:B------:R-:W-:Y:S01]  /*8060*/  IADD3.X R15, PT, PT, R29, UR6, RZ, P1, !PT ;  /* 0x000000061d0f7c10 */ /* 0x000fe20008ffe4ff */
[----:B------:R-:W2:Y:S01]  /*8070*/  LDG.E.U8 R75, desc[UR24][R12.64] ;  /* 0x000000180c4b7981 */ /* 0x000ea2000c1e1100 */
[----:B-----5:R-:W-:Y:S02]  /*8080*/  IADD3 R6, P1, PT, R22, UR27, RZ ;  /* 0x0000001b16067c10 */ /* 0x020fe4000ff3e0ff */
[----:B------:R-:W-:Y:S01]  /*8090*/  IADD3.X R17, PT, PT, R27, UR6, RZ, P0, !PT ;  /* 0x000000061b117c10 */ /* 0x000fe200087fe4ff */
[----:B------:R3:W4:Y:S01]  /*80a0*/  LDG.E.U8 R74, desc[UR24][R14.64] ;  /* 0x000000180e4a7981 */ /* 0x000722000c1e1100 */
[----:B0-----:R-:W-:-:S02]  /*80b0*/  IADD3 R18, P2, PT, R24, UR27, RZ ;  /* 0x0000001b18127c10 */ /* 0x001fc4000ff5e0ff */
[----:B------:R-:W-:Y:S01]  /*80c0*/  IADD3.X R7, PT, PT, R23, UR6, RZ, P1, !PT ;  /* 0x0000000617077c10 */ /* 0x000fe20008ffe4ff */
[----:B------:R-:W5:Y:S01]  /*80d0*/  LDG.E.U8 R73, desc[UR24][R16.64] ;  /* 0x0000001810497981 */ /* 0x000f62000c1e1100 */
[----:B------:R-:W-:-:S03]  /*80e0*/  IADD3.X R19, PT, PT, R25, UR6, RZ, P2, !PT ;  /* 0x0000000619137c10 */ /* 0x000fc600097fe4ff */
[----:B------:R0:W5:Y:S04]  /*80f0*/  LDG.E.U8 R69, desc[UR24][R6.64] ;  /* 0x0000001806457981 */ /* 0x000168000c1e1100 */
[----:B------:R-:W5:Y:S01]  /*8100*/  LDG.E.U8 R72, desc[UR24][R18.64] ;  /* 0x0000001812487981 */ /* 0x000f62000c1e1100 */
[----:B-1----:R-:W-:-:S04]  /*8110*/  IADD3 R8, P0, PT, R20, UR27, RZ ;  /* 0x0000001b14087c10 */ /* 0x002fc8000ff1e0ff */
[----:B------:R-:W-:-:S05]  /*8120*/  IADD3.X R9, PT, PT, R21, UR6, RZ, P0, !PT ;  /* 0x0000000615097c10 */ /* 0x000fca00087fe4ff */
[----:B------:R1:W5:Y:S01]  /*8130*/  LDG.E.U8 R70, desc[UR24][R8.64] ;  /* 0x0000001808467981 */ /* 0x000362000c1e1100 */
[C---:B------:R-:W-:Y:S02]  /*8140*/  IADD3 R65, P1, PT, R180.reuse, 0x81, RZ ;  /* 0x00000081b4417810 */ /* 0x040fe40007f3e0ff */
[----:B------:R-:W-:-:S03]  /*8150*/  IADD3 R62, P2, PT, R180, 0x84, RZ ;  /* 0x00000084b43e7810 */ /* 0x000fc60007f5e0ff */
[--C-:B------:R-:W-:Y:S01]  /*8160*/  IMAD.X R61, RZ, RZ, R3.reuse, P1 ;  /* 0x000000ffff3d7224 */ /* 0x100fe200008e0603 */
[C---:B------:R-:W-:Y:S01]  /*8170*/  IADD3 R60, P1, PT, R180.reuse, 0x85, RZ ;  /* 0x00000085b43c7810 */ /* 0x040fe20007f3e0ff */
[----:B------:R-:W-:Y:S01]  /*8180*/  IMAD.X R55, RZ, RZ, R3, P2 ;  /* 0x000000ffff377224 */ /* 0x000fe200010e0603 */
        /* <DEDUP_REMOVED lines=19> */
[----:B------:R-:W1:Y:S01]  /*82c0*/  S2R R205, SR_TID.X ;  /* 0x0000000000cd7919 */ /* 0x000e620000002100 */
[C---:B------:R-:W-:Y:S01]  /*82d0*/  IADD3 R5, P0, PT, R180.reuse, 0xbf, RZ ;  /* 0x000000bfb4057810 */ /* 0x040fe20007f1e0ff */
[--C-:B---3--:R-:W-:Y:S02]  /*82e0*/  IMAD.X R15, RZ, RZ, R3.reuse, P2 ;  /* 0x000000ffff0f7224 */ /* 0x108fe400010e0603 */
[--C-:B------:R-:W-:Y:S01]  /*82f0*/  IMAD.X R13, RZ, RZ, R3.reuse, P1 ;  /* 0x000000ffff0d7224 */ /* 0x100fe200008e0603 */
[C---:B------:R-:W-:Y:S02]  /*8300*/  IADD3 R12, P1, PT, R180.reuse, 0x9d, RZ ;  /* 0x0000009db40c7810 */ /* 0x040fe40007f3e0ff */
[C---:B------:R-:W-:Y:S02]  /*8310*/  IADD3 R14, P2, PT, R180.reuse, 0x9c, RZ ;  /* 0x0000009cb40e7810 */ /* 0x040fe40007f5e0ff */
[----:B------:R-:W-:Y:S01]  /*8320*/  ISETP.GT.U32.AND P5, PT, R5, R2, PT ;  /* 0x000000020500720c */ /* 0x000fe20003fa4070 */
[--C-:B------:R-:W-:Y:S01]  /*8330*/  IMAD.X R5, RZ, RZ, R3.reuse, P1 ;  /* 0x000000ffff057224 */ /* 0x100fe200008e0603 */
[C---:B------:R-:W-:Y:S01]  /*8340*/  IADD3 R129, P1, PT, R180.reuse, 0xa1, RZ ;  /* 0x000000a1b4817810 */ /* 0x040fe20007f3e0ff */
[----:B0-----:R-:W-:Y:S01]  /*8350*/  IMAD.X R7, RZ, RZ, R3, P2 ;  /* 0x000000ffff077224 */ /* 0x001fe200010e0603 */
        /* <DEDUP_REMOVED lines=15> */
[--C-:B------:R-:W-:Y:S01]  /*8450*/  IMAD.X R103, RZ, RZ, R3.reuse, P2 ;  /* 0x000000ffff677224 */ /* 0x100fe200010e0603 */
[C---:B------:R-:W-:Y:S02]  /*8460*/  IADD3 R102, P2, PT, R180.reuse, 0xb0, RZ ;  /* 0x000000b0b4667810 */ /* 0x040fe40007f5e0ff */
[----:B-1----:R-:W-:Y:S01]  /*8470*/  LOP3.LUT R205, R205, 0x7f, RZ, 0xc0, !PT ;  /* 0x0000007fcdcd7812 */ /* 0x002fe200078ec0ff */
[--C-:B------:R-:W-:Y:S01]  /*8480*/  IMAD.X R93, RZ, RZ, R3.reuse, P1 ;  /* 0x000000ffff5d7224 */ /* 0x100fe200008e0603 */
[C---:B------:R-:W-:Y:S01]  /*8490*/  IADD3 R92, P1, PT, R180.reuse, 0xb5, RZ ;  /* 0x000000b5b45c7810 */ /* 0x040fe20007f3e0ff */
[--C-:B------:R-:W-:Y:S01]  /*84a0*/  IMAD.X R95, RZ, RZ, R3.reuse, P2 ;  /* 0x000000ffff5f7224 */ /* 0x100fe200010e0603 */
[----:B------:R-:W-:Y:S01]  /*84b0*/  IADD3 R94, P2, PT, R180, 0xb4, RZ ;  /* 0x000000b4b45e7810 */ /* 0x000fe20007f5e0ff */
[----:B------:R-:W-:Y:S04]  /*84c0*/  STS.U8 [R205+UR11+0x6000], R193 ;  /* 0x006000c1cd007988 */ /* 0x000fe8000800000b */
[----:B------:R0:W-:Y:S01]  /*84d0*/  STS.U8 [R205+UR11+0x6100], R71 ;  /* 0x00610047cd007988 */ /* 0x0001e2000800000b */
[----:B------:R-:W-:-:S03]  /*84e0*/  IMAD.X R85, RZ, RZ, R3, P1 ;  /* 0x000000ffff557224 */ /* 0x000fc600008e0603 */
[----:B------:R-:W-:Y:S01]  /*84f0*/  STS.U8 [R205+UR11+0x6200], R203 ;  /* 0x006200cbcd007988 */ /* 0x000fe2000800000b */
[----:B------:R-:W-:-:S03]  /*8500*/  IMAD.X R87, RZ, RZ, R3, P2 ;  /* 0x000000ffff577224 */ /* 0x000fc600010e0603 */
[----:B------:R-:W-:Y:S01]  /*8510*/  STS.U8 [R205+UR11+0x6300], R202 ;  /* 0x006300cacd007988 */ /* 0x000fe2000800000b */
[----:B------:R-:W-:-:S03]  /*8520*/  IADD3 R84, P1, PT, R180, 0xb9, RZ ;  /* 0x000000b9b4547810 */ /* 0x000fc60007f3e0ff */
[----:B------:R-:W-:Y:S01]  /*8530*/  STS.U8 [R205+UR11+0x6400], R201 ;  /* 0x006400c9cd007988 */ /* 0x000fe2000800000b */
[----:B------:R-:W-:-:S03]  /*8540*/  IADD3 R86, P2, PT, R180, 0xb8, RZ ;  /* 0x000000b8b4567810 */ /* 0x000fc60007f5e0ff */
[----:B------:R-:W-:Y:S04]  /*8550*/  STS.U8 [R205+UR11+0x6500], R200 ;  /* 0x006500c8cd007988 */ /* 0x000fe8000800000b */
[----:B------:R-:W-:Y:S04]  /*8560*/  STS.U8 [R205+UR11+0x6600], R199 ;  /* 0x006600c7cd007988 */ /* 0x000fe8000800000b */
[----:B------:R-:W-:Y:S01]  /*8570*/  STS.U8 [R205+UR11+0x6700], R198 ;  /* 0x006700c6cd007988 */ /* 0x000fe2000800000b */
[----:B------:R-:W-:-:S03]  /*8580*/  IMAD.X R78, RZ, RZ, R3, P1 ;  /* 0x000000ffff4e7224 */ /* 0x000fc600008e0603 */
[----:B------:R-:W-:Y:S01]  /*8590*/  STS.U8 [R205+UR11+0x6800], R197 ;  /* 0x006800c5cd007988 */ /* 0x000fe2000800000b */
[----:B0-----:R-:W-:-:S03]  /*85a0*/  LOP3.LUT R71, R205, 0x10, RZ, 0x3c, !PT ;  /* 0x00000010cd477812 */ /* 0x001fc600078e3cff */
[----:B------:R-:W-:Y:S01]  /*85b0*/  STS.U8 [R205+UR11+0x6900], R196 ;  /* 0x006900c4cd007988 */ /* 0x000fe2000800000b */
[----:B------:R-:W-:Y:S01]  /*85c0*/  IMAD.X R79, RZ, RZ, R3, P2 ;  /* 0x000000ffff4f7224 */ /* 0x000fe200010e0603 */
[C---:B------:R-:W-:Y:S02]  /*85d0*/  IADD3 R204, P1, PT, R180.reuse, 0xbc, RZ ;  /* 0x000000bcb4cc7810 */ /* 0x040fe40007f3e0ff */
[----:B------:R-:W-:Y:S01]  /*85e0*/  STS.U8 [R205+UR11+0x6a00], R195 ;  /* 0x006a00c3cd007988 */ /* 0x000fe2000800000b */
[----:B------:R-:W-:-:S03]  /*85f0*/  IADD3 R76, P2, PT, R180, 0xbd, RZ ;  /* 0x000000bdb44c7810 */ /* 0x000fc60007f5e0ff */
[----:B------:R-:W-:Y:S04]  /*8600*/  STS.U8 [R205+UR11+0x6b00], R194 ;  /* 0x006b00c2cd007988 */ /* 0x000fe8000800000b */
[----:B------:R-:W-:Y:S04]  /*8610*/  STS.U8 [R205+UR11+0x6c00], R4 ;  /* 0x006c0004cd007988 */ /* 0x000fe8000800000b */
[----:B------:R-:W-:Y:S04]  /*8620*/  STS.U8 [R205+UR11+0x6d00], R192 ;  /* 0x006d00c0cd007988 */ /* 0x000fe8000800000b */
[----:B------:R-:W-:Y:S04]  /*8630*/  STS.U8 [R205+UR11+0x6e00], R191 ;  /* 0x006e00bfcd007988 */ /* 0x000fe8000800000b */
[----:B------:R-:W-:Y:S04]  /*8640*/  STS.U8 [R205+UR11+0x6f00], R190 ;  /* 0x006f00becd007988 */ /* 0x000fe8000800000b */
[----:B------:R-:W-:Y:S04]  /*8650*/  STS.U8 [R71+UR11+0x6780], R182 ;  /* 0x006780b647007988 */ /* 0x000fe8000800000b */
[----:B------:R-:W-:Y:S04]  /*8660*/  STS.U8 [R71+UR11+0x6680], R183 ;  /* 0x006680b747007988 */ /* 0x000fe8000800000b */
[----:B------:R-:W-:Y:S04]  /*8670*/  STS.U8 [R71+UR11+0x6880], R131 ;  /* 0x0068808347007988 */ /* 0x000fe8000800000b */
[----:B------:R-:W-:Y:S01]  /*8680*/  STS.U8 [R71+UR11+0x6980], R130 ;  /* 0x0069808247007988 */ /* 0x000fe2000800000b */
[----:B------:R-:W-:-:S02]  /*8690*/  IADD3 R64, P4, PT, R180, 0x82, RZ ;  /* 0x00000082b4407810 */ /* 0x000fc40007f9e0ff */
        /* <DEDUP_REMOVED lines=10> */
[----:B--2---:R0:W-:Y:S04]  /*8740*/  STS.U8 [R71+UR11+0x6a80], R75 ;  /* 0x006a804b47007988 */ /* 0x0041e8000800000b */
[----:B----4-:R1:W-:Y:S01]  /*8750*/  STS.U8 [R71+UR11+0x6b80], R74 ;  /* 0x006b804a47007988 */ /* 0x0103e2000800000b */
[--C-:B0-----:R-:W-:Y:S01]  /*8760*/  IMAD.X R75, RZ, RZ, R3.reuse, P1 ;  /* 0x000000ffff4b7224 */ /* 0x101fe200008e0603 */
[C---:B------:R-:W-:Y:S01]  /*8770*/  IADD3 R4, P1, PT, R180.reuse, 0xbe, RZ ;  /* 0x000000beb4047810 */ /* 0x040fe20007f3e0ff */
[--C-:B-1----:R-:W-:Y:S01]  /*8780*/  IMAD.X R74, RZ, RZ, R3.reuse, P2 ;  /* 0x000000ffff4a7224 */ /* 0x102fe200010e0603 */
[----:B------:R-:W-:Y:S01]  /*8790*/  IADD3 R182, P2, PT, R180, 0xc0, RZ ;  /* 0x000000c0b4b67810 */ /* 0x000fe20007f5e0ff */
[----:B-----5:R0:W-:Y:S02]  /*87a0*/  STS.U8 [R71+UR11+0x6c80], R73 ;  /* 0x006c804947007988 */ /* 0x0201e4000800000b */
[----:B------:R-:W-:-:S02]  /*87b0*/  IMAD.X R183, RZ, RZ, R3, P1 ;  /* 0x000000ffffb77224 */ /* 0x000fc400008e0603 */
[----:B------:R1:W-:Y:S01]  /*87c0*/  STS.U8 [R71+UR11+0x6e80], R69 ;  /* 0x006e804547007988 */ /* 0x0003e2000800000b */
[----:B------:R-:W-:-:S03]  /*87d0*/  IMAD.X R130, RZ, RZ, R3, P2 ;  /* 0x000000ffff827224 */ /* 0x000fc600010e0603 */
[----:B------:R2:W-:Y:S01]  /*87e0*/  STS.U8 [R71+UR11+0x6d80], R72 ;  /* 0x006d804847007988 */ /* 0x0005e2000800000b */
[--C-:B0-----:R-:W-:Y:S01]  /*87f0*/  IMAD.X R73, RZ, RZ, R3.reuse, P0 ;  /* 0x000000ffff497224 */ /* 0x101fe200000e0603 */
[C---:B------:R-:W-:Y:S02]  /*8800*/  IADD3 R131, P0, PT, R180.reuse, 0xc2, RZ ;  /* 0x000000c2b4837810 */ /* 0x040fe40007f1e0ff */
[C---:B-1----:R-:W-:Y:S02]  /*8810*/  IADD3 R69, P1, PT, R180.reuse, 0xc1, RZ ;  /* 0x000000c1b4457810 */ /* 0x042fe40007f3e0ff */
[C---:B--2---:R-:W-:Y:S01]  /*8820*/  IADD3 R72, P2, PT, R180.reuse, 0xc3, RZ ;  /* 0x000000c3b4487810 */ /* 0x044fe20007f5e0ff */
[----:B------:R0:W-:Y:S04]  /*8830*/  STL [R1+0x24], R131 ;  /* 0x0000248301007387 */ /* 0x0001e80000100800 */
[----:B------:R1:W-:Y:S04]  /*8840*/  STL [R1+0x20], R130 ;  /* 0x0000208201007387 */ /* 0x0003e80000100800 */
[----:B------:R2:W-:Y:S01]  /*8850*/  STL [R1+0x18], R72 ;  /* 0x0000184801007387 */ /* 0x0005e20000100800 */
[----:B0-----:R-:W-:Y:S01]  /*8860*/  IMAD.X R131, RZ, RZ, R3, P1 ;  /* 0x000000ffff837224 */ /* 0x001fe200008e0603 */
[----:B-1----:R-:W-:-:S04]  /*8870*/  IADD3 R130, P1, PT, R180, 0xc4, RZ ;  /* 0x000000c4b4827810 */ /* 0x002fc80007f3e0ff */
[----:B------:R0:W-:Y:S01]  /*8880*/  STL [R1+0x1c], R131 ;  /* 0x00001c8301007387 */ /* 0x0001e20000100800 */
[----:B--2---:R-:W-:-:S03]  /*8890*/  IMAD.X R72, RZ, RZ, R3, P0 ;  /* 0x000000ffff487224 */ /* 0x004fc600000e0603 */
[----:B------:R1:W-:Y:S04]  /*88a0*/  STL [R1+0x34], R130 ;  /* 0x0000348201007387 */ /* 0x0003e80000100800 */
[----:B------:R2:W-:Y:S01]  /*88b0*/  STL [R1+0x30], R72 ;  /* 0x0000304801007387 */ /* 0x0005e20000100800 */
[----:B0-----:R-:W-:Y:S01]  /*88c0*/  IADD3 R131, P0, PT, R180, 0xc5, RZ ;  /* 0x000000c5b4837810 */ /* 0x001fe20007f1e0ff */
[----:B-1----:R-:W-:-:S04]  /*88d0*/  IMAD.X R130, RZ, RZ, R3, P2 ;  /* 0x000000ffff827224 */ /* 0x002fc800010e0603 */
[----:B------:R0:W-:Y:S01]  /*88e0*/  STL [R1+0x28], R131 ;  /* 0x0000288301007387 */ /* 0x0001e20000100800 */
[----:B--2---:R-:W-:-:S03]  /*88f0*/  IADD3 R72, P2, PT, R180, 0xc6, RZ ;  /* 0x000000c6b4487810 */ /* 0x004fc60007f5e0ff */
        /* <DEDUP_REMOVED lines=66> */
[----:B------:R1:W-:Y:S01]  /*8d20*/  STL [R1+0xc0], R130 ;  /* 0x0000c08201007387 */ /* 0x0003e20000100800 */
[----:B------:R-:W-:-:S03]  /*8d30*/  IADD3 R42, P4, PT, R180, 0x8e, RZ ;  /* 0x0000008eb42a7810 */ /* 0x000fc60007f9e0ff */
[----:B------:R2:W-:Y:S01]  /*8d40*/  STL [R1+0xb8], R72 ;  /* 0x0000b84801007387 */ /* 0x0005e20000100800 */
[----:B0-----:R-:W-:Y:S01]  /*8d50*/  IADD3 R131, P0, PT, R180, 0xd7, RZ ;  /* 0x000000d7b4837810 */ /* 0x001fe20007f1e0ff */
[----:B-1----:R-:W-:-:S04]  /*8d60*/  IMAD.X R130, RZ, RZ, R3, P2 ;  /* 0x000000ffff827224 */ /* 0x002fc800010e0603 */
[----:B------:R0:W-:Y:S01]  /*8d70*/  STL [R1+0xc4], R131 ;  /* 0x0000c48301007387 */ /* 0x0001e20000100800 */
[C---:B--2---:R-:W-:Y:S01]  /*8d80*/  IADD3 R72, P2, PT, R180.reuse, 0xd8, RZ ;  /* 0x000000d8b4487810 */ /* 0x044fe20007f5e0ff */
[--C-:B------:R-:W-:Y:S01]  /*8d90*/  IMAD.X R41, RZ, RZ, R3.reuse, P3 ;  /* 0x000000ffff297224 */ /* 0x100fe200018e0603 */
[C---:B------:R-:W-:Y:S01]  /*8da0*/  IADD3 R40, P3, PT, R180.reuse, 0x8f, RZ ;  /* 0x0000008fb4287810 */ /* 0x040fe20007f7e0ff */
[----:B------:R1:W-:Y:S01]  /*8db0*/  STL [R1+0xbc], R130 ;  /* 0x0000bc8201007387 */ /* 0x0003e20000100800 */
[--C-:B------:R-:W-:Y:S02]  /*8dc0*/  IMAD.X R35, RZ, RZ, R3.reuse, P4 ;  /* 0x000000ffff237224 */ /* 0x100fe400020e0603 */
[--C-:B0-----:R-:W-:Y:S01]  /*8dd0*/  IMAD.X R131, RZ, RZ, R3.reuse, P1 ;  /* 0x000000ffff837224 */ /* 0x101fe200008e0603 */
[----:B------:R0:W-:Y:S01]  /*8de0*/  STL [R1+0xd0], R72 ;  /* 0x0000d04801007387 */ /* 0x0001e20000100800 */
[C---:B------:R-:W-:Y:S02]  /*8df0*/  IADD3 R34, P4, PT, R180.reuse, 0x92, RZ ;  /* 0x00000092b4227810 */ /* 0x040fe40007f9e0ff */
[C---:B-1----:R-:W-:Y:S01]  /*8e00*/  IADD3 R130, P1, PT, R180.reuse, 0xd9, RZ ;  /* 0x000000d9b4827810 */ /* 0x042fe20007f3e0ff */
[--C-:B------:R-:W-:Y:S01]  /*8e10*/  IMAD.X R33, RZ, RZ, R3.reuse, P3 ;  /* 0x000000ffff217224 */ /* 0x100fe200018e0603 */
[----:B------:R1:W-:Y:S01]  /*8e20*/  STL [R1+0xc8], R131 ;  /* 0x0000c88301007387 */ /* 0x0003e20000100800 */
[----:B0-----:R-:W-:Y:S01]  /*8e30*/  IMAD.X R72, RZ, RZ, R3, P0 ;  /* 0x000000ffff487224 */ /* 0x001fe200000e0603 */
[----:B------:R-:W-:-:S02]  /*8e40*/  IADD3 R32, P3, PT, R180, 0x93, RZ ;  /* 0x00000093b4207810 */ /* 0x000fc40007f7e0ff */
[----:B------:R0:W-:Y:S01]  /*8e50*/  STL [R1+0xd4], R130 ;  /* 0x0000d48201007387 */ /* 0x0001e20000100800 */
[----:B------:R-:W-:-:S03]  /*8e60*/  IMAD.X R27, RZ, RZ, R3, P4 ;  /* 0x000000ffff1b7224 */ /* 0x000fc600020e0603 */
[----:B------:R2:W-:Y:S01]  /*8e70*/  STL [R1+0xcc], R72 ;  /* 0x0000cc4801007387 */ /* 0x0005e20000100800 */
[C---:B-1----:R-:W-:Y:S01]  /*8e80*/  IADD3 R131, P0, PT, R180.reuse, 0xda, RZ ;  /* 0x000000dab4837810 */ /* 0x042fe20007f1e0ff */
[--C-:B------:R-:W-:Y:S01]  /*8e90*/  IMAD.X R25, RZ, RZ, R3.reuse, P3 ;  /* 0x000000ffff197224 */ /* 0x100fe200018e0603 */
[C---:B------:R-:W-:Y:S01]  /*8ea0*/  IADD3 R26, P4, PT, R180.reuse, 0x96, RZ ;  /* 0x00000096b41a7810 */ /* 0x040fe20007f9e0ff */
[----:B0-----:R-:W-:Y:S02]  /*8eb0*/  IMAD.X R130, RZ, RZ, R3, P2 ;  /* 0x000000ffff827224 */ /* 0x001fe400010e0603 */
[----:B------:R0:W-:Y:S01]  /*8ec0*/  STL [R1+0xe0], R131 ;  /* 0x0000e08301007387 */ /* 0x0001e20000100800 */
[----:B--2---:R-:W-:-:S03]  /*8ed0*/  IADD3 R72, P2, PT, R180, 0xdb, RZ ;  /* 0x000000dbb4487810 */ /* 0x004fc60007f5e0ff */
[----:B------:R1:W-:Y:S01]  /*8ee0*/  STL [R1+0xd8], R130 ;  /* 0x0000d88201007387 */ /* 0x0003e20000100800 */
[C---:B------:R-:W-:Y:S01]  /*8ef0*/  IADD3 R24, P3, PT, R180.reuse, 0x97, RZ ;  /* 0x00000097b4187810 */ /* 0x040fe20007f7e0ff */
[--C-:B------:R-:W-:Y:S02]  /*8f00*/  IMAD.X R19, RZ, RZ, R3.reuse, P4 ;  /* 0x000000ffff137224 */ /* 0x100fe400020e0603 */
[----:B------:R2:W-:Y:S01]  /*8f10*/  STL [R1+0xe4], R72 ;  /* 0x0000e44801007387 */ /* 0x0005e20000100800 */
[--C-:B0-----:R-:W-:Y:S01]  /*8f20*/  IMAD.X R131, RZ, RZ, R3.reuse, P1 ;  /* 0x000000ffff837224 */ /* 0x101fe200008e0603 */
[C---:B------:R-:W-:Y:S02]  /*8f30*/  IADD3 R18, P4, PT, R180.reuse, 0x9a, RZ ;  /* 0x0000009ab4127810 */ /* 0x040fe40007f9e0ff */
[C---:B-1----:R-:W-:Y:S01]  /*8f40*/  IADD3 R130, P1, PT, R180.reuse, 0xdc, RZ ;  /* 0x000000dcb4827810 */ /* 0x042fe20007f3e0ff */
[--C-:B------:R-:W-:Y:S02]  /*8f50*/  IMAD.X R17, RZ, RZ, R3.reuse, P3 ;  /* 0x000000ffff117224 */ /* 0x100fe400018e0603 */
[----:B--2---:R-:W-:Y:S01]  /*8f60*/  IMAD.X R72, RZ, RZ, R3, P0 ;  /* 0x000000ffff487224 */ /* 0x004fe200000e0603 */
[----:B------:R-:W-:Y:S01]  /*8f70*/  STL [R1+0xdc], R131 ;  /* 0x0000dc8301007387 */ /* 0x000fe20000100800 */
[----:B------:R-:W-:-:S03]  /*8f80*/  IADD3 R16, P3, PT, R180, 0x9b, RZ ;  /* 0x0000009bb4107810 */ /* 0x000fc60007f7e0ff */
[----:B------:R0:W-:Y:S01]  /*8f90*/  STL [R1+0xf0], R130 ;  /* 0x0000f08201007387 */ /* 0x0001e20000100800 */
[----:B------:R-:W-:-:S03]  /*8fa0*/  IMAD.X R11, RZ, RZ, R3, P4 ;  /* 0x000000ffff0b7224 */ /* 0x000fc600020e0603 */
[----:B------:R1:W-:Y:S01]  /*8fb0*/  STL [R1+0xe8], R72 ;  /* 0x0000e84801007387 */ /* 0x0003e20000100800 */
[C---:B------:R-:W-:Y:S01]  /*8fc0*/  IADD3 R10, P4, PT, R180.reuse, 0x9e, RZ ;  /* 0x0000009eb40a7810 */ /* 0x040fe20007f9e0ff */
[--C-:B------:R-:W-:Y:S02]  /*8fd0*/  IMAD.X R9, RZ, RZ, R3.reuse, P3 ;  /* 0x000000ffff097224 */ /* 0x100fe400018e0603 */
[--C-:B0-----:R-:W-:Y:S02]  /*8fe0*/  IMAD.X R130, RZ, RZ, R3.reuse, P2 ;  /* 0x000000ffff827224 */ /* 0x101fe400010e0603 */
[--C-:B-1----:R-:W-:Y:S01]  /*8ff0*/  IMAD.X R72, RZ, RZ, R3.reuse, P1 ;  /* 0x000000ffff487224 */ /* 0x102fe200008e0603 */
[----:B------:R-:W-:Y:S02]  /*9000*/  IADD3 R8, P3, PT, R180, 0x9f, RZ ;  /* 0x0000009fb4087810 */ /* 0x000fe40007f7e0ff */
[----:B------:R-:W-:Y:S01]  /*9010*/  STL [R1+0xec], R130 ;  /* 0x0000ec8201007387 */ /* 0x000fe20000100800 */
[----:B------:R-:W-:-:S03]  /*9020*/  IMAD.X R66, RZ, RZ, R3, P4 ;  /* 0x000000ffff427224 */ /* 0x000fc600020e0603 */
[----:B------:R0:W-:Y:S01]  /*9030*/  STL [R1+0xf4], R72 ;  /* 0x0000f44801007387 */ /* 0x0001e20000100800 */
[C---:B------:R-:W-:Y:S01]  /*9040*/  IADD3 R128, P4, PT, R180.reuse, 0xa2, RZ ;  /* 0x000000a2b4807810 */ /* 0x040fe20007f9e0ff */
[--C-:B------:R-:W-:Y:S01]  /*9050*/  IMAD.X R67, RZ, RZ, R3.reuse, P3 ;  /* 0x000000ffff437224 */ /* 0x100fe200018e0603 */
[C---:B------:R-:W-:Y:S01]  /*9060*/  IADD3 R127, P3, PT, R180.reuse, 0xa3, RZ ;  /* 0x000000a3b47f7810 */ /* 0x040fe20007f7e0ff */
[----:B0-----:R-:W0:Y:S02]  /*9070*/  S2R R72, SR_TID.X ;  /* 0x0000000000487919 */ /* 0x001e240000002100 */
        /* <DEDUP_REMOVED lines=11> */
[C---:B------:R-:W-:Y:S01]  /*9130*/  IADD3 R104, P3, PT, R180.reuse, 0xaf, RZ ;  /* 0x000000afb4687810 */ /* 0x040fe20007f7e0ff */
[----:B------:R1:W-:Y:S02]  /*9140*/  STS.U8 [R71+UR11+0x6480], R185 ;  /* 0x006480b947007988 */ /* 0x0003e4000800000b */
[--C-:B------:R-:W-:Y:S02]  /*9150*/  IMAD.X R99, RZ, RZ, R3.reuse, P4 ;  /* 0x000000ffff637224 */ /* 0x100fe400020e0603 */
[----:B------:R2:W-:Y:S01]  /*9160*/  STS.U8 [R71+UR11+0x6580], R184 ;  /* 0x006580b847007988 */ /* 0x0005e2000800000b */
[C---:B------:R-:W-:Y:S01]  /*9170*/  IADD3 R98, P4, PT, R180.reuse, 0xb2, RZ ;  /* 0x000000b2b4627810 */ /* 0x040fe20007f9e0ff */
[----:B------:R-:W-:Y:S01]  /*9180*/  IMAD.X R97, RZ, RZ, R3, P3 ;  /* 0x000000ffff617224 */ /* 0x000fe200018e0603 */
[----:B-1----:R-:W-:-:S02]  /*9190*/  IADD3 R185, P2, PT, R180, 0xde, RZ ;  /* 0x000000deb4b97810 */ /* 0x002fc40007f5e0ff */
[C---:B--2---:R-:W-:Y:S01]  /*91a0*/  IADD3 R184, P0, PT, R180.reuse, 0xdd, RZ ;  /* 0x000000ddb4b87810 */ /* 0x044fe20007f1e0ff */
[----:B------:R1:W-:Y:S01]  /*91b0*/  STS.U8 [R71+UR11+0x6080], R189 ;  /* 0x006080bd47007988 */ /* 0x0003e2000800000b */
[----:B------:R-:W-:-:S03]  /*91c0*/  IADD3 R96, P3, PT, R180, 0xb3, RZ ;  /* 0x000000b3b4607810 */ /* 0x000fc60007f7e0ff */
[----:B------:R2:W-:Y:S01]  /*91d0*/  STS.U8 [R71+UR11+0x6280], R187 ;  /* 0x006280bb47007988 */ /* 0x0005e2000800000b */
[----:B------:R-:W-:-:S03]  /*91e0*/  IMAD.X R91, RZ, RZ, R3, P4 ;  /* 0x000000ffff5b7224 */ /* 0x000fc600020e0603 */
[----:B------:R3:W-:Y:S01]  /*91f0*/  STS.U8 [R71+UR11+0x6380], R186 ;  /* 0x006380ba47007988 */ /* 0x0007e2000800000b */
[--C-:B-1----:R-:W-:Y:S01]  /*9200*/  IMAD.X R189, RZ, RZ, R3.reuse, P2 ;  /* 0x000000ffffbd7224 */ /* 0x102fe200010e0603 */
[C---:B------:R-:W-:Y:S02]  /*9210*/  IADD3 R190, P2, PT, R180.reuse, 0xe1, RZ ;  /* 0x000000e1b4be7810 */ /* 0x040fe40007f5e0ff */
[----:B------:R1:W-:Y:S01]  /*9220*/  STS.U8 [R71+UR11+0x6180], R188 ;  /* 0x006180bc47007988 */ /* 0x0003e2000800000b */
[--C-:B--2---:R-:W-:Y:S01]  /*9230*/  IMAD.X R187, RZ, RZ, R3.reuse, P0 ;  /* 0x000000ffffbb7224 */ /* 0x104fe200000e0603 */
[C---:B------:R-:W-:Y:S02]  /*9240*/  IADD3 R90, P4, PT, R180.reuse, 0xb6, RZ ;  /* 0x000000b6b45a7810 */ /* 0x040fe40007f9e0ff */
[----:B---3--:R-:W-:Y:S01]  /*9250*/  IADD3 R186, P1, PT, R180, 0xdf, RZ ;  /* 0x000000dfb4ba7810 */ /* 0x008fe20007f3e0ff */
[----:B------:R-:W-:Y:S01]  /*9260*/  IMAD.X R89, RZ, RZ, R3, P3 ;  /* 0x000000ffff597224 */ /* 0x000fe200018e0603 */
[----:B0-----:R-:W-:-:S02]  /*9270*/  LOP3.LUT P6, RZ, R72, 0x7f, RZ, 0xc0, !PT ;  /* 0x0000007f48ff7812 */ /* 0x001fc400078cc0ff */
[C---:B-1----:R-:W-:Y:S01]  /*9280*/  IADD3 R188, P0, PT, R180.reuse, 0xe0, RZ ;  /* 0x000000e0b4bc7810 */ /* 0x042fe20007f1e0ff */
[--C-:B------:R-:W-:Y:S01]  /*9290*/  IMAD.X R191, RZ, RZ, R3.reuse, P1 ;  /* 0x000000ffffbf7224 */ /* 0x100fe200008e0603 */
[C---:B------:R-:W-:Y:S01]  /*92a0*/  IADD3 R88, P3, PT, R180.reuse, 0xb7, RZ ;  /* 0x000000b7b4587810 */ /* 0x040fe20007f7e0ff */
[--C-:B------:R-:W-:Y:S01]  /*92b0*/  IMAD.X R195, RZ, RZ, R3.reuse, P2 ;  /* 0x000000ffffc37224 */ /* 0x100fe200010e0603 */
[C---:B------:R-:W-:Y:S01]  /*92c0*/  IADD3 R192, P1, PT, R180.reuse, 0xe2, RZ ;  /* 0x000000e2b4c07810 */ /* 0x040fe20007f3e0ff */
[--C-:B------:R-:W-:Y:S01]  /*92d0*/  IMAD.X R193, RZ, RZ, R3.reuse, P0 ;  /* 0x000000ffffc17224 */ /* 0x100fe200000e0603 */
[----:B------:R-:W-:Y:S01]  /*92e0*/  UMOV UR6, 0x1 ;  /* 0x0000000100067882 */ /* 0x000fe20000000000 */
[C---:B------:R-:W-:Y:S01]  /*92f0*/  IADD3 R194, P0, PT, R180.reuse, 0xe3, RZ ;  /* 0x000000e3b4c27810 */ /* 0x040fe20007f1e0ff */
[--C-:B------:R-:W-:Y:S01]  /*9300*/  IMAD.X R83, RZ, RZ, R3.reuse, P4 ;  /* 0x000000ffff537224 */ /* 0x100fe200020e0603 */
[C---:B------:R-:W-:Y:S01]  /*9310*/  IADD3 R196, P2, PT, R180.reuse, 0xe4, RZ ;  /* 0x000000e4b4c47810 */ /* 0x040fe20007f5e0ff */
[----:B------:R-:W-:Y:S01]  /*9320*/  IMAD.X R81, RZ, RZ, R3, P3 ;  /* 0x000000ffff517224 */ /* 0x000fe200018e0603 */
[----:B------:R-:W-:Y:S01]  /*9330*/  IADD3 R82, P4, PT, R180, 0xba, RZ ;  /* 0x000000bab4527810 */ /* 0x000fe20007f9e0ff */
[----:B------:R-:W-:-:S04]  /*9340*/  @!UP1 UIADD3 UR6, UPT, UPT, -UR6, 0x100000, URZ ;  /* 0x0010000006069890 */ /* 0x000fc8000fffe1ff */
[----:B------:R-:W-:Y:S02]  /*9350*/  @!UP1 USHF.L.U32 UR7, UR6, 0xb, URZ ;  /* 0x0000000b06079899 */ /* 0x000fe400080006ff */
[----:B------:R-:W-:Y:S01]  /*9360*/  @!UP1 USHF.L.U32 UR6, UR6, 0x1, URZ ;  /* 0x0000000106069899 */ /* 0x000fe200080006ff */
[--C-:B------:R-:W-:Y:S01]  /*9370*/  IMAD.X R197, RZ, RZ, R3.reuse, P1 ;  /* 0x000000ffffc57224 */ /* 0x100fe200008e0603 */
[C---:B------:R-:W-:Y:S01]  /*9380*/  IADD3 R80, P3, PT, R180.reuse, 0xbb, RZ ;  /* 0x000000bbb4507810 */ /* 0x040fe20007f7e0ff */
[--C-:B------:R-:W-:Y:S01]  /*9390*/  IMAD.X R199, RZ, RZ, R3.reuse, P0 ;  /* 0x000000ffffc77224 */ /* 0x100fe200000e0603 */
[C---:B------:R-:W-:Y:S01]  /*93a0*/  IADD3 R198, P1, PT, R180.reuse, 0xe5, RZ ;  /* 0x000000e5b4c67810 */ /* 0x040fe20007f3e0ff */
[--C-:B------:R-:W-:Y:S01]  /*93b0*/  IMAD.X R201, RZ, RZ, R3.reuse, P2 ;  /* 0x000000ffffc97224 */ /* 0x100fe200010e0603 */
[C---:B------:R-:W-:Y:S01]  /*93c0*/  IADD3 R200, P0, PT, R180.reuse, 0xe6, RZ ;  /* 0x000000e6b4c87810 */ /* 0x040fe20007f1e0ff */
[--C-:B------:R-:W-:Y:S01]  /*93d0*/  IMAD.X R77, RZ, RZ, R3.reuse, P4 ;  /* 0x000000ffff4d7224 */ /* 0x100fe200020e0603 */
[----:B------:R-:W-:Y:S01]  /*93e0*/  IADD3 R202, P2, PT, R180, 0xe7, RZ ;  /* 0x000000e7b4ca7810 */ /* 0x000fe20007f5e0ff */
[----:B------:R-:W-:Y:S01]  /*93f0*/  VOTEU.ALL UP3, P6 ;  /* 0x0000000000ff7886 */ /* 0x000fe20003060000 */
[-C--:B------:R-:W-:Y:S01]  /*9400*/  ISETP.GT.U32.AND P4, PT, R76, R2.reuse, PT ;  /* 0x000000024c00720c */ /* 0x080fe20003f84070 */
[--C-:B------:R-:W-:Y:S01]  /*9410*/  IMAD.X R76, RZ, RZ, R3.reuse, P3 ;  /* 0x000000ffff4c7224 */ /* 0x100fe200018e0603 */
[----:B------:R-:W-:Y:S01]  /*9420*/  ISETP.GT.U32.AND P3, PT, R204, R2, PT ;  /* 0x00000002cc00720c */ /* 0x000fe20003f64070 */
[--C-:B------:R-:W-:Y:S01]  /*9430*/  IMAD.X R203, RZ, RZ, R3.reuse, P1 ;  /* 0x000000ffffcb7224 */ /* 0x100fe200008e0603 */
[C---:B------:R-:W-:Y:S01]  /*9440*/  IADD3 R204, P1, PT, R180.reuse, 0xe8, RZ ;  /* 0x000000e8b4cc7810 */ /* 0x040fe20007f3e0ff */
[--C-:B------:R-:W-:Y:S01]  /*9450*/  IMAD.X R205, RZ, RZ, R3.reuse, P0 ;  /* 0x000000ffffcd7224 */ /* 0x100fe200000e0603 */
[C---:B------:R-:W-:Y:S01]  /*9460*/  IADD3 R206, P0, PT, R180.reuse, 0xe9, RZ ;  /* 0x000000e9b4ce7810 */ /* 0x040fe20007f1e0ff */
[--C-:B------:R-:W-:Y:S01]  /*9470*/  IMAD.X R207, RZ, RZ, R3.reuse, P2 ;  /* 0x000000ffffcf7224 */ /* 0x100fe200010e0603 */
[C---:B------:R-:W-:Y:S01]  /*9480*/  IADD3 R208, P2, PT, R180.reuse, 0xea, RZ ;  /* 0x000000eab4d07810 */ /* 0x040fe20007f5e0ff */
[----:B------:R0:W-:Y:S01]  /*9490*/  STS.U8 [R71+UR11+0x6f80], R70 ;  /* 0x006f804647007988 */ /* 0x0001e2000800000b */
[--C-:B------:R-:W-:Y:S01]  /*94a0*/  IMAD.X R209, RZ, RZ, R3.reuse, P1 ;  /* 0x000000ffffd17224 */ /* 0x100fe200008e0603 */
[----:B------:R1:W-:Y:S06]  /*94b0*/  MEMBAR.ALL.CTA ;  /* 0x0000000000007992 */ /* 0x0003ec0000008000 */
[----:B-1----:R-:W-:Y:S04]  /*94c0*/  FENCE.VIEW.ASYNC.S ;  /* 0x00000000000073c6 */ /* 0x002fe80000000000 */
[----:B------:R-:W1:Y:S02]  /*94d0*/  FENCE.VIEW.ASYNC.S ;  /* 0x00000000000073c6 */ /* 0x000e640000000000 */
[----:B-1----:R0:W1:Y:S02]  /*94e0*/  @!UP3 SYNCS.EXCH.64 URZ, [UR11+0x8010], UR6 ;  /* 0x008010060bffb5b2 */ /* 0x0020640008000100 */
[----:B-1----:R-:W-:Y:S01]  /*94f0*/  BAR.SYNC.DEFER_BLOCKING 0x0 ;  /* 0x0000000000007b1d */ /* 0x002fe20000010000 */
[C---:B------:R-:W-:Y:S01]  /*9500*/  IADD3 R210, P1, PT, R180.reuse, 0xeb, RZ ;  /* 0x000000ebb4d27810 */ /* 0x040fe20007f3e0ff */
[--C-:B------:R-:W-:Y:S01]  /*9510*/  IMAD.X R211, RZ, RZ, R3.reuse, P0 ;  /* 0x000000ffffd37224 */ /* 0x100fe200000e0603 */
        /* <DEDUP_REMOVED lines=17> */
[----:B------:R-:W-:-:S02]  /*9630*/  IMAD.X R229, RZ, RZ, R3, P0 ;  /* 0x000000ffffe57224 */ /* 0x000fc400000e0603 */
[----:B------:R-:W-:Y:S01]  /*9640*/  IMAD.X R230, RZ, RZ, R3, P2 ;  /* 0x000000ffffe67224 */ /* 0x000fe200010e0603 */
[----:B0-----:R-:W-:Y:S09]  /*9650*/  BRA.U UP2, `(.L_x_12) ;  /* 0x0000000102307547 */ /* 0x001ff2000b800000 */
[----:B------:R-:W-:Y:S01]  /*9660*/  UIADD3 UR6, UPT, UPT, UR11, 0x8010, URZ ;  /* 0x000080100b067890 */ /* 0x000fe2000fffe0ff */
[----:B------:R-:W-:Y:S01]  /*9670*/  UMOV UR7, URZ ;  /* 0x000000ff00077c82 */ /* 0x000fe20008000000 */
[----:B------:R-:W-:Y:S01]  /*9680*/  UMOV UR20, UR35 ;  /* 0x0000002300147c82 */ /* 0x000fe20008000000 */
[----:B------:R-:W-:Y:S01]  /*9690*/  UMOV UR21, 0x40004040 ;  /* 0x4000404000157882 */ /* 0x000fe20000000000 */
[----:B------:R-:W-:Y:S01]  /*96a0*/  UMOV UR18, UR17 ;  /* 0x0000001100127c82 */ /* 0x000fe20008000000 */
[----:B------:R-:W-:Y:S01]  /*96b0*/  UMOV UR19, 0xc0004010 ;  /* 0xc000401000137882 */ /* 0x000fe20000000000 */
[----:B------:R-:W-:Y:S01]  /*96c0*/  UMOV UR22, 0x0 ;  /* 0x0000000000167882 */ /* 0x000fe20000000000 */
[----:B------:R-:W-:Y:S01]  /*96d0*/  UMOV UR23, 0x8208010 ;  /* 0x0820801000177882 */ /* 0x000fe20000000000 */
[----:B------:R-:W-:Y:S01]  /*96e0*/  UMOV UR6, UR6 ;  /* 0x0000000600067c82 */ /* 0x000fe20008000000 */
[----:B------:R0:W-:Y:S01]  /*96f0*/  UTCQMMA gdesc[UR20], gdesc[UR18], tmem[UR34], tmem[UR22], idesc[UR23], !UPT ;  /* 0x00ff1612140075ea */ /* 0x0001e2000f800322 */
[----:B------:R0:W-:Y:S01]  /*9700*/  UTCBAR [UR6], URZ ;  /* 0x000000ff060073e9 */ /* 0x0001e200080000ff */
[----:B------:R-:W-:-:S02]  /*9710*/  NOP ;  /* 0x0000000000007918 */ /* 0x000fc40000000000 */
.L_x_12:
[----:B------:R-:W1:Y:S01]  /*9720*/  SYNCS.PHASECHK.TRANS64.TRYWAIT P0, [UR11+0x8010], RZ ;  /* 0x008010ffff0075a7 */ /* 0x000e62000800110b */
        /* <DEDUP_REMOVED lines=24> */
[-C--:B------:R-:W-:Y:S01]  /*98b0*/  ISETP.GT.U32.AND P2, PT, R80, R2.reuse, PT ;  /* 0x000000025000720c */ /* 0x080fe20003f44070 */
[----:B------:R-:W-:Y:S01]  /*98c0*/  IMAD.X R3, RZ, RZ, R3, P1 ;  /* 0x000000ffff037224 */ /* 0x000fe200008e0603 */
[----:B------:R-:W-:Y:S01]  /*98d0*/  ISETP.GT.U32.AND P1, PT, R82, R2, PT ;  /* 0x000000025200720c */ /* 0x000fe20003f24070 */
[----:B-1----:R-:W-:-:S12]  /*98e0*/  @!P0 BRA `(.L_x_13) ;  /* 0x0000008400448947 */ /* 0x002fd80003800000 */
.L_x_22:
[----:B------:R-:W-:Y:S01]  /*98f0*/  BAR.SYNC.DEFER_BLOCKING 0x0 ;  /* 0x0000000000007b1d */ /* 0x000fe20000010000 */
[----:B------:R-:W-:Y:S02]  /*9900*/  ISETP.GT.U32.AND.EX P6, PT, R73, RZ, PT, P5 ;  /* 0x000000ff4900720c */ /* 0x000fe40003fc4150 */
[----:B------:R-:W-:Y:S02]  /*9910*/  ISETP.GT.U32.AND.EX P5, PT, R74, RZ, PT, P4 ;  /* 0x000000ff4a00720c */ /* 0x000fe40003fa4140 */
[----:B------:R-:W-:Y:S02]  /*9920*/  LOP3.LUT R0, R0, 0xf7ffffff, RZ, 0xc0, !PT ;  /* 0xf7ffffff00007812 */ /* 0x000fe400078ec0ff */
[----:B------:R-:W-:Y:S01]  /*9930*/  ISETP.GT.U32.AND.EX P4, PT, R75, RZ, PT, P3 ;  /* 0x000000ff4b00720c */ /* 0x000fe20003f84130 */
[----:B------:R1:W-:Y:S01]  /*9940*/  STL [R1+0x238], R137 ;  /* 0x0002388901007387 */ /* 0x0003e20000100800 */
[----:B------:R-:W-:Y:S02]  /*9950*/  ISETP.GT.U32.AND.EX P3, PT, R76, RZ, PT, P2 ;  /* 0x000000ff4c00720c */ /* 0x000fe40003f64120 */
[----:B------:R-:W-:Y:S01]  /*9960*/  ISETP.GT.U32.AND.EX P2, PT, R77, RZ, PT, P1 ;  /* 0x000000ff4d00720c */ /* 0x000fe20003f44110 */
[----:B------:R2:W-:Y:S01]  /*9970*/  STL [R1+0x234], R136 ;  /* 0x0002348801007387 */ /* 0x0005e20000100800 */
[----:B------:R-:W-:-:S02]  /*9980*/  ISETP.GT.U32.AND P0, PT, R84, R2, PT ;  /* 0x000000025400720c */ /* 0x000fc40003f04070 */
[----:B------:R-:W-:Y:S01]  /*9990*/  @P6 LOP3.LUT R0, R0, 0x8000000, RZ, 0xfc, !PT ;  /* 0x0800000000006812 */ /* 0x000fe200078efcff */
[----:B------:R-:W-:Y:S01]  /*99a0*/  STL [R1+0x230], R135 ;  /* 0x0002308701007387 */ /* 0x000fe20000100800 */
[----:B------:R-:W-:Y:S02]  /*99b0*/  ISETP.GT.U32.AND.EX P1, PT, R78, RZ, PT, P0 ;  /* 0x000000ff4e00720c */ /* 0x000fe40003f24100 */
[----:B------:R-:W-:Y:S01]  /*99c0*/  LOP3.LUT R0, R0, 0xfbffffff, RZ, 0xc0, !PT ;  /* 0xfbffffff00007812 */ /* 0x000fe200078ec0ff */
[----:B------:R3:W-:Y:S01]  /*99d0*/  STL [R1+0x22c], R134 ;  /* 0x00022c8601007387 */ /* 0x0007e20000100800 */
[----:B------:R-:W-:Y:S02]  /*99e0*/  ISETP.GT.U32.AND P0, PT, R86, R2, PT ;  /* 0x000000025600720c */ /* 0x000fe40003f04070 */
[----:B------:R-:W-:Y:S01]  /*99f0*/  @P5 LOP3.LUT R0, R0, 0x4000000, RZ, 0xfc, !PT ;  /* 0x0400000000005812 */ /* 0x000fe200078efcff */
[----:B-1----:R-:W4:Y:S01]  /*9a00*/  LDL.LU R137, [R1+0x1c] ;  /* 0x00001c0001897983 */ /* 0x002f220000300800 */
[----:B------:R-:W-:-:S02]  /*9a10*/  LOP3.LUT R251, R251, 0x7fffffff, RZ, 0xc0, !PT ;  /* 0x7ffffffffbfb7812 */ /* 0x000fc400078ec0ff */
[----:B------:R-:W-:Y:S01]  /*9a20*/  LOP3.LUT R0, R0, 0xfdffffff, RZ, 0xc0, !PT ;  /* 0xfdffffff00007812 */ /* 0x000fe200078ec0ff */
[----:B--2---:R-:W2:Y:S01]  /*9a30*/  LDL.LU R136, [R1+0x20] ;  /* 0x0000200001887983 */ /* 0x004ea20000300800 */
[-C--:B------:R-:W-:Y:S02]  /*9a40*/  ISETP.GT.U32.AND P5, PT, R69, R2.reuse, PT ;  /* 0x000000024500720c */ /* 0x080fe40003fa4070 */
[----:B------:R-:W-:Y:S02]  /*9a50*/  @P4 LOP3.LUT R0, R0, 0x2000000, RZ, 0xfc, !PT ;  /* 0x0200000000004812 */ /* 0x000fe400078efcff */
[-C--:B------:R-:W-:Y:S02]  /*9a60*/  ISETP.GT.U32.AND P4, PT, R70, R2.reuse, PT ;  /* 0x000000024600720c */ /* 0x080fe40003f84070 */
[----:B------:R-:W-:Y:S02]  /*9a70*/  LOP3.LUT R0, R0, 0xfeffffff, RZ, 0xc0, !PT ;  /* 0xfeffffff00007812 */ /* 0x000fe400078ec0ff */
[----:B------:R-:W-:-:S02]  /*9a80*/  ISETP.GT.U32.AND P6, PT, R4, R2, PT ;  /* 0x000000020400720c */ /* 0x000fc40003fc4070 */
[----:B------:R-:W-:Y:S02]  /*9a90*/  @P3 LOP3.LUT R0, R0, 0x1000000, RZ, 0xfc, !PT ;  /* 0x0100000000003812 */ /* 0x000fe400078efcff */
[----:B------:R-:W-:Y:S02]  /*9aa0*/  ISETP.GT.U32.AND P3, PT, R71, R2, PT ;  /* 0x000000024700720c */ /* 0x000fe40003f64070 */
[----:B------:R-:W-:Y:S02]  /*9ab0*/  LOP3.LUT R0, R0, 0xff7fffff, RZ, 0xc0, !PT ;  /* 0xff7fffff00007812 */ /* 0x000fe400078ec0ff */
[----:B------:R-:W-:Y:S02]  /*9ac0*/  LOP3.LUT R252, R252, 0xfffffffe, RZ, 0xc0, !PT ;  /* 0xfffffffefcfc7812 */ /* 0x000fe400078ec0ff */
[----:B------:R-:W-:Y:S02]  /*9ad0*/  @P2 LOP3.LUT R0, R0, 0x800000, RZ, 0xfc, !PT ;  /* 0x0080000000002812 */ /* 0x000fe400078efcff */
[----:B------:R-:W-:-:S02]  /*9ae0*/  ISETP.GT.U32.AND.EX P2, PT, R79, RZ, PT, P0 ;  /* 0x000000ff4f00720c */ /* 0x000fc40003f44100 */
[----:B------:R-:W-:Y:S02]  /*9af0*/  LOP3.LUT R0, R0, 0xffbfffff, RZ, 0xc0, !PT ;  /* 0xffbfffff00007812 */ /* 0x000fe400078ec0ff */
[-C--:B------:R-:W-:Y:S02]  /*9b00*/  ISETP.GT.U32.AND P0, PT, R88, R2.reuse, PT ;  /* 0x000000025800720c */ /* 0x080fe40003f04070 */
[----:B------:R-:W-:Y:S02]  /*9b10*/  @P1 LOP3.LUT R0, R0, 0x400000, RZ, 0xfc, !PT ;  /* 0x0040000000001812 */ /* 0x000fe400078efcff */
[----:B------:R-:W-:Y:S02]  /*9b20*/  ISETP.GT.U32.AND.EX P1, PT, R81, RZ, PT, P0 ;  /* 0x000000ff5100720c */ /* 0x000fe40003f24100 */
[----:B------:R-:W-:Y:S02]  /*9b30*/  LOP3.LUT R0, R0, 0xffdfffff, RZ, 0xc0, !PT ;  /* 0xffdfffff00007812 */ /* 0x000fe400078ec0ff */
[----:B------:R-:W-:-:S02]  /*9b40*/  ISETP.GT.U32.AND P0, PT, R90, R2, PT ;  /* 0x000000025a00720c */ /* 0x000fc40003f04070 */
[----:B------:R-:W-:Y:S02]  /*9b50*/  @P2 LOP3.LUT R0, R0, 0x200000, RZ, 0xfc, !PT ;  /* 0x0020000000002812 */ /* 0x000fe400078efcff */
[----:B------:R-:W-:Y:S02]  /*9b60*/  ISETP.GT.U32.AND.EX P2, PT, R83, RZ, PT, P0 ;  /* 0x000000ff5300720c */ /* 0x000fe40003f44100 */
[----:B------:R-:W-:Y:S02]  /*9b70*/  LOP3.LUT R0, R0, 0xffefffff, RZ, 0xc0, !PT ;  /* 0xffefffff00007812 */ /* 0x000fe400078ec0ff */
[----:B------:R-:W-:Y:S02]  /*9b80*/  ISETP.GT.U32.AND P0, PT, R92, R2, PT ;  /* 0x000000025c00720c */ /* 0x000fe40003f04070 */
        /* <DEDUP_REMOVED lines=82> */
[----:B------:R-:W-:Y:S02]  /*a0b0*/  ISETP.GT.U32.AND P0, PT, R6, R2, PT ;  /* 0x000000020600720c */ /* 0x000fe40003f04070 */
[----:B------:R-:W-:Y:S02]  /*a0c0*/  @P5 LOP3.LUT R252, R252, 0x1, RZ, 0xfc, !PT ;  /* 0x00000001fcfc5812 */ /* 0x000fe400078efcff */
        /* <DEDUP_REMOVED lines=125> */
[----:B------:R-:W-:Y:S02]  /*a8a0*/  ISETP.GT.U32.AND P1, PT, R65, R2, PT ;  /* 0x000000024100720c */ /* 0x000fe40003f24070 */
[----:B------:R-:W-:Y:S02]  /*a8b0*/  LOP3.LUT R252, R252, 0xfffffffd, RZ, 0xc0, !PT ;  /* 0xfffffffdfcfc7812 */ /* 0x000fe400078ec0ff */
[----:B------:R-:W-:-:S02]  /*a8c0*/  ISETP.GT.U32.AND.EX P1, PT, R61, RZ, PT, P1 ;  /* 0x000000ff3d00720c */ /* 0x000fc40003f24110 */
[----:B------:R-:W1:Y:S01]  /*a8d0*/  LDTM.x128 R4, tmem[UR12+0x20] ;  /* 0x0000200c000479ee */ /* 0x000e6200083c0000 */
[----:B------:R-:W-:Y:S02]  /*a8e0*/  @P6 LOP3.LUT R252, R252, 0x2, RZ, 0xfc, !PT ;  /* 0x00000002fcfc6812 */ /* 0x000fe400078efcff */
[----:B------:R-:W-:Y:S02]  /*a8f0*/  LOP3.LUT R0, R0, 0xdfffffff, RZ, 0xc0, !PT ;  /* 0xdfffffff00007812 */ /* 0x000fe400078ec0ff */
[----:B------:R-:W-:Y:S02]  /*a900*/  LOP3.LUT R252, R252, 0xfffbffff, RZ, 0xc0, !PT ;  /* 0xfffbfffffcfc7812 */ /* 0x000fe400078ec0ff */
[----:B------:R-:W-:Y:S01]  /*a910*/  @P2 LOP3.LUT R0, R0, 0x20000000, RZ, 0xfc, !PT ;  /* 0x2000000000002812 */ /* 0x000fe200078efcff */
[----:B-1----:R-:W-:Y:S01]  /*a920*/  FMUL R6, R6, UR45 ;  /* 0x0000002d06067c20 */ /* 0x002fe20008400000 */
[----:B------:R-:W-:Y:S02]  /*a930*/  FMUL R5, R5, UR45 ;  /* 0x0000002d05057c20 */ /* 0x000fe40008400000 */
[----:B------:R-:W-:-:S02]  /*a940*/  LOP3.LUT R0, R0, 0xbfffffff, RZ, 0xc0, !PT ;  /* 0xbfffffff00007812 */ /* 0x000fc400078ec0ff */
[C---:B------:R-:W-:Y:S02]  /*a950*/  LOP3.LUT P6, RZ, R251.reuse, 0x20000, RZ, 0xc0, !PT ;  /* 0x00020000fbff7812 */ /* 0x040fe400078cc0ff */
[----:B---3--:R-:W-:Y:S02]  /*a960*/  FSEL R134, R6, -INF , !P0 ;  /* 0xff80000006867808 */ /* 0x008fe40004000000 */
[----:B------:R-:W-:Y:S02]  /*a970*/  LOP3.LUT P0, RZ, R251, 0x8000, RZ, 0xc0, !PT ;  /* 0x00008000fbff7812 */ /* 0x000fe4000780c0ff */
[----:B------:R-:W-:Y:S02]  /*a980*/  FSEL R5, R5, -INF , !P1 ;  /* 0xff80000005057808 */ /* 0x000fe40004800000 */
[----:B------:R-:W-:Y:S02]  /*a990*/  @P3 LOP3.LUT R0, R0, 0x40000000, RZ, 0xfc, !PT ;  /* 0x4000000000003812 */ /* 0x000fe400078efcff */
[----:B------:R-:W-:-:S02]  /*a9a0*/  LOP3.LUT P5, RZ, R251, 0x8, RZ, 0xc0, !PT ;  /* 0x00000008fbff7812 */ /* 0x000fc400078ac0ff */
[----:B------:R-:W-:-:S05]  /*a9b0*/  LOP3.LUT P2, RZ, R251, 0x4, RZ, 0xc0, !PT ;  /* 0x00000004fbff7812 */ /* 0x000fca000784c0ff */
[----:B------:R-:W-:Y:S02]  /*a9c0*/  @P0 LOP3.LUT R252, R252, 0x40000, RZ, 0xfc, !PT ;  /* 0x00040000fcfc0812 */ /* 0x000fe400078efcff */
[C---:B------:R-:W-:Y:S02]  /*a9d0*/  LOP3.LUT P0, RZ, R251.reuse, 0x4000, RZ, 0xc0, !PT ;  /* 0x00004000fbff7812 */ /* 0x040fe4000780c0ff */
[----:B------:R-:W-:Y:S01]  /*a9e0*/  LOP3.LUT R252, R252, 0xfff7ffff, RZ, 0xc0, !PT ;  /* 0xfff7fffffcfc7812 */ /* 0x000fe200078ec0ff */
[----:B------:R-:W-:Y:S01]  /*a9f0*/  FMUL R6, R8, UR45 ;  /* 0x0000002d08067c20 */ /* 0x000fe20008400000 */
[----:B------:R1:W-:Y:S01]  /*aa00*/  STL [R1+0x14], R5 ;  /* 0x0000140501007387 */ /* 0x0003e20000100800 */
[----:B------:R-:W-:Y:S02]  /*aa10*/  LOP3.LUT R0, R0, 0x7fffffff, RZ, 0xc0, !PT ;  /* 0x7fffffff00007812 */ /* 0x000fe400078ec0ff */
[C---:B------:R-:W-:Y:S02]  /*aa20*/  LOP3.LUT P1, RZ, R251.reuse, 0x10000, RZ, 0xc0, !PT ;  /* 0x00010000fbff7812 */ /* 0x040fe4000782c0ff */
[----:B------:R-:W-:-:S04]  /*aa30*/  LOP3.LUT P3, RZ, R251, 0x2, RZ, 0xc0, !PT ;  /* 0x00000002fbff7812 */ /* 0x000fc8000786c0ff */
[----:B------:R-:W-:Y:S01]  /*aa40*/  @P0 LOP3.LUT R252, R252, 0x80000, RZ, 0xfc, !PT ;  /* 0x00080000fcfc0812 */ /* 0x000fe200078efcff */
[----:B------:R-:W-:Y:S01]  /*aa50*/  FMUL R8, R10, UR45 ;  /* 0x0000002d0a087c20 */ /* 0x000fe20008400000 */
[----:B------:R-:W-:Y:S01]  /*aa60*/  LOP3.LUT P0, RZ, R251, 0x2000, RZ, 0xc0, !PT ;  /* 0x00002000fbff7812 */ /* 0x000fe2000780c0ff */
[----:B-1----:R-:W-:Y:S01]  /*aa70*/  FMUL R5, R7, UR45 ;  /* 0x0000002d07057c20 */ /* 0x002fe20008400000 */
[----:B------:R-:W-:Y:S01]  /*aa80*/  LOP3.LUT R252, R252, 0xffefffff, RZ, 0xc0, !PT ;  /* 0xffeffffffcfc7812 */ /* 0x000fe200078ec0ff */
[----:B------:R-:W3:Y:S01]  /*aa90*/  LDL.LU R135, [R1+0x30] ;  /* 0x0000300001877983 */ /* 0x000ee20000300800 */
[----:B------:R-:W-:Y:S01]  /*aaa0*/  @P4 LOP3.LUT R0, R0, 0x80000000, RZ, 0xfc, !PT ;  /* 0x8000000000004812 */ /* 0x000fe200078efcff */
[----:B------:R-:W-:-:S08]  /*aab0*/  FMUL R10, R12, UR45 ;  /* 0x0000002d0c0a7c20 */ /* 0x000fd00008400000 */
[----:B------:R-:W-:Y:S02]  /*aac0*/  @P0 LOP3.LUT R252, R252, 0x100000, RZ, 0xfc, !PT ;  /* 0x00100000fcfc0812 */ /* 0x000fe400078efcff */
[----:B------:R-:W-:Y:S02]  /*aad0*/  LOP3.LUT P0, RZ, R251, 0x1000, RZ, 0xc0, !PT ;  /* 0x00001000fbff7812 */ /* 0x000fe4000780c0ff */
[----:B------:R-:W-:Y:S01]  /*aae0*/  LOP3.LUT R252, R252, 0xffdfffff, RZ, 0xc0, !PT ;  /* 0xffdffffffcfc7812 */ /* 0x000fe200078ec0ff */
[----:B------:R-:W-:Y:S01]  /*aaf0*/  FMUL R7, R9, UR45 ;  /* 0x0000002d09077c20 */ /* 0x000fe20008400000 */
[----:B------:R-:W-:Y:S02]  /*ab00*/  FSEL R8, R8, -INF , !P5 ;  /* 0xff80000008087808 */ /* 0x000fe40006800000 */
[----:B------:R-:W-:-:S07]  /*ab10*/  LOP3.LUT P4, RZ, R251, 0x1, RZ, 0xc0, !PT ;  /* 0x00000001fbff7812 */ /* 0x000fce000788c0ff */
[----:B------:R-:W-:Y:S02]  /*ab20*/  @P0 LOP3.LUT R252, R252, 0x200000, RZ, 0xfc, !PT ;  /* 0x00200000fcfc0812 */ /* 0x000fe400078efcff */
[----:B------:R-:W-:Y:S02]  /*ab30*/  LOP3.LUT P0, RZ, R251, 0x800, RZ, 0xc0, !PT ;  /* 0x00000800fbff7812 */ /* 0x000fe4000780c0ff */
[----:B------:R-:W-:-:S11]  /*ab40*/  LOP3.LUT R252, R252, 0xffbfffff, RZ, 0xc0, !PT ;  /* 0xffbffffffcfc7812 */ /* 0x000fd600078ec0ff */
        /* <DEDUP_REMOVED lines=8> */
[----:B------:R-:W-:Y:S01]  /*abd0*/  LOP3.LUT R252, R252, 0xfdffffff, RZ, 0xc0, !PT ;  /* 0xfdfffffffcfc7812 */ /* 0x000fe200078ec0ff */
[----:B------:R-:W-:Y:S01]  /*abe0*/  FMUL R12, R14, UR45 ;  /* 0x0000002d0e0c7c20 */ /* 0x000fe20008400000 */
[----:B------:R-:W-:Y:S01]  /*abf0*/  FMUL R9, R11, UR45 ;  /* 0x0000002d0b097c20 */ /* 0x000fe20008400000 */
[----:B------:R-:W-:Y:S01]  /*ac00*/  FMUL R11, R13, UR45 ;  /* 0x0000002d0d0b7c20 */ /* 0x000fe20008400000 */
[----:B------:R-:W-:-:S07]  /*ac10*/  FMUL R13, R15, UR45 ;  /* 0x0000002d0f0d7c20 */ /* 0x000fce0008400000 */
[----:B------:R-:W-:Y:S02]  /*ac20*/  @P0 LOP3.LUT R252, R252, 0x2000000, RZ, 0xfc, !PT ;  /* 0x02000000fcfc0812 */ /* 0x000fe400078efcff */
[----:B------:R-:W-:-:S04]  /*ac30*/  LOP3.LUT P0, RZ, R251, 0x80, RZ, 0xc0, !PT ;  /* 0x00000080fbff7812 */ /* 0x000fc8000780c0ff */
[----:B------:R-:W-:Y:S02]  /*ac40*/  FSEL R12, R12, -INF , !P0 ;  /* 0xff8000000c0c7808 */ /* 0x000fe40004000000 */
[----:B------:R-:W-:Y:S01]  /*ac50*/  LOP3.LUT P0, RZ, R252, 0x2000000, RZ, 0xc0, !PT ;  /* 0x02000000fcff7812 */ /* 0x000fe2000780c0ff */
[----:B------:R-:W-:-:S03]  /*ac60*/  FMUL R14, R16, UR45 ;  /* 0x0000002d100e7c20 */ /* 0x000fc60008400000 */
        /* <DEDUP_REMOVED lines=19> */
[----:B------:R-:W-:-:S04]  /*ada0*/  LOP3.LUT P0, RZ, R252, 0x40000, RZ, 0xc0, !PT ;  /* 0x00040000fcff7812 */ /* 0x000fc8000780c0ff */
[----:B------:R-:W-:Y:S02]  /*adb0*/  FSEL R20, R20, -INF , !P0 ;  /* 0xff80000014147808 */ /* 0x000fe40004000000 */
        /* <DEDUP_REMOVED lines=20> */
[----:B------:R-:W-:-:S10]  /*af00*/  FMUL R21, R23, UR45 ;  /* 0x0000002d17157c20 */ /* 0x000fd40008400000 */
[----:B------:R-:W-:Y:S02]  /*af10*/  @P0 LOP3.LUT R252, R252, 0x10000, RZ, 0xfc, !PT ;  /* 0x00010000fcfc0812 */ /* 0x000fe400078efcff */
[----:B------:R-:W-:Y:S01]  /*af20*/  LOP3.LUT P0, RZ, R251, 0x8000000, RZ, 0xc0, !PT ;  /* 0x08000000fbff7812 */ /* 0x000fe2000780c0ff */
[----:B------:R-:W-:Y:S01]  /*af30*/  FMUL R23, R25, UR45 ;  /* 0x0000002d19177c20 */ /* 0x000fe20008400000 */
[----:B------:R-:W-:Y:S01]  /*af40*/  LOP3.LUT R252, R252, 0xfffdffff, RZ, 0xc0, !PT ;  /* 0xfffdfffffcfc7812 */ /* 0x000fe200078ec0ff */
[----:B------:R-:W-:Y:S01]  /*af50*/  FMUL R25, R27, UR45 ;  /* 0x0000002d1b197c20 */ /* 0x000fe20008400000 */
[----:B------:R-:W-:Y:S01]  /*af60*/  FMUL R27, R29, UR45 ;  /* 0x0000002d1d1b7c20 */ /* 0x000fe20008400000 */
[----:B------:R-:W-:Y:S01]  /*af70*/  FMUL R29, R31, UR45 ;  /* 0x0000002d1f1d7c20 */ /* 0x000fe20008400000 */
[----:B------:R-:W-:Y:S01]  /*af80*/  FMUL R22, R24, UR45 ;  /* 0x0000002d18167c20 */ /* 0x000fe20008400000 */
[----:B------:R-:W-:Y:S01]  /*af90*/  FMUL R31, R33, UR45 ;  /* 0x0000002d211f7c20 */ /* 0x000fe20008400000 */
[----:B------:R-:W-:Y:S01]  /*afa0*/  FMUL R24, R26, UR45 ;  /* 0x0000002d1a187c20 */ /* 0x000fe20008400000 */
[----:B------:R-:W-:Y:S01]  /*afb0*/  FMUL R26, R28, UR45 ;  /* 0x0000002d1c1a7c20 */ /* 0x000fe20008400000 */
[----:B------:R-:W-:-:S03]  /*afc0*/  FMUL R28, R30, UR45 ;  /* 0x0000002d1e1c7c20 */ /* 0x000fc60008400000 */
[----:B------:R-:W-:Y:S02]  /*afd0*/  @P0 LOP3.LUT R252, R252, 0x20000, RZ, 0xfc, !PT ;  /* 0x00020000fcfc0812 */ /* 0x000fe400078efcff */
[----:B------:R-:W-:Y:S01]  /*afe0*/  LOP3.LUT P0, RZ, R251, 0x4000000, RZ, 0xc0, !PT ;  /* 0x04000000fbff7812 */ /* 0x000fe2000780c0ff */
[----:B------:R-:W-:Y:S01]  /*aff0*/  FMUL R30, R32, UR45 ;  /* 0x0000002d201e7c20 */ /* 0x000fe20008400000 */
[----:B------:R-:W-:Y:S02]  /*b000*/  FMUL R32, R34, UR45 ;  /* 0x0000002d22207c20 */ /* 0x000fe40008400000 */
        /* <DEDUP_REMOVED lines=11> */
[----:B------:R-:W-:Y:S01]  /*b0c0*/  FMUL R36, R38, UR45 ;  /* 0x0000002d26247c20 */ /* 0x000fe20008400000 */
[----:B------:R-:W-:Y:S02]  /*b0d0*/  FMUL R38, R40, UR45 ;  /* 0x0000002d28267c20 */ /* 0x000fe40008400000 */
[----:B------:R-:W-:Y:S01]  /*b0e0*/  FSEL R35, R35, -INF , !P0 ;  /* 0xff80000023237808 */ /* 0x000fe20004000000 */
[----:B------:R-:W-:Y:S01]  /*b0f0*/  FMUL R40, R42, UR45 ;  /* 0x0000002d2a287c20 */ /* 0x000fe20008400000 */
[----:B------:R-:W-:Y:S02]  /*b100*/  LOP3.LUT P0, RZ, R252, 0x2000, RZ, 0xc0, !PT ;  /* 0x00002000fcff7812 */ /* 0x000fe4000780c0ff */
[----:B------:R-:W-:-:S02]  /*b110*/  FSEL R21, R21, -INF , !P1 ;  /* 0xff80000015157808 */ /* 0x000fc40004800000 */
[----:B------:R-:W-:Y:S01]  /*b120*/  LOP3.LUT P1, RZ, R0, 0x8, RZ, 0xc0, !PT ;  /* 0x0000000800ff7812 */ /* 0x000fe2000782c0ff */
[----:B------:R-:W-:Y:S01]  /*b130*/  FMUL R37, R39, UR45 ;  /* 0x0000002d27257c20 */ /* 0x000fe20008400000 */
[----:B------:R-:W-:Y:S02]  /*b140*/  FSEL R36, R36, -INF , !P0 ;  /* 0xff80000024247808 */ /* 0x000fe40004000000 */
[----:B------:R-:W-:Y:S02]  /*b150*/  LOP3.LUT P0, RZ, R252, 0x1000, RZ, 0xc0, !PT ;  /* 0x00001000fcff7812 */ /* 0x000fe4000780c0ff */
[----:B------:R-:W-:Y:S01]  /*b160*/  FSEL R40, R40, -INF , !P1 ;  /* 0xff80000028287808 */ /* 0x000fe20004800000 */
[----:B------:R-:W-:Y:S01]  /*b170*/  FMUL R39, R41, UR45 ;  /* 0x0000002d29277c20 */ /* 0x000fe20008400000 */
[----:B------:R-:W-:Y:S01]  /*b180*/  LOP3.LUT P1, RZ, R0, 0x2000, RZ, 0xc0, !PT ;  /* 0x0000200000ff7812 */ /* 0x000fe2000782c0ff */
[----:B------:R-:W-:Y:S01]  /*b190*/  FMUL R41, R43, UR45 ;  /* 0x0000002d2b297c20 */ /* 0x000fe20008400000 */
[----:B------:R-:W-:-:S02]  /*b1a0*/  FSEL R22, R22, -INF , !P6 ;  /* 0xff80000016167808 */ /* 0x000fc40007000000 */
[----:B------:R-:W-:Y:S02]  /*b1b0*/  FSEL R37, R37, -INF , !P0 ;  /* 0xff80000025257808 */ /* 0x000fe40004000000 */
[----:B------:R-:W-:Y:S02]  /*b1c0*/  LOP3.LUT P6, RZ, R0, 0x10, RZ, 0xc0, !PT ;  /* 0x0000001000ff7812 */ /* 0x000fe400078cc0ff */
[----:B------:R-:W-:Y:S02]  /*b1d0*/  LOP3.LUT P0, RZ, R252, 0x800, RZ, 0xc0, !PT ;  /* 0x00000800fcff7812 */ /* 0x000fe4000780c0ff */
[----:B------:R-:W-:Y:S02]  /*b1e0*/  FSEL R41, R41, -INF , !P6 ;  /* 0xff80000029297808 */ /* 0x000fe40007000000 */
[----:B------:R-:W-:Y:S02]  /*b1f0*/  FSEL R38, R38, -INF , !P0 ;  /* 0xff80000026267808 */ /* 0x000fe40004000000 */
[----:B------:R-:W-:-:S02]  /*b200*/  LOP3.LUT P0, RZ, R252, 0x400, RZ, 0xc0, !PT ;  /* 0x00000400fcff7812 */ /* 0x000fc4000780c0ff */
[----:B------:R-:W-:Y:S02]  /*b210*/  LOP3.LUT P6, RZ, R0, 0x200000, RZ, 0xc0, !PT ;  /* 0x0020000000ff7812 */ /* 0x000fe400078cc0ff */
[----:B------:R-:W-:-:S04]  /*b220*/  LOP3.LUT R252, R252, 0xfffffdff, RZ, 0xc0, !PT ;  /* 0xfffffdfffcfc7812 */ /* 0x000fc800078ec0ff */
[----:B------:R-:W-:-:S04]  /*b230*/  @P1 LOP3.LUT R252, R252, 0x200, RZ, 0xfc, !PT ;  /* 0x00000200fcfc1812 */ /* 0x000fc800078efcff */
[----:B------:R-:W-:-:S04]  /*b240*/  LOP3.LUT R252, R252, 0xfffffffb, RZ, 0xc0, !PT ;  /* 0xfffffffbfcfc7812 */ /* 0x000fc800078ec0ff */
        /* <DEDUP_REMOVED lines=26> */
[----:B------:R-:W-:-:S04]  /*b3f0*/  FMUL R48, R50, UR45 ;  /* 0x0000002d32307c20 */ /* 0x000fc80008400000 */
        /* <DEDUP_REMOVED lines=13> */
[----:B------:R-:W-:Y:S02]  /*b4d0*/  LOP3.LUT P5, RZ, R251, 0x40000, RZ, 0xc0, !PT ;  /* 0x00040000fbff7812 */ /* 0x000fe400078ac0ff */
[----:B------:R-:W-:Y:S02]  /*b4e0*/  FSEL R54, R54, -INF , !P6 ;  /* 0xff80000036367808 */ /* 0x000fe40007000000 */
[----:B------:R-:W-:Y:S01]  /*b4f0*/  LOP3.LUT P6, RZ, R252, 0x20, RZ, 0xc0, !PT ;  /* 0x00000020fcff7812 */ /* 0x000fe200078cc0ff */
[----:B------:R-:W-:Y:S01]  /*b500*/  FMUL R56, R58, UR45 ;  /* 0x0000002d3a387c20 */ /* 0x000fe20008400000 */
[----:B------:R-:W-:-:S02]  /*b510*/  FSEL R23, R23, -INF , !P5 ;  /* 0xff80000017177808 */ /* 0x000fc40006800000 */
[----:B------:R-:W-:Y:S02]  /*b520*/  FSEL R55, R55, -INF , !P6 ;  /* 0xff80000037377808 */ /* 0x000fe40007000000 */
[----:B------:R-:W-:Y:S02]  /*b530*/  LOP3.LUT P5, RZ, R251, 0x400000, RZ, 0xc0, !PT ;  /* 0x00400000fbff7812 */ /* 0x000fe400078ac0ff */
[----:B------:R-:W-:Y:S01]  /*b540*/  LOP3.LUT P6, RZ, R252, 0x10, RZ, 0xc0, !PT ;  /* 0x00000010fcff7812 */ /* 0x000fe200078cc0ff */
[----:B------:R-:W-:Y:S01]  /*b550*/  FMUL R57, R59, UR45 ;  /* 0x0000002d3b397c20 */ /* 0x000fe20008400000 */
[----:B------:R-:W-:Y:S02]  /*b560*/  FSEL R5, R5, -INF , !P4 ;  /* 0xff80000005057808 */ /* 0x000fe40006000000 */
[----:B------:R-:W-:Y:S02]  /*b570*/  FSEL R6, R6, -INF , !P3 ;  /* 0xff80000006067808 */ /* 0x000fe40005800000 */
[----:B------:R-:W-:-:S02]  /*b580*/  FSEL R7, R7, -INF , !P2 ;  /* 0xff80000007077808 */ /* 0x000fc40005000000 */
[C---:B------:R-:W-:Y:S02]  /*b590*/  LOP3.LUT P4, RZ, R251.reuse, 0x10, RZ, 0xc0, !PT ;  /* 0x00000010fbff7812 */ /* 0x040fe4000788c0ff */
[C---:B------:R-:W-:Y:S02]  /*b5a0*/  LOP3.LUT P3, RZ, R251.reuse, 0x20, RZ, 0xc0, !PT ;  /* 0x00000020fbff7812 */ /* 0x040fe4000786c0ff */
[----:B------:R-:W-:Y:S02]  /*b5b0*/  LOP3.LUT P2, RZ, R251, 0x40, RZ, 0xc0, !PT ;  /* 0x00000040fbff7812 */ /* 0x000fe4000784c0ff */
[----:B------:R-:W-:Y:S02]  /*b5c0*/  FSEL R27, R27, -INF , !P5 ;  /* 0xff8000001b1b7808 */ /* 0x000fe40006800000 */
[----:B------:R-:W-:Y:S02]  /*b5d0*/  FSEL R56, R56, -INF , !P6 ;  /* 0xff80000038387808 */ /* 0x000fe40007000000 */
[----:B------:R-:W-:-:S02]  /*b5e0*/  LOP3.LUT P5, RZ, R0, 0x20, RZ, 0xc0, !PT ;  /* 0x0000002000ff7812 */ /* 0x000fc400078ac0ff */
[----:B------:R-:W-:Y:S01]  /*b5f0*/  LOP3.LUT P6, RZ, R252, 0x8, RZ, 0xc0, !PT ;  /* 0x00000008fcff7812 */ /* 0x000fe200078cc0ff */
[----:B------:R-:W-:Y:S01]  /*b600*/  FMUL R58, R60, UR45 ;  /* 0x0000002d3c3a7c20 */ /* 0x000fe20008400000 */
[----:B------:R-:W-:Y:S01]  /*b610*/  FSEL R9, R9, -INF , !P4 ;  /* 0xff80000009097808 */ /* 0x000fe20006000000 */
[----:B------:R-:W-:Y:S01]  /*b620*/  FMUL R59, R61, UR45 ;  /* 0x0000002d3d3b7c20 */ /* 0x000fe20008400000 */
[----:B------:R-:W-:Y:S02]  /*b630*/  FSEL R10, R10, -INF , !P3 ;  /* 0xff8000000a0a7808 */ /* 0x000fe40005800000 */
[----:B------:R-:W-:Y:S02]  /*b640*/  FSEL R11, R11, -INF , !P2 ;  /* 0xff8000000b0b7808 */ /* 0x000fe40005000000 */
[C---:B------:R-:W-:Y:S02]  /*b650*/  LOP3.LUT P4, RZ, R251.reuse, 0x80000, RZ, 0xc0, !PT ;  /* 0x00080000fbff7812 */ /* 0x040fe4000788c0ff */
[----:B------:R-:W-:-:S02]  /*b660*/  LOP3.LUT P3, RZ, R251, 0x100000, RZ, 0xc0, !PT ;  /* 0x00100000fbff7812 */ /* 0x000fc4000786c0ff */
[----:B------:R-:W-:Y:S02]  /*b670*/  LOP3.LUT P2, RZ, R251, 0x200000, RZ, 0xc0, !PT ;  /* 0x00200000fbff7812 */ /* 0x000fe4000784c0ff */
[----:B------:R-:W-:Y:S02]  /*b680*/  FSEL R42, R42, -INF , !P5 ;  /* 0xff8000002a2a7808 */ /* 0x000fe40006800000 */
[----:B------:R-:W-:Y:S02]  /*b690*/  FSEL R57, R57, -INF , !P6 ;  /* 0xff80000039397808 */ /* 0x000fe40007000000 */
[C---:B------:R-:W-:Y:S02]  /*b6a0*/  LOP3.LUT P1, RZ, R0.reuse, 0x1000, RZ, 0xc0, !PT ;  /* 0x0000100000ff7812 */ /* 0x040fe4000782c0ff */
[----:B------:R-:W-:Y:S02]  /*b6b0*/  LOP3.LUT P5, RZ, R0, 0x400000, RZ, 0xc0, !PT ;  /* 0x0040000000ff7812 */ /* 0x000fe400078ac0ff */
[----:B------:R-:W-:-:S02]  /*b6c0*/  LOP3.LUT P6, RZ, R252, 0x4, RZ, 0xc0, !PT ;  /* 0x00000004fcff7812 */ /* 0x000fc400078cc0ff */
[----:B------:R-:W-:Y:S02]  /*b6d0*/  FSEL R24, R24, -INF , !P4 ;  /* 0xff80000018187808 */ /* 0x000fe40006000000 */
[----:B------:R-:W-:Y:S02]  /*b6e0*/  FSEL R25, R25, -INF , !P3 ;  /* 0xff80000019197808 */ /* 0x000fe40005800000 */
[----:B------:R-:W-:Y:S01]  /*b6f0*/  FSEL R26, R26, -INF , !P2 ;  /* 0xff8000001a1a7808 */ /* 0x000fe20005000000 */
[----:B------:R-:W-:Y:S01]  /*b700*/  FMUL R60, R62, UR45 ;  /* 0x0000002d3e3c7c20 */ /* 0x000fe20008400000 */
[C---:B------:R-:W-:Y:S02]  /*b710*/  LOP3.LUT P4, RZ, R251.reuse, 0x800000, RZ, 0xc0, !PT ;  /* 0x00800000fbff7812 */ /* 0x040fe4000788c0ff */
[C---:B------:R-:W-:Y:S02]  /*b720*/  LOP3.LUT P3, RZ, R251.reuse, 0x1000000, RZ, 0xc0, !PT ;  /* 0x01000000fbff7812 */ /* 0x040fe4000786c0ff */
[----:B------:R-:W-:-:S02]  /*b730*/  LOP3.LUT P2, RZ, R251, 0x2000000, RZ, 0xc0, !PT ;  /* 0x02000000fbff7812 */ /* 0x000fc4000784c0ff */
[----:B------:R-:W-:Y:S01]  /*b740*/  FSEL R49, R49, -INF , !P1 ;  /* 0xff80000031317808 */ /* 0x000fe20004800000 */
[----:B------:R-:W3:Y:S01]  /*b750*/  LDL.LU R251, [R1+0x2c] ;  /* 0x00002c0001fb7983 */ /* 0x000ee20000300800 */
[----:B------:R-:W-:Y:S02]  /*b760*/  FSEL R58, R58, -INF , !P6 ;  /* 0xff8000003a3a7808 */ /* 0x000fe40007000000 */
[----:B------:R-:W-:Y:S01]  /*b770*/  FSEL R59, R59, -INF , !P5 ;  /* 0xff8000003b3b7808 */ /* 0x000fe20006800000 */
[----:B------:R-:W-:Y:S01]  /*b780*/  FMUL R61, R63, UR45 ;  /* 0x0000002d3f3d7c20 */ /* 0x000fe20008400000 */
[----:B------:R-:W-:Y:S01]  /*b790*/  LOP3.LUT P1, RZ, R252, 0x200, RZ, 0xc0, !PT ;  /* 0x00000200fcff7812 */ /* 0x000fe2000782c0ff */
[----:B------:R-:W-:Y:S01]  /*b7a0*/  FMUL R62, R64, UR45 ;  /* 0x0000002d403e7c20 */ /* 0x000fe20008400000 */
[C---:B------:R-:W-:Y:S02]  /*b7b0*/  LOP3.LUT P6, RZ, R252.reuse, 0x2, RZ, 0xc0, !PT ;  /* 0x00000002fcff7812 */ /* 0x040fe400078cc0ff */
[----:B------:R-:W-:Y:S01]  /*b7c0*/  LOP3.LUT P5, RZ, R252, 0x1, RZ, 0xc0, !PT ;  /* 0x00000001fcff7812 */ /* 0x000fe200078ac0ff */
[----:B------:R-:W-:Y:S01]  /*b7d0*/  FMUL R63, R65, UR45 ;  /* 0x0000002d413f7c20 */ /* 0x000fe20008400000 */
[----:B------:R-:W3:Y:S04]  /*b7e0*/  LDL.LU R252, [R1+0x28] ;  /* 0x0000280001fc7983 */ /* 0x000ee80000300800 */
[----:B------:R-:W3:Y:S04]  /*b7f0*/  LDL.LU R64, [R1+0x24] ;  /* 0x0000240001407983 */ /* 0x000ee80000300800 */
[----:B------:R-:W3:Y:S01]  /*b800*/  LDL.LU R65, [R1+0x18] ;  /* 0x0000180001417983 */ /* 0x000ee20000300800 */
[----:B------:R-:W-:-:S02]  /*b810*/  FSEL R39, R39, -INF , !P0 ;  /* 0xff80000027277808 */ /* 0x000fc40004000000 */
[----:B------:R-:W-:-:S04]  /*b820*/  LOP3.LUT P0, RZ, R0, 0x800, RZ, 0xc0, !PT ;  /* 0x0000080000ff7812 */ /* 0x000fc8000780c0ff */
[----:B------:R-:W-:Y:S02]  /*b830*/  FSEL R48, R48, -INF , !P0 ;  /* 0xff80000030307808 */ /* 0x000fe40004000000 */
[----:B------:R-:W-:Y:S01]  /*b840*/  LOP3.LUT P0, RZ, R0, 0x4000000, RZ, 0xc0, !PT ;  /* 0x0400000000ff7812 */ /* 0x000fe2000780c0ff */
[----:B------:R-:W-:Y:S01]  /*b850*/  FMUL R67, R67, UR45 ;  /* 0x0000002d43437c20 */ /* 0x000fe20008400000 */
[----:B------:R-:W-:Y:S02]  /*b860*/  FSEL R50, R50, -INF , !P1 ;  /* 0xff80000032327808 */ /* 0x000fe40004800000 */
[----:B------:R-:W-:Y:S02]  /*b870*/  FSEL R63, R63, -INF , !P0 ;  /* 0xff8000003f3f7808 */ /* 0x000fe40004000000 */
[----:B------:R-:W-:Y:S02]  /*b880*/  LOP3.LUT P1, RZ, R0, 0x8000000, RZ, 0xc0, !PT ;  /* 0x0800000000ff7812 */ /* 0x000fe4000782c0ff */
[----:B------:R-:W-:-:S02]  /*b890*/  ISETP.GT.U32.AND P0, PT, R182, R2, PT ;  /* 0x00000002b600720c */ /* 0x000fc40003f04070 */
[----:B------:R-:W3:Y:S01]  /*b8a0*/  LDL.LU R182, [R1+0x34] ;  /* 0x0000340001b67983 */ /* 0x000ee20000300800 */
[----:B----4-:R-:W-:Y:S02]  /*b8b0*/  ISETP.GT.U32.AND.EX P5, PT, R137, RZ, PT, P5 ;  /* 0x000000ff8900720c */ /* 0x010fe40003fa4150 */
[----:B------:R-:W-:Y:S01]  /*b8c0*/  FSEL R67, R67, -INF , !P1 ;  /* 0xff80000043437808 */ /* 0x000fe20004800000 */
[----:B------:R-:W4:Y:S01]  /*b8d0*/  LDL.LU R137, [R1+0x38] ;  /* 0x0000380001897983 */ /* 0x000f220000300800 */
[----:B--2---:R-:W-:-:S03]  /*b8e0*/  ISETP.GT.U32.AND.EX P0, PT, R136, RZ, PT, P0 ;  /* 0x000000ff8800720c */ /* 0x004fc60003f04100 */
[----:B------:R-:W2:Y:S01]  /*b8f0*/  LDL.LU R136, [R1+0x3c] ;  /* 0x00003c0001887983 */ /* 0x000ea20000300800 */
[----:B---3--:R-:W-:-:S03]  /*b900*/  ISETP.GT.U32.AND P1, PT, R65, R2, PT ;  /* 0x000000024100720c */ /* 0x008fc60003f24070 */
[----:B------:R-:W3:Y:S01]  /*b910*/  LDL.LU R65, [R1+0x40] ;  /* 0x0000400001417983 */ /* 0x000ee20000300800 */
[----:B------:R-:W-:Y:S01]  /*b920*/  FMUL R68, R68, UR45 ;  /* 0x0000002d44447c20 */ /* 0x000fe20008400000 */
[----:B------:R-:W-:-:S04]  /*b930*/  FMUL R70, R70, UR45 ;  /* 0x0000002d46467c20 */ /* 0x000fc80008400000 */
[----:B------:R-:W-:Y:S02]  /*b940*/  FSEL R68, R68, -INF , !P0 ;  /* 0xff80000044447808 */ /* 0x000fe40004000000 */
[-C--:B------:R-:W-:Y:S02]  /*b950*/  ISETP.GT.U32.AND P0, PT, R64, R2.reuse, PT ;  /* 0x000000024000720c */ /* 0x080fe40003f04070 */
[----:B------:R-:W-:Y:S02]  /*b960*/  ISETP.GT.U32.AND.EX P1, PT, R251, RZ, PT, P1 ;  /* 0x000000fffb00720c */ /* 0x000fe40003f24110 */
[----:B------:R-:W-:Y:S01]  /*b970*/  ISETP.GT.U32.AND.EX P0, PT, R135, RZ, PT, P0 ;  /* 0x000000ff8700720c */ /* 0x000fe20003f04100 */
[----:B------:R-:W2:Y:S01]  /*b980*/  LDL.LU R251, [R1+0x44] ;  /* 0x0000440001fb7983 */ /* 0x000ea20000300800 */
[----:B------:R-:W-:Y:S01]  /*b990*/  ISETP.GT.U32.AND.EX P6, PT, R183, RZ, PT, P6 ;  /* 0x000000ffb700720c */ /* 0x000fe20003fc4160 */
[----:B------:R-:W-:Y:S01]  /*b9a0*/  FMUL R71, R71, UR45 ;  /* 0x0000002d47477c20 */ /* 0x000fe20008400000 */
[----:B------:R-:W-:Y:S01]  /*b9b0*/  FSEL R70, R70, -INF , !P0 ;  /* 0xff80000046467808 */ /* 0x000fe20004000000 */
[----:B------:R-:W2:Y:S01]  /*b9c0*/  LDL.LU R183, [R1+0x48] ;  /* 0x0000480001b77983 */ /* 0x000ea20000300800 */
[----:B------:R-:W-:-:S03]  /*b9d0*/  ISETP.GT.U32.AND P0, PT, R182, R2, PT ;  /* 0x00000002b600720c */ /* 0x000fc60003f04070 */
[----:B------:R-:W2:Y:S01]  /*b9e0*/  LDL.LU R135, [R1+0x4c] ;  /* 0x00004c0001877983 */ /* 0x000ea20000300800 */
[----:B------:R-:W-:-:S03]  /*b9f0*/  FSEL R71, R71, -INF , !P1 ;  /* 0xff80000047477808 */ /* 0x000fc60004800000 */
[----:B------:R-:W2:Y:S01]  /*ba00*/  LDL.LU R64, [R1+0x50] ;  /* 0x0000500001407983 */ /* 0x000ea20000300800 */
[----:B----4-:R-:W-:-:S03]  /*ba10*/  ISETP.GT.U32.AND P1, PT, R137, R2, PT ;  /* 0x000000028900720c */ /* 0x010fc60003f24070 */
[----:B------:R-:W4:Y:S04]  /*ba20*/  LDL.LU R182, [R1+0x54] ;  /* 0x0000540001b67983 */ /* 0x000f280000300800 */
[----:B------:R-:W4:Y:S01]  /*ba30*/  LDL.LU R137, [R1+0x58] ;  /* 0x0000580001897983 */ /* 0x000f220000300800 */
[----:B---3--:R-:W-:-:S03]  /*ba40*/  ISETP.GT.U32.AND.EX P0, PT, R65, RZ, PT, P0 ;  /* 0x000000ff4100720c */ /* 0x008fc60003f04100 */
[----:B------:R-:W3:Y:S01]  /*ba50*/  LDL.LU R65, [R1+0x5c] ;  /* 0x00005c0001417983 */ /* 0x000ee20000300800 */
[----:B------:R-:W-:Y:S01]  /*ba60*/  FMUL R69, R69, UR45 ;  /* 0x0000002d45457c20 */ /* 0x000fe20008400000 */
[----:B------:R-:W-:-:S04]  /*ba70*/  FMUL R72, R72, UR45 ;  /* 0x0000002d48487c20 */ /* 0x000fc80008400000 */
[----:B------:R-:W-:Y:S02]  /*ba80*/  FSEL R69, R69, -INF , !P5 ;  /* 0xff80000045457808 */ /* 0x000fe40006800000 */
[-C--:B------:R-:W-:Y:S01]  /*ba90*/  ISETP.GT.U32.AND P5, PT, R252, R2.reuse, PT ;  /* 0x00000002fc00720c */ /* 0x080fe20003fa4070 */
[----:B------:R-:W-:Y:S01]  /*baa0*/  FMUL R73, R73, UR45 ;  /* 0x0000002d49497c20 */ /* 0x000fe20008400000 */
[----:B------:R-:W-:Y:S02]  /*bab0*/  FSEL R72, R72, -INF , !P0 ;  /* 0xff80000048487808 */ /* 0x000fe40004000000 */
[----:B--2---:R-:W-:Y:S02]  /*bac0*/  ISETP.GT.U32.AND.EX P5, PT, R136, RZ, PT, P5 ;  /* 0x000000ff8800720c */ /* 0x004fe40003fa4150 */
[----:B------:R-:W2:Y:S01]  /*bad0*/  LDL.LU R136, [R1+0x60] ;  /* 0x0000600001887983 */ /* 0x000ea20000300800 */
[----:B------:R-:W-:Y:S01]  /*bae0*/  ISETP.GT.U32.AND P0, PT, R251, R2, PT ;  /* 0x00000002fb00720c */ /* 0x000fe20003f04070 */
[----:B------:R-:W-:Y:S01]  /*baf0*/  FMUL R75, R75, UR45 ;  /* 0x0000002d4b4b7c20 */ /* 0x000fe20008400000 */
[----:B------:R-:W-:-:S02]  /*bb00*/  FSEL R73, R73, -INF , !P5 ;  /* 0xff80000049497808 */ /* 0x000fc40006800000 */
[----:B------:R-:W-:Y:S02]  /*bb10*/  ISETP.GT.U32.AND.EX P1, PT, R135, RZ, PT, P1 ;  /* 0x000000ff8700720c */ /* 0x000fe40003f24110 */
[----:B------:R-:W2:Y:S01]  /*bb20*/  LDL.LU R135, [R1+0x64] ;  /* 0x0000640001877983 */ /* 0x000ea20000300800 */
[-C--:B------:R-:W-:Y:S02]  /*bb30*/  ISETP.GT.U32.AND P5, PT, R183, R2.reuse, PT ;  /* 0x00000002b700720c */ /* 0x080fe40003fa4070 */
[----:B------:R-:W-:Y:S02]  /*bb40*/  ISETP.GT.U32.AND.EX P0, PT, R64, RZ, PT, P0 ;  /* 0x000000ff4000720c */ /* 0x000fe40003f04100 */
[----:B------:R-:W2:Y:S01]  /*bb50*/  LDL.LU R64, [R1+0x68] ;  /* 0x0000680001407983 */ /* 0x000ea20000300800 */
[----:B------:R-:W-:Y:S02]  /*bb60*/  FSEL R75, R75, -INF , !P1 ;  /* 0xff8000004b4b7808 */ /* 0x000fe40004800000 */
[----:B----4-:R-:W-:-:S02]  /*bb70*/  ISETP.GT.U32.AND P1, PT, R137, R2, PT ;  /* 0x000000028900720c */ /* 0x010fc40003f24070 */
[----:B------:R-:W4:Y:S01]  /*bb80*/  LDL.LU R137, [R1+0x6c] ;  /* 0x00006c0001897983 */ /* 0x000f220000300800 */
[----:B---3--:R-:W-:-:S03]  /*bb90*/  ISETP.GT.U32.AND.EX P5, PT, R65, RZ, PT, P5 ;  /* 0x000000ff4100720c */ /* 0x008fc60003fa4150 */
[----:B------:R-:W3:Y:S01]  /*bba0*/  LDL.LU R65, [R1+0x70] ;  /* 0x0000700001417983 */ /* 0x000ee20000300800 */
[----:B------:R-:W-:Y:S01]  /*bbb0*/  FMUL R74, R74, UR45 ;  /* 0x0000002d4a4a7c20 */ /* 0x000fe20008400000 */
[----:B------:R-:W-:-:S04]  /*bbc0*/  FMUL R76, R76, UR45 ;  /* 0x0000002d4c4c7c20 */ /* 0x000fc80008400000 */
[----:B------:R-:W-:Y:S02]  /*bbd0*/  FSEL R74, R74, -INF , !P0 ;  /* 0xff8000004a4a7808 */ /* 0x000fe40004000000 */
[----:B------:R-:W-:Y:S01]  /*bbe0*/  ISETP.GT.U32.AND P0, PT, R182, R2, PT ;  /* 0x00000002b600720c */ /* 0x000fe20003f04070 */
[----:B------:R-:W-:-:S03]  /*bbf0*/  FMUL R77, R77, UR45 ;  /* 0x0000002d4d4d7c20 */ /* 0x000fc60008400000 */
[----:B--2---:R-:W-:Y:S02]  /*bc00*/  ISETP.GT.U32.AND.EX P0, PT, R136, RZ, PT, P0 ;  /* 0x000000ff8800720c */ /* 0x004fe40003f04100 */
[----:B------:R-:W2:Y:S01]  /*bc10*/  LDL.LU R136, [R1+0x74] ;  /* 0x0000740001887983 */ /* 0x000ea20000300800 */
[----:B------:R-:W-:-:S03]  /*bc20*/  FSEL R77, R77, -INF , !P5 ;  /* 0xff8000004d4d7808 */ /* 0x000fc60006800000 */
[----:B------:R-:W2:Y:S01]  /*bc30*/  LDL.LU R252, [R1+0x78] ;  /* 0x0000780001fc7983 */ /* 0x000ea20000300800 */
[----:B------:R-:W-:-:S03]  /*bc40*/  FSEL R76, R76, -INF , !P0 ;  /* 0xff8000004c4c7808 */ /* 0x000fc60004000000 */
[----:B------:R-:W2:Y:S01]  /*bc50*/  LDL.LU R183, [R1+0x7c] ;  /* 0x00007c0001b77983 */ /* 0x000ea20000300800 */
[-C--:B------:R-:W-:Y:S02]  /*bc60*/  ISETP.GT.U32.AND P0, PT, R135, R2.reuse, PT ;  /* 0x000000028700720c */ /* 0x080fe40003f04070 */
[----:B------:R-:W-:Y:S01]  /*bc70*/  ISETP.GT.U32.AND P5, PT, R64, R2, PT ;  /* 0x000000024000720c */ /* 0x000fe20003fa4070 */
[----:B------:R-:W2:Y:S04]  /*bc80*/  LDL.LU R182, [R1+0x80] ;  /* 0x0000800001b67983 */ /* 0x000ea80000300800 */
[----:B------:R-:W2:Y:S01]  /*bc90*/  LDL.LU R135, [R1+0x88] ;  /* 0x0000880001877983 */ /* 0x000ea20000300800 */
[----:B----4-:R-:W-:-:S03]  /*bca0*/  ISETP.GT.U32.AND.EX P1, PT, R137, RZ, PT, P1 ;  /* 0x000000ff8900720c */ /* 0x010fc60003f24110 */
[----:B------:R-:W4:Y:S04]  /*bcb0*/  LDL.LU R64, [R1+0x84] ;  /* 0x0000840001407983 */ /* 0x000f280000300800 */
[----:B------:R-:W4:Y:S04]  /*bcc0*/  LDL.LU R251, [R1+0x14] ;  /* 0x0000140001fb7983 */ /* 0x000f280000300800 */
[----:B------:R1:W5:Y:S01]  /*bcd0*/  LDL.LU R137, [R1+0x238] ;  /* 0x0002380001897983 */ /* 0x0003620000300800 */
[----:B---3--:R-:W-:-:S03]  /*bce0*/  ISETP.GT.U32.AND.EX P5, PT, R65, RZ, PT, P5 ;  /* 0x000000ff4100720c */ /* 0x008fc60003fa4150 */
[----:B------:R-:W3:Y:S01]  /*bcf0*/  LDL.LU R65, [R1+0x8c] ;  /* 0x00008c0001417983 */ /* 0x000ee20000300800 */
[----:B------:R-:W-:Y:S01]  /*bd00*/  FMUL R78, R78, UR45 ;  /* 0x0000002d4e4e7c20 */ /* 0x000fe20008400000 */
[----:B------:R-:W-:Y:S01]  /*bd10*/  FMUL R79, R79, UR45 ;  /* 0x0000002d4f4f7c20 */ /* 0x000fe20008400000 */
[----:B------:R-:W-:-:S03]  /*bd20*/  FMUL R80, R80, UR45 ;  /* 0x0000002d50507c20 */ /* 0x000fc60008400000 */
[----:B------:R-:W-:Y:S02]  /*bd30*/  FSEL R78, R78, -INF , !P1 ;  /* 0xff8000004e4e7808 */ /* 0x000fe40004800000 */
[----:B------:R-:W-:Y:S02]  /*bd40*/  FSEL R79, R79, -INF , !P5 ;  /* 0xff8000004f4f7808 */ /* 0x000fe40006800000 */
[----:B--2---:R-:W-:Y:S02]  /*bd50*/  ISETP.GT.U32.AND P1, PT, R136, R2, PT ;  /* 0x000000028800720c */ /* 0x004fe40003f24070 */
[----:B------:R1:W5:Y:S01]  /*bd60*/  LDL.LU R136, [R1+0x234] ;  /* 0x0002340001887983 */ /* 0x0003620000300800 */
[----:B------:R-:W-:-:S03]  /*bd70*/  ISETP.GT.U32.AND.EX P0, PT, R252, RZ, PT, P0 ;  /* 0x000000fffc00720c */ /* 0x000fc60003f04100 */
[----:B------:R-:W2:Y:S01]  /*bd80*/  LDL.LU R252, [R1+0x94] ;  /* 0x0000940001fc7983 */ /* 0x000ea20000300800 */
[----:B------:R-:W-:-:S03]  /*bd90*/  ISETP.GT.U32.AND P5, PT, R183, R2, PT ;  /* 0x00000002b700720c */ /* 0x000fc60003fa4070 */
[----:B------:R-:W2:Y:S01]  /*bda0*/  LDL.LU R183, [R1+0x90] ;  /* 0x0000900001b77983 */ /* 0x000ea20000300800 */
[----:B------:R-:W-:Y:S02]  /*bdb0*/  FSEL R80, R80, -INF , !P0 ;  /* 0xff80000050507808 */ /* 0x000fe40004000000 */
[----:B------:R-:W-:Y:S02]  /*bdc0*/  ISETP.GT.U32.AND.EX P1, PT, R182, RZ, PT, P1 ;  /* 0x000000ffb600720c */ /* 0x000fe40003f24110 */
[----:B------:R-:W-:Y:S02]  /*bdd0*/  ISETP.GT.U32.AND P0, PT, R135, R2, PT ;  /* 0x000000028700720c */ /* 0x000fe40003f04070 */
[----:B----4-:R-:W-:Y:S02]  /*bde0*/  ISETP.GT.U32.AND.EX P5, PT, R64, RZ, PT, P5 ;  /* 0x000000ff4000720c */ /* 0x010fe40003fa4150 */
[----:B------:R-:W4:Y:S04]  /*bdf0*/  LDL.LU R64, [R1+0x98] ;  /* 0x0000980001407983 */ /* 0x000f280000300800 */
[----:B------:R-:W4:Y:S01]  /*be00*/  LDL.LU R182, [R1+0x9c] ;  /* 0x00009c0001b67983 */ /* 0x000f220000300800 */
[----:B---3--:R-:W-:-:S03]  /*be10*/  ISETP.GT.U32.AND.EX P0, PT, R65, RZ, PT, P0 ;  /* 0x000000ff4100720c */ /* 0x008fc60003f04100 */
[----:B------:R-:W3:Y:S01]  /*be20*/  LDL.LU R65, [R1+0xa0] ;  /* 0x0000a00001417983 */ /* 0x000ee20000300800 */
[----:B------:R-:W-:Y:S01]  /*be30*/  FMUL R81, R81, UR45 ;  /* 0x0000002d51517c20 */ /* 0x000fe20008400000 */
[----:B------:R-:W-:Y:S01]  /*be40*/  FMUL R82, R82, UR45 ;  /* 0x0000002d52527c20 */ /* 0x000fe20008400000 */
[----:B------:R-:W-:Y:S01]  /*be50*/  FMUL R83, R83, UR45 ;  /* 0x0000002d53537c20 */ /* 0x000fe20008400000 */
[----:B------:R-:W-:Y:S01]  /*be60*/  FMUL R4, R4, UR45 ;  /* 0x0000002d04047c20 */ /* 0x000fe20008400000 */
[----:B------:R-:W3:Y:S01]  /*be70*/  LDL.LU R135, [R1+0xa4] ;  /* 0x0000a40001877983 */ /* 0x000ee20000300800 */
[----:B------:R-:W-:Y:S02]  /*be80*/  FSEL R81, R81, -INF , !P1 ;  /* 0xff80000051517808 */ /* 0x000fe40004800000 */
[----:B------:R-:W-:-:S04]  /*be90*/  ISETP.GT.U32.AND P1, PT, R180, R2, PT ;  /* 0x00000002b400720c */ /* 0x000fc80003f24070 */
[----:B------:R-:W-:Y:S02]  /*bea0*/  ISETP.GT.U32.AND.EX P1, PT, R3, RZ, PT, P1 ;  /* 0x000000ff0300720c */ /* 0x000fe40003f24110 */
[----:B------:R-:W-:Y:S02]  /*beb0*/  FSEL R82, R82, -INF , !P0 ;  /* 0xff80000052527808 */ /* 0x000fe40004000000 */
[----:B------:R-:W-:Y:S02]  /*bec0*/  FSEL R83, R83, -INF , !P5 ;  /* 0xff80000053537808 */ /* 0x000fe40006800000 */
[-C--:B------:R-:W-:Y:S02]  /*bed0*/  ISETP.GT.U32.AND P0, PT, R245, R2.reuse, PT ;  /* 0x00000002f500720c */ /* 0x080fe40003f04070 */
[----:B--2---:R-:W-:Y:S01]  /*bee0*/  ISETP.GT.U32.AND P5, PT, R252, R2, PT ;  /* 0x00000002fc00720c */ /* 0x004fe20003fa4070 */
[----:B------:R-:W2:Y:S01]  /*bef0*/  LDL.LU R245, [R1+0xa8] ;  /* 0x0000a80001f57983 */ /* 0x000ea20000300800 */
[----:B------:R-:W-:-:S02]  /*bf00*/  FSEL R4, R4, -INF , !P1 ;  /* 0xff80000004047808 */ /* 0x000fc40004800000 */
[-C--:B------:R-:W-:Y:S01]  /*bf10*/  ISETP.GT.U32.AND P1, PT, R183, R2.reuse, PT ;  /* 0x00000002b700720c */ /* 0x080fe20003f24070 */
[----:B------:R-:W-:Y:S01]  /*bf20*/  FMUL R84, R84, UR45 ;  /* 0x0000002d54547c20 */ /* 0x000fe20008400000 */
[----:B------:R-:W2:Y:S01]  /*bf30*/  LDL.LU R183, [R1+0xac] ;  /* 0x0000ac0001b77983 */ /* 0x000ea20000300800 */
[----:B----4-:R-:W-:Y:S02]  /*bf40*/  ISETP.GT.U32.AND.EX P5, PT, R64, RZ, PT, P5 ;  /* 0x000000ff4000720c */ /* 0x010fe40003fa4150 */
[----:B------:R-:W-:Y:S02]  /*bf50*/  ISETP.GT.U32.AND.EX P1, PT, R182, RZ, PT, P1 ;  /* 0x000000ffb600720c */ /* 0x000fe40003f24110 */
[----:B------:R-:W4:Y:S01]  /*bf60*/  LDL.LU R182, [R1+0xb0] ;  /* 0x0000b00001b67983 */ /* 0x000f220000300800 */
[----:B------:R-:W-:Y:S02]  /*bf70*/  FSEL R84, R84, -INF , !P5 ;  /* 0xff80000054547808 */ /* 0x000fe40006800000 */
[----:B---3--:R-:W-:-:S02]  /*bf80*/  ISETP.GT.U32.AND P5, PT, R65, R2, PT ;  /* 0x000000024100720c */ /* 0x008fc40003fa4070 */
[----:B------:R-:W3:Y:S01]  /*bf90*/  LDL.LU R65, [R1+0xb4] ;  /* 0x0000b40001417983 */ /* 0x000ee20000300800 */
[----:B------:R-:W-:Y:S01]  /*bfa0*/  FMUL R85, R85, UR45 ;  /* 0x0000002d55557c20 */ /* 0x000fe20008400000 */
[----:B------:R-:W-:-:S04]  /*bfb0*/  FMUL R86, R86, UR45 ;  /* 0x0000002d56567c20 */ /* 0x000fc80008400000 */
[----:B------:R-:W-:Y:S02]  /*bfc0*/  FSEL R85, R85, -INF , !P1 ;  /* 0xff80000055557808 */ /* 0x000fe40004800000 */
[----:B------:R-:W-:Y:S02]  /*bfd0*/  ISETP.GT.U32.AND P1, PT, R135, R2, PT ;  /* 0x000000028700720c */ /* 0x000fe40003f24070 */
[----:B------:R-:W3:Y:S01]  /*bfe0*/  LDL.LU R135, [R1+0xb8] ;  /* 0x0000b80001877983 */ /* 0x000ee20000300800 */
[----:B------:R-:W-:Y:S01]  /*bff0*/  FMUL R87, R87, UR45 ;  /* 0x0000002d57577c20 */ /* 0x000fe20008400000 */
[----:B--2---:R-:W-:Y:S02]  /*c000*/  ISETP.GT.U32.AND.EX P5, PT, R245, RZ, PT, P5 ;  /* 0x000000fff500720c */ /* 0x004fe40003fa4150 */
[----:B------:R-:W2:Y:S02]  /*c010*/  LDL.LU R245, [R1+0xbc] ;  /* 0x0000bc0001f57983 */ /* 0x000ea40000300800 */
[----:B------:R-:W-:-:S02]  /*c020*/  FSEL R86, R86, -INF , !P5 ;  /* 0xff80000056567808 */ /* 0x000fc40006800000 */
[----:B------:R-:W-:Y:S02]  /*c030*/  ISETP.GT.U32.AND.EX P1, PT, R183, RZ, PT, P1 ;  /* 0x000000ffb700720c */ /* 0x000fe40003f24110 */
[----:B------:R-:W2:Y:S02]  /*c040*/  LDL.LU R183, [R1+0xc0] ;  /* 0x0000c00001b77983 */ /* 0x000ea40000300800 */
[----:B------:R-:W-:Y:S02]  /*c050*/  FSEL R87, R87, -INF , !P1 ;  /* 0xff80000057577808 */ /* 0x000fe40004800000 */
[-C--:B----4-:R-:W-:Y:S02]  /*c060*/  ISETP.GT.U32.AND P5, PT, R182, R2.reuse, PT ;  /* 0x00000002b600720c */ /* 0x090fe40003fa4070 */
[----:B------:R-:W4:Y:S01]  /*c070*/  LDL.LU R182, [R1+0xc4] ;  /* 0x0000c40001b67983 */ /* 0x000f220000300800 */
[----:B---3--:R-:W-:-:S03]  /*c080*/  ISETP.GT.U32.AND P1, PT, R65, R2, PT ;  /* 0x000000024100720c */ /* 0x008fc60003f24070 */
[----:B------:R-:W3:Y:S01]  /*c090*/  LDL.LU R65, [R1+0xc8] ;  /* 0x0000c80001417983 */ /* 0x000ee20000300800 */
[----:B------:R-:W-:Y:S01]  /*c0a0*/  FMUL R88, R88, UR45 ;  /* 0x0000002d58587c20 */ /* 0x000fe20008400000 */
[----:B------:R-:W-:Y:S01]  /*c0b0*/  FMUL R89, R89, UR45 ;  /* 0x0000002d59597c20 */ /* 0x000fe20008400000 */
[----:B------:R-:W-:Y:S02]  /*c0c0*/  ISETP.GT.U32.AND.EX P5, PT, R135, RZ, PT, P5 ;  /* 0x000000ff8700720c */ /* 0x000fe40003fa4150 */
[----:B------:R-:W3:Y:S02]  /*c0d0*/  LDL.LU R135, [R1+0xcc] ;  /* 0x0000cc0001877983 */ /* 0x000ee40000300800 */
[----:B------:R-:W-:Y:S02]  /*c0e0*/  FSEL R88, R88, -INF , !P5 ;  /* 0xff80000058587808 */ /* 0x000fe40006800000 */
[----:B--2---:R-:W-:Y:S02]  /*c0f0*/  ISETP.GT.U32.AND.EX P1, PT, R245, RZ, PT, P1 ;  /* 0x000000fff500720c */ /* 0x004fe40003f24110 */
[----:B------:R-:W2:Y:S02]  /*c100*/  LDL.LU R245, [R1+0xd0] ;  /* 0x0000d00001f57983 */ /* 0x000ea40000300800 */
[----:B------:R-:W-:-:S02]  /*c110*/  FSEL R89, R89, -INF , !P1 ;  /* 0xff80000059597808 */ /* 0x000fc40004800000 */
[-C--:B------:R-:W-:Y:S02]  /*c120*/  ISETP.GT.U32.AND P5, PT, R183, R2.reuse, PT ;  /* 0x00000002b700720c */ /* 0x080fe40003fa4070 */
[----:B------:R-:W2:Y:S01]  /*c130*/  LDL.LU R183, [R1+0xd4] ;  /* 0x0000d40001b77983 */ /* 0x000ea20000300800 */
[----:B----4-:R-:W-:-:S03]  /*c140*/  ISETP.GT.U32.AND P1, PT, R182, R2, PT ;  /* 0x00000002b600720c */ /* 0x010fc60003f24070 */
[----:B------:R-:W4:Y:S01]  /*c150*/  LDL.LU R182, [R1+0xd8] ;  /* 0x0000d80001b67983 */ /* 0x000f220000300800 */
[----:B---3--:R-:W-:-:S03]  /*c160*/  ISETP.GT.U32.AND.EX P5, PT, R65, RZ, PT, P5 ;  /* 0x000000ff4100720c */ /* 0x008fc60003fa4150 */
[----:B------:R-:W3:Y:S01]  /*c170*/  LDL.LU R65, [R1+0xdc] ;  /* 0x0000dc0001417983 */ /* 0x000ee20000300800 */
[----:B------:R-:W-:Y:S01]  /*c180*/  FMUL R90, R90, UR45 ;  /* 0x0000002d5a5a7c20 */ /* 0x000fe20008400000 */
[----:B------:R-:W-:Y:S01]  /*c190*/  FMUL R91, R91, UR45 ;  /* 0x0000002d5b5b7c20 */ /* 0x000fe20008400000 */
[----:B------:R-:W-:Y:S02]  /*c1a0*/  ISETP.GT.U32.AND.EX P1, PT, R135, RZ, PT, P1 ;  /* 0x000000ff8700720c */ /* 0x000fe40003f24110 */
[----:B------:R-:W3:Y:S01]  /*c1b0*/  LDL.LU R135, [R1+0xe0] ;  /* 0x0000e00001877983 */ /* 0x000ee20000300800 */
[----:B------:R-:W-:-:S03]  /*c1c0*/  FSEL R90, R90, -INF , !P5 ;  /* 0xff8000005a5a7808 */ /* 0x000fc60006800000 */
[----:B------:R-:W3:Y:S01]  /*c1d0*/  LDL.LU R252, [R1+0xe4] ;  /* 0x0000e40001fc7983 */ /* 0x000ee20000300800 */
[----:B------:R-:W-:Y:S02]  /*c1e0*/  FSEL R91, R91, -INF , !P1 ;  /* 0xff8000005b5b7808 */ /* 0x000fe40004800000 */
[-C--:B--2---:R-:W-:Y:S02]  /*c1f0*/  ISETP.GT.U32.AND P5, PT, R245, R2.reuse, PT ;  /* 0x00000002f500720c */ /* 0x084fe40003fa4070 */
[----:B------:R-:W2:Y:S01]  /*c200*/  LDL.LU R245, [R1+0xe8] ;  /* 0x0000e80001f57983 */ /* 0x000ea20000300800 */
[----:B------:R-:W-:-:S03]  /*c210*/  ISETP.GT.U32.AND P1, PT, R183, R2, PT ;  /* 0x00000002b700720c */ /* 0x000fc60003f24070 */
[----:B------:R-:W2:Y:S01]  /*c220*/  LDL.LU R183, [R1+0xec] ;  /* 0x0000ec0001b77983 */ /* 0x000ea20000300800 */
[----:B----4-:R-:W-:-:S03]  /*c230*/  ISETP.GT.U32.AND.EX P5, PT, R182, RZ, PT, P5 ;  /* 0x000000ffb600720c */ /* 0x010fc60003fa4150 */
[----:B------:R-:W4:Y:S01]  /*c240*/  LDL.LU R182, [R1+0xf0] ;  /* 0x0000f00001b67983 */ /* 0x000f220000300800 */
[----:B------:R-:W-:-:S04]  /*c250*/  FMNMX3 R64, R4, R251, R134, !PT ;  /* 0x000000fb04407276 */ /* 0x000fc80007800086 */
[----:B------:R-:W-:-:S04]  /*c260*/  FMNMX3 R64, R64, R5, R6, !PT ;  /* 0x0000000540407276 */ /* 0x000fc80007800006 */
[----:B------:R-:W-:-:S04]  /*c270*/  FMNMX3 R64, R64, R7, R8, !PT ;  /* 0x0000000740407276 */ /* 0x000fc80007800008 */
[----:B------:R-:W-:Y:S02]  /*c280*/  FMNMX3 R64, R64, R9, R10, !PT ;  /* 0x0000000940407276 */ /* 0x000fe4000780000a */
[----:B---3--:R-:W-:Y:S02]  /*c290*/  ISETP.GT.U32.AND.EX P1, PT, R65, RZ, PT, P1 ;  /* 0x000000ff4100720c */ /* 0x008fe40003f24110 */
[----:B------:R-:W3:Y:S01]  /*c2a0*/  LDL.LU R65, [R1+0xf4] ;  /* 0x0000f40001417983 */ /* 0x000ee20000300800 */
[----:B------:R-:W-:-:S04]  /*c2b0*/  FMNMX3 R64, R64, R11, R12, !PT ;  /* 0x0000000b40407276 */ /* 0x000fc8000780000c */
[----:B------:R-:W-:-:S04]  /*c2c0*/  FMNMX3 R64, R64, R13, R14, !PT ;  /* 0x0000000d40407276 */ /* 0x000fc8000780000e */
[----:B------:R-:W-:-:S04]  /*c2d0*/  FMNMX3 R64, R64, R15, R16, !PT ;  /* 0x0000000f40407276 */ /* 0x000fc80007800010 */
[----:B------:R-:W-:-:S04]  /*c2e0*/  FMNMX3 R64, R64, R17, R18, !PT ;  /* 0x0000001140407276 */ /* 0x000fc80007800012 */
[----:B------:R-:W-:-:S04]  /*c2f0*/  FMNMX3 R64, R64, R19, R20, !PT ;  /* 0x0000001340407276 */ /* 0x000fc80007800014 */
[----:B------:R-:W-:-:S04]  /*c300*/  FMNMX3 R64, R64, R21, R22, !PT ;  /* 0x0000001540407276 */ /* 0x000fc80007800016 */
[----:B------:R-:W-:Y:S02]  /*c310*/  FMNMX3 R64, R64, R23, R24, !PT ;  /* 0x0000001740407276 */ /* 0x000fe40007800018 */
[----:B------:R-:W-:Y:S02]  /*c320*/  FSEL R28, R28, -INF , !P4 ;  /* 0xff8000001c1c7808 */ /* 0x000fe40006000000 */
[----:B------:R-:W-:Y:S01]  /*c330*/  FMNMX3 R64, R64, R25, R26, !PT ;  /* 0x0000001940407276 */ /* 0x000fe2000780001a */
[----:B------:R-:W-:Y:S01]  /*c340*/  FMUL R92, R92, UR45 ;  /* 0x0000002d5c5c7c20 */ /* 0x000fe20008400000 */
[----:B------:R-:W-:Y:S02]  /*c350*/  FSEL R29, R29, -INF , !P3 ;  /* 0xff8000001d1d7808 */ /* 0x000fe40005800000 */
[----:B------:R-:W-:Y:S02]  /*c360*/  FSEL R30, R30, -INF , !P2 ;  /* 0xff8000001e1e7808 */ /* 0x000fe40005000000 */
[----:B------:R-:W-:-:S02]  /*c370*/  FMNMX3 R64, R64, R27, R28, !PT ;  /* 0x0000001b40407276 */ /* 0x000fc4000780001c */
[----:B------:R-:W-:Y:S02]  /*c380*/  FSEL R92, R92, -INF , !P5 ;  /* 0xff8000005c5c7808 */ /* 0x000fe40006800000 */
[----:B------:R-:W-:Y:S02]  /*c390*/  FMNMX3 R64, R64, R29, R30, !PT ;  /* 0x0000001d40407276 */ /* 0x000fe4000780001e */
[-C--:B------:R-:W-:Y:S01]  /*c3a0*/  ISETP.GT.U32.AND P5, PT, R135, R2.reuse, PT ;  /* 0x000000028700720c */ /* 0x080fe20003fa4070 */
[----:B------:R-:W-:Y:S01]  /*c3b0*/  FMUL R94, R94, UR45 ;  /* 0x0000002d5e5e7c20 */ /* 0x000fe20008400000 */
[----:B------:R-:W-:Y:S01]  /*c3c0*/  FMNMX3 R64, R64, R31, R32, !PT ;  /* 0x0000001f40407276 */ /* 0x000fe20007800020 */
[----:B------:R-:W-:Y:S01]  /*c3d0*/  FMUL R93, R93, UR45 ;  /* 0x0000002d5d5d7c20 */ /* 0x000fe20008400000 */
[----:B--2---:R-:W-:Y:S01]  /*c3e0*/  ISETP.GT.U32.AND.EX P5, PT, R245, RZ, PT, P5 ;  /* 0x000000fff500720c */ /* 0x004fe20003fa4150 */
[----:B------:R-:W-:Y:S01]  /*c3f0*/  FMUL R95, R95, UR45 ;  /* 0x0000002d5f5f7c20 */ /* 0x000fe20008400000 */
[----:B------:R-:W-:Y:S01]  /*c400*/  FMNMX3 R64, R64, R33, R34, !PT ;  /* 0x0000002140407276 */ /* 0x000fe20007800022 */
[----:B------:R-:W-:Y:S01]  /*c410*/  FMUL R97, R97, UR45 ;  /* 0x0000002d61617c20 */ /* 0x000fe20008400000 */
[----:B------:R-:W-:Y:S01]  /*c420*/  FSEL R94, R94, -INF , !P5 ;  /* 0xff8000005e5e7808 */ /* 0x000fe20006800000 */
[----:B------:R-:W-:Y:S01]  /*c430*/  FMUL R96, R96, UR45 ;  /* 0x0000002d60607c20 */ /* 0x000fe20008400000 */
[----:B----4-:R-:W-:Y:S01]  /*c440*/  ISETP.GT.U32.AND P5, PT, R182, R2, PT ;  /* 0x00000002b600720c */ /* 0x010fe20003fa4070 */
[----:B------:R-:W-:Y:S01]  /*c450*/  FMUL R66, R66, UR45 ;  /* 0x0000002d42427c20 */ /* 0x000fe20008400000 */
[----:B------:R-:W-:Y:S01]  /*c460*/  FMNMX3 R64, R64, R35, R36, !PT ;  /* 0x0000002340407276 */ /* 0x000fe20007800024 */
[----:B------:R-:W-:Y:S01]  /*c470*/  FMUL R118, R118, UR45 ;  /* 0x0000002d76767c20 */ /* 0x000fe20008400000 */
[C---:B------:R-:W-:Y:S01]  /*c480*/  LOP3.LUT P3, RZ, R0.reuse, 0x80, RZ, 0xc0, !PT ;  /* 0x0000008000ff7812 */ /* 0x040fe2000786c0ff */
[----:B------:R-:W-:Y:S01]  /*c490*/  FMUL R121, R121, UR45 ;  /* 0x0000002d79797c20 */ /* 0x000fe20008400000 */
[----:B------:R-:W-:Y:S01]  /*c4a0*/  LOP3.LUT P4, RZ, R0, 0x40, RZ, 0xc0, !PT ;  /* 0x0000004000ff7812 */ /* 0x000fe2000788c0ff */
[----:B------:R-:W-:Y:S01]  /*c4b0*/  FMUL R120, R120, UR45 ;  /* 0x0000002d78787c20 */ /* 0x000fe20008400000 */
[----:B------:R-:W-:Y:S01]  /*c4c0*/  LOP3.LUT P2, RZ, R0, 0x100, RZ, 0xc0, !PT ;  /* 0x0000010000ff7812 */ /* 0x000fe2000784c0ff */
[----:B------:R-:W-:Y:S01]  /*c4d0*/  FMUL R123, R123, UR45 ;  /* 0x0000002d7b7b7c20 */ /* 0x000fe20008400000 */
[----:B------:R-:W-:Y:S01]  /*c4e0*/  FSEL R44, R44, -INF , !P3 ;  /* 0xff8000002c2c7808 */ /* 0x000fe20005800000 */
[----:B------:R-:W-:Y:S01]  /*c4f0*/  FMUL R122, R122, UR45 ;  /* 0x0000002d7a7a7c20 */ /* 0x000fe20008400000 */
[----:B------:R-:W-:Y:S01]  /*c500*/  FSEL R43, R43, -INF , !P4 ;  /* 0xff8000002b2b7808 */ /* 0x000fe20006000000 */
[----:B------:R-:W-:Y:S01]  /*c510*/  FMUL R125, R125, UR45 ;  /* 0x0000002d7d7d7c20 */ /* 0x000fe20008400000 */
[----:B------:R-:W-:Y:S01]  /*c520*/  LOP3.LUT P3, RZ, R0, 0x200, RZ, 0xc0, !PT ;  /* 0x0000020000ff7812 */ /* 0x000fe2000786c0ff */
[----:B------:R-:W-:Y:S01]  /*c530*/  FMUL R124, R124, UR45 ;  /* 0x0000002d7c7c7c20 */ /* 0x000fe20008400000 */
[----:B------:R-:W-:Y:S01]  /*c540*/  FSEL R45, R45, -INF , !P2 ;  /* 0xff8000002d2d7808 */ /* 0x000fe20005000000 */
[----:B------:R-:W-:Y:S01]  /*c550*/  FMUL R126, R126, UR45 ;  /* 0x0000002d7e7e7c20 */ /* 0x000fe20008400000 */
[----:B------:R-:W-:Y:S01]  /*c560*/  LOP3.LUT P2, RZ, R0, 0x400, RZ, 0xc0, !PT ;  /* 0x0000040000ff7812 */ /* 0x000fe2000784c0ff */
[----:B------:R-:W-:Y:S01]  /*c570*/  FMUL R127, R127, UR45 ;  /* 0x0000002d7f7f7c20 */ /* 0x000fe20008400000 */
[----:B------:R-:W-:Y:S01]  /*c580*/  FSEL R46, R46, -INF , !P3 ;  /* 0xff8000002e2e7808 */ /* 0x000fe20005800000 */
[----:B------:R1:W5:Y:S01]  /*c590*/  LDL.LU R135, [R1+0x230] ;  /* 0x0002300001877983 */ /* 0x0003620000300800 */
[----:B------:R-:W-:-:S02]  /*c5a0*/  FSEL R93, R93, -INF , !P1 ;  /* 0xff8000005d5d7808 */ /* 0x000fc40004800000 */
[----:B------:R-:W-:Y:S02]  /*c5b0*/  FSEL R47, R47, -INF , !P2 ;  /* 0xff8000002f2f7808 */ /* 0x000fe40005000000 */
[----:B------:R-:W-:-:S04]  /*c5c0*/  ISETP.GT.U32.AND P1, PT, R252, R2, PT ;  /* 0x00000002fc00720c */ /* 0x000fc80003f24070 */
[----:B------:R-:W-:-:S04]  /*c5d0*/  ISETP.GT.U32.AND.EX P1, PT, R183, RZ, PT, P1 ;  /* 0x000000ffb700720c */ /* 0x000fc80003f24110 */
[----:B------:R-:W-:Y:S02]  /*c5e0*/  FSEL R95, R95, -INF , !P1 ;  /* 0xff8000005f5f7808 */ /* 0x000fe40004800000 */
[----:B------:R-:W-:-:S04]  /*c5f0*/  ISETP.GT.U32.AND P1, PT, R184, R2, PT ;  /* 0x00000002b800720c */ /* 0x000fc80003f24070 */
[----:B------:R-:W-:Y:S02]  /*c600*/  ISETP.GT.U32.AND.EX P1, PT, R187, RZ, PT, P1 ;  /* 0x000000ffbb00720c */ /* 0x000fe40003f24110 */
[C---:B------:R-:W-:Y:S02]  /*c610*/  LOP3.LUT P4, RZ, R0.reuse, 0x800000, RZ, 0xc0, !PT ;  /* 0x0080000000ff7812 */ /* 0x040fe4000788c0ff */
[C---:B------:R-:W-:Y:S02]  /*c620*/  LOP3.LUT P3, RZ, R0.reuse, 0x1000000, RZ, 0xc0, !PT ;  /* 0x0100000000ff7812 */ /* 0x040fe4000786c0ff */
[----:B------:R-:W-:Y:S02]  /*c630*/  LOP3.LUT P2, RZ, R0, 0x2000000, RZ, 0xc0, !PT ;  /* 0x0200000000ff7812 */ /* 0x000fe4000784c0ff */
[----:B------:R-:W-:Y:S02]  /*c640*/  FSEL R60, R60, -INF , !P4 ;  /* 0xff8000003c3c7808 */ /* 0x000fe40006000000 */
[----:B------:R-:W-:-:S02]  /*c650*/  FSEL R61, R61, -INF , !P3 ;  /* 0xff8000003d3d7808 */ /* 0x000fc40005800000 */
[----:B------:R-:W-:Y:S02]  /*c660*/  FSEL R62, R62, -INF , !P2 ;  /* 0xff8000003e3e7808 */ /* 0x000fe40005000000 */
[----:B------:R-:W-:Y:S01]  /*c670*/  FSEL R66, R66, -INF , !P6 ;  /* 0xff80000042427808 */ /* 0x000fe20007000000 */
[----:B------:R-:W-:Y:S01]  /*c680*/  FMUL R182, R119, UR45 ;  /* 0x0000002d77b67c20 */ /* 0x000fe20008400000 */
[C---:B------:R-:W-:Y:S02]  /*c690*/  LOP3.LUT P4, RZ, R0.reuse, 0x80000000, RZ, 0xc0, !PT ;  /* 0x8000000000ff7812 */ /* 0x040fe4000788c0ff */
[C---:B------:R-:W-:Y:S02]  /*c6a0*/  LOP3.LUT P3, RZ, R0.reuse, 0x40000000, RZ, 0xc0, !PT ;  /* 0x4000000000ff7812 */ /* 0x040fe4000786c0ff */
[----:B------:R-:W-:Y:S02]  /*c6b0*/  ISETP.GT.U32.AND.EX P0, PT, R247, RZ, PT, P0 ;  /* 0x000000fff700720c */ /* 0x000fe40003f04100 */
[----:B------:R-:W-:-:S02]  /*c6c0*/  LOP3.LUT P2, RZ, R0, 0x20000000, RZ, 0xc0, !PT ;  /* 0x2000000000ff7812 */ /* 0x000fc4000784c0ff */
[----:B------:R-:W-:Y:S02]  /*c6d0*/  ISETP.GT.U32.AND.EX P3, PT, R249, RZ, PT, P3 ;  /* 0x000000fff900720c */ /* 0x000fe40003f64130 */
[----:B------:R-:W-:Y:S02]  /*c6e0*/  ISETP.GT.U32.AND.EX P4, PT, R248, RZ, PT, P4 ;  /* 0x000000fff800720c */ /* 0x000fe40003f84140 */
[----:B------:R-:W-:Y:S02]  /*c6f0*/  ISETP.GT.U32.AND.EX P2, PT, R250, RZ, PT, P2 ;  /* 0x000000fffa00720c */ /* 0x000fe40003f44120 */
[----:B---3--:R-:W-:Y:S02]  /*c700*/  ISETP.GT.U32.AND.EX P5, PT, R65, RZ, PT, P5 ;  /* 0x000000ff4100720c */ /* 0x008fe40003fa4150 */
[----:B------:R-:W-:-:S04]  /*c710*/  FMNMX3 R65, R64, R37, R38, !PT ;  /* 0x0000002540417276 */ /* 0x000fc80007800026 */
        /* <DEDUP_REMOVED lines=8> */
[----:B------:R-:W-:Y:S02]  /*c7a0*/  FMNMX3 R65, R65, R53, R54, !PT ;  /* 0x0000003541417276 */ /* 0x000fe40007800036 */
[----:B------:R-:W-:Y:S01]  /*c7b0*/  ISETP.GT.U32.AND P1, PT, R186, R2, PT ;  /* 0x00000002ba00720c */ /* 0x000fe20003f24070 */
[----:B------:R-:W-:Y:S01]  /*c7c0*/  FMUL R97, R98, UR45 ;  /* 0x0000002d62617c20 */ /* 0x000fe20008400000 */
[----:B------:R-:W-:Y:S01]  /*c7d0*/  FMNMX3 R65, R65, R55, R56, !PT ;  /* 0x0000003741417276 */ /* 0x000fe20007800038 */
[----:B------:R-:W-:Y:S01]  /*c7e0*/  FMUL R98, R99, UR45 ;  /* 0x0000002d63627c20 */ /* 0x000fe20008400000 */
[----:B------:R-:W-:-:S02]  /*c7f0*/  FSEL R96, R96, -INF , !P5 ;  /* 0xff80000060607808 */ /* 0x000fc40006800000 */
[-C--:B------:R-:W-:Y:S02]  /*c800*/  ISETP.GT.U32.AND P5, PT, R185, R2.reuse, PT ;  /* 0x00000002b900720c */ /* 0x080fe40003fa4070 */
[----:B------:R-:W-:Y:S02]  /*c810*/  ISETP.GT.U32.AND.EX P1, PT, R191, RZ, PT, P1 ;  /* 0x000000ffbf00720c */ /* 0x000fe40003f24110 */
[----:B------:R-:W-:Y:S02]  /*c820*/  FMNMX3 R65, R65, R57, R58, !PT ;  /* 0x0000003941417276 */ /* 0x000fe4000780003a */
[----:B------:R-:W-:Y:S02]  /*c830*/  ISETP.GT.U32.AND.EX P5, PT, R189, RZ, PT, P5 ;  /* 0x000000ffbd00720c */ /* 0x000fe40003fa4150 */
[----:B------:R-:W-:Y:S02]  /*c840*/  FSEL R98, R98, -INF , !P1 ;  /* 0xff80000062627808 */ /* 0x000fe40004800000 */
        /* <DEDUP_REMOVED lines=10> */
[----:B------:R-:W-:-:S02]  /*c8f0*/  ISETP.GT.U32.AND P1, PT, R194, R2, PT ;  /* 0x00000002c200720c */ /* 0x000fc40003f24070 */
[----:B------:R-:W-:Y:S01]  /*c900*/  FMNMX3 R65, R65, R63, R66, !PT ;  /* 0x0000003f41417276 */ /* 0x000fe20007800042 */
[----:B------:R-:W-:Y:S01]  /*c910*/  FMUL R101, R102, UR45 ;  /* 0x0000002d66657c20 */ /* 0x000fe20008400000 */
[----:B------:R-:W-:Y:S01]  /*c920*/  FSEL R99, R99, -INF , !P5 ;  /* 0xff80000063637808 */ /* 0x000fe20006800000 */
[----:B------:R-:W-:Y:S01]  /*c930*/  FMUL R102, R103, UR45 ;  /* 0x0000002d67667c20 */ /* 0x000fe20008400000 */
[----:B------:R-:W-:Y:S02]  /*c940*/  ISETP.GT.U32.AND P5, PT, R192, R2, PT ;  /* 0x00000002c000720c */ /* 0x000fe40003fa4070 */
[----:B------:R-:W-:Y:S02]  /*c950*/  ISETP.GT.U32.AND.EX P1, PT, R199, RZ, PT, P1 ;  /* 0x000000ffc700720c */ /* 0x000fe40003f24110 */
[----:B------:R-:W-:Y:S02]  /*c960*/  FMNMX3 R65, R65, R67, R68, !PT ;  /* 0x0000004341417276 */ /* 0x000fe40007800044 */
[----:B------:R-:W-:-:S02]  /*c970*/  ISETP.GT.U32.AND.EX P5, PT, R197, RZ, PT, P5 ;  /* 0x000000ffc500720c */ /* 0x000fc40003fa4150 */
[----:B------:R-:W-:Y:S02]  /*c980*/  FSEL R102, R102, -INF , !P1 ;  /* 0xff80000066667808 */ /* 0x000fe40004800000 */
[----:B------:R-:W-:Y:S02]  /*c990*/  FMNMX3 R65, R65, R69, R70, !PT ;  /* 0x0000004541417276 */ /* 0x000fe40007800046 */
[-C--:B------:R-:W-:Y:S01]  /*c9a0*/  ISETP.GT.U32.AND P1, PT, R198, R2.reuse, PT ;  /* 0x00000002c600720c */ /* 0x080fe20003f24070 */
[----:B------:R-:W-:Y:S01]  /*c9b0*/  FMUL R103, R104, UR45 ;  /* 0x0000002d68677c20 */ /* 0x000fe20008400000 */
[----:B------:R-:W-:Y:S01]  /*c9c0*/  FSEL R101, R101, -INF , !P5 ;  /* 0xff80000065657808 */ /* 0x000fe20006800000 */
[----:B------:R-:W-:Y:S01]  /*c9d0*/  FMUL R104, R105, UR45 ;  /* 0x0000002d69687c20 */ /* 0x000fe20008400000 */
[----:B------:R-:W-:Y:S02]  /*c9e0*/  FMNMX3 R65, R65, R71, R72, !PT ;  /* 0x0000004741417276 */ /* 0x000fe40007800048 */
[----:B------:R-:W-:-:S02]  /*c9f0*/  ISETP.GT.U32.AND P5, PT, R196, R2, PT ;  /* 0x00000002c400720c */ /* 0x000fc40003fa4070 */
        /* <DEDUP_REMOVED lines=60> */
[----:B------:R-:W-:Y:S02]  /*cdc0*/  ISETP.GT.U32.AND P5, PT, R220, R2, PT ;  /* 0x00000002dc00720c */ /* 0x000fe40003fa4070 */
[----:B------:R-:W-:Y:S02]  /*cdd0*/  ISETP.GT.U32.AND.EX P1, PT, R227, RZ, PT, P1 ;  /* 0x000000ffe300720c */ /* 0x000fe40003f24110 */
[----:B------:R-:W-:Y:S02]  /*cde0*/  FMNMX3 R65, R65, R98, R99, !PT ;  /* 0x0000006241417276 */ /* 0x000fe40007800063 */
[----:B------:R-:W-:Y:S02]  /*cdf0*/  ISETP.GT.U32.AND.EX P5, PT, R225, RZ, PT, P5 ;  /* 0x000000ffe100720c */ /* 0x000fe40003fa4150 */
[----:B------:R-:W-:Y:S02]  /*ce00*/  FSEL R116, R116, -INF , !P1 ;  /* 0xff80000074747808 */ /* 0x000fe40004800000 */
[----:B------:R-:W-:-:S02]  /*ce10*/  ISETP.GT.U32.AND P1, PT, R226, R2, PT ;  /* 0x00000002e200720c */ /* 0x000fc40003f24070 */
[----:B------:R-:W-:Y:S02]  /*ce20*/  FMNMX3 R65, R65, R100, R101, !PT ;  /* 0x0000006441417276 */ /* 0x000fe40007800065 */
[----:B------:R-:W-:Y:S02]  /*ce30*/  FSEL R115, R115, -INF , !P5 ;  /* 0xff80000073737808 */ /* 0x000fe40006800000 */
[----:B------:R-:W-:Y:S02]  /*ce40*/  ISETP.GT.U32.AND P5, PT, R224, R2, PT ;  /* 0x00000002e000720c */ /* 0x000fe40003fa4070 */
[----:B------:R-:W-:Y:S02]  /*ce50*/  ISETP.GT.U32.AND.EX P1, PT, R230, RZ, PT, P1 ;  /* 0x000000ffe600720c */ /* 0x000fe40003f24110 */
[----:B------:R-:W-:Y:S02]  /*ce60*/  FMNMX3 R65, R65, R102, R103, !PT ;  /* 0x0000006641417276 */ /* 0x000fe40007800067 */
[----:B------:R-:W-:-:S02]  /*ce70*/  ISETP.GT.U32.AND.EX P5, PT, R229, RZ, PT, P5 ;  /* 0x000000ffe500720c */ /* 0x000fc40003fa4150 */
[----:B------:R-:W-:Y:S02]  /*ce80*/  FSEL R182, R182, -INF , !P1 ;  /* 0xff800000b6b67808 */ /* 0x000fe40004800000 */
[----:B------:R-:W-:Y:S02]  /*ce90*/  FMNMX3 R65, R65, R104, R105, !PT ;  /* 0x0000006841417276 */ /* 0x000fe40007800069 */
[----:B------:R-:W-:Y:S02]  /*cea0*/  ISETP.GT.U32.AND P1, PT, R231, R2, PT ;  /* 0x00000002e700720c */ /* 0x000fe40003f24070 */
[----:B------:R-:W-:Y:S02]  /*ceb0*/  FSEL R119, R118, -INF , !P5 ;  /* 0xff80000076777808 */ /* 0x000fe40006800000 */
[----:B------:R-:W-:Y:S02]  /*cec0*/  FMNMX3 R65, R65, R106, R107, !PT ;  /* 0x0000006a41417276 */ /* 0x000fe4000780006b */
[----:B------:R-:W-:-:S02]  /*ced0*/  ISETP.GT.U32.AND P5, PT, R228, R2, PT ;  /* 0x00000002e400720c */ /* 0x000fc40003fa4070 */
[----:B------:R-:W-:Y:S02]  /*cee0*/  ISETP.GT.U32.AND.EX P1, PT, R234, RZ, PT, P1 ;  /* 0x000000ffea00720c */ /* 0x000fe40003f24110 */
[----:B------:R-:W-:Y:S02]  /*cef0*/  FMNMX3 R65, R65, R108, R109, !PT ;  /* 0x0000006c41417276 */ /* 0x000fe4000780006d */
[----:B------:R-:W-:Y:S02]  /*cf00*/  ISETP.GT.U32.AND.EX P5, PT, R232, RZ, PT, P5 ;  /* 0x000000ffe800720c */ /* 0x000fe40003fa4150 */
[----:B------:R-:W-:Y:S02]  /*cf10*/  FSEL R121, R121, -INF , !P1 ;  /* 0xff80000079797808 */ /* 0x000fe40004800000 */
[----:B------:R-:W-:Y:S02]  /*cf20*/  ISETP.GT.U32.AND P1, PT, R235, R2, PT ;  /* 0x00000002eb00720c */ /* 0x000fe40003f24070 */
[----:B------:R-:W-:-:S02]  /*cf30*/  FMNMX3 R65, R65, R110, R111, !PT ;  /* 0x0000006e41417276 */ /* 0x000fc4000780006f */
[----:B------:R-:W-:Y:S02]  /*cf40*/  FSEL R120, R120, -INF , !P5 ;  /* 0xff80000078787808 */ /* 0x000fe40006800000 */
[----:B------:R-:W-:Y:S02]  /*cf50*/  ISETP.GT.U32.AND P5, PT, R233, R2, PT ;  /* 0x00000002e900720c */ /* 0x000fe40003fa4070 */
[----:B------:R-:W-:Y:S02]  /*cf60*/  ISETP.GT.U32.AND.EX P1, PT, R238, RZ, PT, P1 ;  /* 0x000000ffee00720c */ /* 0x000fe40003f24110 */
[----:B------:R-:W-:Y:S02]  /*cf70*/  FMNMX3 R65, R65, R112, R113, !PT ;  /* 0x0000007041417276 */ /* 0x000fe40007800071 */
[----:B------:R-:W-:Y:S02]  /*cf80*/  ISETP.GT.U32.AND.EX P5, PT, R236, RZ, PT, P5 ;  /* 0x000000ffec00720c */ /* 0x000fe40003fa4150 */
[----:B------:R-:W-:-:S02]  /*cf90*/  FSEL R123, R123, -INF , !P1 ;  /* 0xff8000007b7b7808 */ /* 0x000fc40004800000 */
[----:B------:R-:W-:Y:S02]  /*cfa0*/  ISETP.GT.U32.AND P1, PT, R239, R2, PT ;  /* 0x00000002ef00720c */ /* 0x000fe40003f24070 */
[----:B------:R-:W-:Y:S02]  /*cfb0*/  FMNMX3 R65, R65, R114, R115, !PT ;  /* 0x0000007241417276 */ /* 0x000fe40007800073 */
[----:B------:R-:W-:Y:S02]  /*cfc0*/  FSEL R122, R122, -INF , !P5 ;  /* 0xff8000007a7a7808 */ /* 0x000fe40006800000 */
[----:B------:R-:W-:Y:S02]  /*cfd0*/  ISETP.GT.U32.AND P5, PT, R237, R2, PT ;  /* 0x00000002ed00720c */ /* 0x000fe40003fa4070 */
[----:B------:R-:W-:Y:S02]  /*cfe0*/  ISETP.GT.U32.AND.EX P1, PT, R242, RZ, PT, P1 ;  /* 0x000000fff200720c */ /* 0x000fe40003f24110 */
[----:B------:R-:W-:-:S02]  /*cff0*/  FMNMX3 R65, R65, R116, R119, !PT ;  /* 0x0000007441417276 */ /* 0x000fc40007800077 */
[----:B------:R-:W-:Y:S02]  /*d000*/  ISETP.GT.U32.AND.EX P5, PT, R240, RZ, PT, P5 ;  /* 0x000000fff000720c */ /* 0x000fe40003fa4150 */
[----:B------:R-:W-:Y:S02]  /*d010*/  FSEL R125, R125, -INF , !P1 ;  /* 0xff8000007d7d7808 */ /* 0x000fe40004800000 */
[----:B------:R-:W-:Y:S02]  /*d020*/  ISETP.GT.U32.AND P1, PT, R241, R2, PT ;  /* 0x00000002f100720c */ /* 0x000fe40003f24070 */
[----:B------:R-:W-:Y:S02]  /*d030*/  FMNMX3 R65, R65, R182, R120, !PT ;  /* 0x000000b641417276 */ /* 0x000fe40007800078 */
[----:B------:R-:W-:Y:S02]  /*d040*/  FSEL R124, R124, -INF , !P5 ;  /* 0xff8000007c7c7808 */ /* 0x000fe40006800000 */
[----:B------:R-:W-:-:S02]  /*d050*/  ISETP.GT.U32.AND P5, PT, R243, R2, PT ;  /* 0x00000002f300720c */ /* 0x000fc40003fa4070 */
[----:B------:R-:W-:Y:S02]  /*d060*/  ISETP.GT.U32.AND.EX P1, PT, R244, RZ, PT, P1 ;  /* 0x000000fff400720c */ /* 0x000fe40003f24110 */
[----:B------:R-:W-:Y:S01]  /*d070*/  FMNMX3 R65, R65, R121, R122, !PT ;  /* 0x0000007941417276 */ /* 0x000fe2000780007a */
[----:B------:R-:W-:Y:S01]  /*d080*/  FMUL R117, R128, UR45 ;  /* 0x0000002d80757c20 */ /* 0x000fe20008400000 */
[----:B------:R-:W-:Y:S02]  /*d090*/  ISETP.GT.U32.AND.EX P5, PT, R246, RZ, PT, P5 ;  /* 0x000000fff600720c */ /* 0x000fe40003fa4150 */
[----:B------:R-:W-:Y:S02]  /*d0a0*/  FSEL R126, R126, -INF , !P1 ;  /* 0xff8000007e7e7808 */ /* 0x000fe40004800000 */
[----:B------:R-:W-:Y:S01]  /*d0b0*/  FMNMX3 R65, R65, R123, R124, !PT ;  /* 0x0000007b41417276 */ /* 0x000fe2000780007c */
[----:B------:R-:W-:Y:S01]  /*d0c0*/  FMUL R118, R129, UR45 ;  /* 0x0000002d81767c20 */ /* 0x000fe20008400000 */
[----:B------:R-:W-:Y:S01]  /*d0d0*/  FMUL R129, R130, UR45 ;  /* 0x0000002d82817c20 */ /* 0x000fe20008400000 */
[----:B------:R-:W-:-:S02]  /*d0e0*/  FSEL R127, R127, -INF , !P5 ;  /* 0xff8000007f7f7808 */ /* 0x000fc40006800000 */
[----:B------:R-:W-:Y:S02]  /*d0f0*/  FSEL R117, R117, -INF , !P0 ;  /* 0xff80000075757808 */ /* 0x000fe40004000000 */
[----:B------:R-:W-:Y:S01]  /*d100*/  FMNMX3 R65, R65, R125, R126, !PT ;  /* 0x0000007d41417276 */ /* 0x000fe2000780007e */
[----:B------:R-:W-:Y:S01]  /*d110*/  FMUL R128, R131, UR45 ;  /* 0x0000002d83807c20 */ /* 0x000fe20008400000 */
[----:B------:R-:W-:Y:S02]  /*d120*/  FSEL R118, R118, -INF , !P4 ;  /* 0xff80000076767808 */ /* 0x000fe40006000000 */
[----:B------:R-:W-:Y:S02]  /*d130*/  FSEL R129, R129, -INF , !P3 ;  /* 0xff80000081817808 */ /* 0x000fe40005800000 */
[----:B------:R-:W-:Y:S02]  /*d140*/  FMNMX3 R65, R65, R127, R117, !PT ;  /* 0x0000007f41417276 */ /* 0x000fe40007800075 */
[----:B------:R-:W-:-:S02]  /*d150*/  FSEL R128, R128, -INF , !P2 ;  /* 0xff80000080807808 */ /* 0x000fc40005000000 */
[----:B------:R-:W-:-:S04]  /*d160*/  FMNMX3 R65, R65, R118, R129, !PT ;  /* 0x0000007641417276 */ /* 0x000fc80007800081 */
[----:B------:R-:W-:-:S05]  /*d170*/  FMNMX3 R65, R65, R128, R181, !PT ;  /* 0x0000008041417276 */ /* 0x000fca00078000b5 */
[--C-:B------:R-:W-:Y:S02]  /*d180*/  FADD R131, R134, -R65.reuse ;  /* 0x8000004186837221 */ /* 0x100fe40000000000 */
[----:B------:R1:W5:Y:S04]  /*d190*/  LDL.LU R134, [R1+0x22c] ;  /* 0x00022c0001867983 */ /* 0x0003680000300800 */
[----:B------:R-:W2:Y:S01]  /*d1a0*/  LDL.64 R190, [R1] ;  /* 0x0000000001be7983 */ /* 0x000ea20000100a00 */
[----:B------:R-:W-:Y:S01]  /*d1b0*/  FMUL R131, R131, 1.4426950216293334961 ;  /* 0x3fb8aa3b83837820 */ /* 0x000fe20000400000 */
[----:B------:R-:W-:-:S03]  /*d1c0*/  FADD R183, R5, -R65 ;  /* 0x8000004105b77221 */ /* 0x000fc60000000000 */
[----:B------:R3:W4:Y:S01]  /*d1d0*/  MUFU.EX2 R5, R131 ;  /* 0x0000008300057308 */ /* 0x0007220000000800 */
[----:B------:R-:W-:Y:S01]  /*d1e0*/  FMUL R183, R183, 1.4426950216293334961 ;  /* 0x3fb8aa3bb7b77820 */ /* 0x000fe20000400000 */
[----:B---3--:R-:W-:-:S06]  /*d1f0*/  FADD R131, R6, -R65 ;  /* 0x8000004106837221 */ /* 0x008fcc0000000000 */
[----:B------:R3:W0:Y:S01]  /*d200*/  MUFU.EX2 R6, R183 ;  /* 0x000000b700067308 */ /* 0x0006220000000800 */
        /* <DEDUP_REMOVED lines=34> */
[--C-:B------:R-:W-:Y:S01]  /*d430*/  FADD R20, R20, -R65.reuse ;  /* 0x8000004114147221 */ /* 0x100fe20000000000 */
[--C-:B------:R-:W-:Y:S01]  /*d440*/  FADD R21, R21, -R65.reuse ;  /* 0x8000004115157221 */ /* 0x100fe20000000000 */
[----:B---3--:R-:W-:-:S04]  /*d450*/  FADD R131, R18, -R65 ;  /* 0x8000004112837221 */ /* 0x008fc80000000000 */
[----:B------:R3:W0:Y:S01]  /*d460*/  MUFU.EX2 R18, R183 ;  /* 0x000000b700127308 */ /* 0x0006220000000800 */
[----:B------:R-:W-:Y:S01]  /*d470*/  FMUL R131, R131, 1.4426950216293334961 ;  /* 0x3fb8aa3b83837820 */ /* 0x000fe20000400000 */
[----:B------:R-:W-:Y:S01]  /*d480*/  FMUL R20, R20, 1.4426950216293334961 ;  /* 0x3fb8aa3b14147820 */ /* 0x000fe20000400000 */
[----:B------:R-:W-:Y:S01]  /*d490*/  FMUL R21, R21, 1.4426950216293334961 ;  /* 0x3fb8aa3b15157820 */ /* 0x000fe20000400000 */
[----:B---3--:R-:W-:-:S04]  /*d4a0*/  FADD R183, R19, -R65 ;  /* 0x8000004113b77221 */ /* 0x008fc80000000000 */
[----:B------:R3:W0:Y:S02]  /*d4b0*/  MUFU.EX2 R19, R131 ;  /* 0x0000008300137308 */ /* 0x0006240000000800 */
[----:B---3--:R-:W-:-:S06]  /*d4c0*/  FMUL R131, R183, 1.4426950216293334961 ;  /* 0x3fb8aa3bb7837820 */ /* 0x008fcc0000400000 */
[----:B------:R3:W0:Y:S08]  /*d4d0*/  MUFU.EX2 R183, R20 ;  /* 0x0000001400b77308 */ /* 0x0006300000000800 */
[----:B------:R0:W1:Y:S01]  /*d4e0*/  MUFU.EX2 R184, R21 ;  /* 0x0000001500b87308 */ /* 0x0000620000000800 */
[----:B---3--:R-:W-:-:S04]  /*d4f0*/  FADD R20, R26, -R65 ;  /* 0x800000411a147221 */ /* 0x008fc80000000000 */
[----:B------:R-:W-:Y:S01]  /*d500*/  FMUL R20, R20, 1.4426950216293334961 ;  /* 0x3fb8aa3b14147820 */ /* 0x000fe20000400000 */
[----:B0-----:R-:W-:-:S03]  /*d510*/  FADD R21, R27, -R65 ;  /* 0x800000411b157221 */ /* 0x001fc60000000000 */
[----:B------:R0:W3:Y:S01]  /*d520*/  MUFU.EX2 R27, R20 ;  /* 0x00000014001b7308 */ /* 0x0000e20000000800 */
[----:B------:R-:W-:Y:S01]  /*d530*/  FMUL R21, R21, 1.4426950216293334961 ;  /* 0x3fb8aa3b15157820 */ /* 0x000fe20000400000 */
[----:B0-----:R-:W-:-:S06]  /*d540*/  FADD R20, R28, -R65 ;  /* 0x800000411c147221 */ /* 0x001fcc0000000000 */
[----:B------:R0:W1:Y:S01]  /*d550*/  MUFU.EX2 R28, R21 ;  /* 0x00000015001c7308 */ /* 0x0000620000000800 */
        /* <DEDUP_REMOVED lines=16> */
[----:B------:R-:W1:Y:S01]  /*d660*/  S2R R192, SR_TID.X ;  /* 0x0000000000c07919 */ /* 0x000e620000002100 */
[----:B0-----:R-:W-:-:S05]  /*d670*/  FADD R20, R34, -R65 ;  /* 0x8000004122147221 */ /* 0x001fca0000000000 */
        /* <DEDUP_REMOVED lines=18> */
[----:B------:R0:W2:Y:S01]  /*d7a0*/  MUFU.EX2 R40, R21 ;  /* 0x0000001500287308 */ /* 0x0000a20000000800 */
[----:B------:R-:W-:Y:S01]  /*d7b0*/  FMUL R20, R20, 1.4426950216293334961 ;  /* 0x3fb8aa3b14147820 */ /* 0x000fe20000400000 */
[----:B0-----:R-:W-:Y:S01]  /*d7c0*/  FADD R21, R41, -R65 ;  /* 0x8000004129157221 */ /* 0x001fe20000000000 */
[----:B-1----:R-:W-:-:S05]  /*d7d0*/  LOP3.LUT P6, RZ, R192, 0x7f, RZ, 0xc0, !PT ;  /* 0x0000007fc0ff7812 */ /* 0x002fca00078cc0ff */
[----:B------:R0:W1:Y:S01]  /*d7e0*/  MUFU.EX2 R41, R20 ;  /* 0x0000001400297308 */ /* 0x0000620000000800 */
[----:B------:R-:W-:Y:S01]  /*d7f0*/  FMUL R21, R21, 1.4426950216293334961 ;  /* 0x3fb8aa3b15157820 */ /* 0x000fe20000400000 */
[----:B------:R-:W-:Y:S01]  /*d800*/  USHF.L.U32 UR4, UR4, 0x1f, URZ ;  /* 0x0000001f04047899 */ /* 0x000fe200080006ff */
[----:B0-----:R-:W-:-:S05]  /*d810*/  FADD R20, R42, -R65 ;  /* 0x800000412a147221 */ /* 0x001fca0000000000 */
[----:B------:R0:W1:Y:S01]  /*d820*/  MUFU.EX2 R42, R21 ;  /* 0x00000015002a7308 */ /* 0x0000620000000800 */
[----:B------:R-:W1:Y:S01]  /*d830*/  @!P6 SYNCS.CCTL.IV [UR11+0x8010] ;  /* 0x00801000ff00e9b1 */ /* 0x000e62000800000b */
[----:B------:R-:W-:Y:S01]  /*d840*/  FMUL R20, R20, 1.4426950216293334961 ;  /* 0x3fb8aa3b14147820 */ /* 0x000fe20000400000 */
[----:B------:R-:W-:Y:S01]  /*d850*/  NOP ;  /* 0x0000000000007918 */ /* 0x000fe20000000000 */
[----:B0-----:R-:W-:-:S04]  /*d860*/  FADD R21, R43, -R65 ;  /* 0x800000412b157221 */ /* 0x001fc80000000000 */
[----:B------:R0:W1:Y:S01]  /*d870*/  MUFU.EX2 R43, R20 ;  /* 0x00000014002b7308 */ /* 0x0000620000000800 */
[----:B------:R-:W-:Y:S01]  /*d880*/  FMUL R21, R21, 1.4426950216293334961 ;  /* 0x3fb8aa3b15157820 */ /* 0x000fe20000400000 */
[----:B0-----:R-:W-:-:S06]  /*d890*/  FADD R20, R44, -R65 ;  /* 0x800000412c147221 */ /* 0x001fcc0000000000 */
[----:B------:R0:W2:Y:S02]  /*d8a0*/  MUFU.EX2 R44, R21 ;  /* 0x00000015002c7308 */ /* 0x0000a40000000800 */
[----:B0-----:R-:W-:-:S04]  /*d8b0*/  IMAD.U32 R21, RZ, RZ, UR4 ;  /* 0x00000004ff157e24 */ /* 0x001fc8000f8e00ff */
[----:B-1----:R-:W0:Y:S01]  /*d8c0*/  SYNCS.PHASECHK.TRANS64.TRYWAIT P0, [UR13], R21 ;  /* 0x00000015ff0075a7 */ /* 0x002e22000800110d */
[----:B------:R-:W-:Y:S01]  /*d8d0*/  FMUL R20, R20, 1.4426950216293334961 ;  /* 0x3fb8aa3b14147820 */ /* 0x000fe20000400000 */
[--C-:B------:R-:W-:Y:S01]  /*d8e0*/  FADD R45, R45, -R65.reuse ;  /* 0x800000412d2d7221 */ /* 0x100fe20000000000 */
[--C-:B------:R-:W-:Y:S02]  /*d8f0*/  FADD R46, R46, -R65.reuse ;  /* 0x800000412e2e7221 */ /* 0x100fe40000000000 */
[----:B------:R1:W0:Y:S01]  /*d900*/  MUFU.EX2 R188, R20 ;  /* 0x0000001400bc7308 */ /* 0x0002220000000800 */
[----:B------:R-:W-:Y:S01]  /*d910*/  FMUL R45, R45, 1.4426950216293334961 ;  /* 0x3fb8aa3b2d2d7820 */ /* 0x000fe20000400000 */
[--C-:B------:R-:W-:Y:S01]  /*d920*/  FADD R47, R47, -R65.reuse ;  /* 0x800000412f2f7221 */ /* 0x100fe20000000000 */
[--C-:B------:R-:W-:Y:S01]  /*d930*/  FADD R48, R48, -R65.reuse ;  /* 0x8000004130307221 */ /* 0x100fe20000000000 */
[--C-:B------:R-:W-:Y:S01]  /*d940*/  FADD R52, R52, -R65.reuse ;  /* 0x8000004134347221 */ /* 0x100fe20000000000 */
[--C-:B------:R-:W-:Y:S01]  /*d950*/  FADD R22, R22, -R65.reuse ;  /* 0x8000004116167221 */ /* 0x100fe20000000000 */
[----:B-1----:R-:W-:-:S02]  /*d960*/  FADD R20, R49, -R65 ;  /* 0x8000004131147221 */ /* 0x002fc40000000000 */
[----:B------:R1:W0:Y:S01]  /*d970*/  MUFU.EX2 R189, R45 ;  /* 0x0000002d00bd7308 */ /* 0x0002220000000800 */
[----:B------:R-:W-:Y:S01]  /*d980*/  FMUL R48, R48, 1.4426950216293334961 ;  /* 0x3fb8aa3b30307820 */ /* 0x000fe20000400000 */
[----:B------:R-:W-:Y:S01]  /*d990*/  FMUL R20, R20, 1.4426950216293334961 ;  /* 0x3fb8aa3b14147820 */ /* 0x000fe20000400000 */
[----:B------:R-:W-:Y:S01]  /*d9a0*/  FMUL R52, R52, 1.4426950216293334961 ;  /* 0x3fb8aa3b34347820 */ /* 0x000fe20000400000 */
[--C-:B------:R-:W-:Y:S01]  /*d9b0*/  FADD R4, R4, -R65.reuse ;  /* 0x8000004104047221 */ /* 0x100fe20000000000 */
[--C-:B------:R-:W-:Y:S01]  /*d9c0*/  FADD R130, R251, -R65.reuse ;  /* 0x80000041fb827221 */ /* 0x100fe20000000000 */
[--C-:B------:R-:W-:Y:S01]  /*d9d0*/  FADD R51, R51, -R65.reuse ;  /* 0x8000004133337221 */ /* 0x100fe20000000000 */
[----:B-1----:R-:W-:Y:S01]  /*d9e0*/  FMUL R45, R46, 1.4426950216293334961 ;  /* 0x3fb8aa3b2e2d7820 */ /* 0x002fe20000400000 */
[----:B------:R-:W-:Y:S01]  /*d9f0*/  FMUL R46, R47, 1.4426950216293334961 ;  /* 0x3fb8aa3b2f2e7820 */ /* 0x000fe20000400000 */
[--C-:B------:R-:W-:Y:S01]  /*da00*/  FADD R47, R50, -R65.reuse ;  /* 0x80000041322f7221 */ /* 0x100fe20000000000 */
[--C-:B------:R-:W-:Y:S01]  /*da10*/  FADD R55, R55, -R65.reuse ;  /* 0x8000004137377221 */ /* 0x100fe20000000000 */
[----:B------:R-:W-:Y:S01]  /*da20*/  FMUL R22, R22, 1.4426950216293334961 ;  /* 0x3fb8aa3b16167820 */ /* 0x000fe20000400000 */
[----:B------:R1:W0:Y:S01]  /*da30*/  MUFU.EX2 R50, R20 ;  /* 0x0000001400327308 */ /* 0x0002220000000800 */
[--C-:B------:R-:W-:Y:S01]  /*da40*/  FADD R24, R24, -R65.reuse ;  /* 0x8000004118187221 */ /* 0x100fe20000000000 */
[----:B------:R-:W-:Y:S01]  /*da50*/  FADD R25, R25, -R65 ;  /* 0x8000004119197221 */ /* 0x000fe20000000000 */
[----:B------:R-:W-:Y:S01]  /*da60*/  FMUL R4, R4, 1.4426950216293334961 ;  /* 0x3fb8aa3b04047820 */ /* 0x000fe20000400000 */
[----:B------:R-:W-:Y:S01]  /*da70*/  FMUL R130, R130, 1.4426950216293334961 ;  /* 0x3fb8aa3b82827820 */ /* 0x000fe20000400000 */
[----:B------:R-:W-:-:S03]  /*da80*/  FMUL R47, R47, 1.4426950216293334961 ;  /* 0x3fb8aa3b2f2f7820 */ /* 0x000fc60000400000 */
[----:B------:R0:W2:Y:S01]  /*da90*/  MUFU.EX2 R49, R48 ;  /* 0x0000003000317308 */ /* 0x0000a20000000800 */
[----:B-1----:R-:W-:Y:S01]  /*daa0*/  FADD R20, R53, -R65 ;  /* 0x8000004135147221 */ /* 0x002fe20000000000 */
[----:B------:R-:W-:Y:S01]  /*dab0*/  FMUL R24, R24, 1.4426950216293334961 ;  /* 0x3fb8aa3b18187820 */ /* 0x000fe20000400000 */
[----:B------:R-:W-:-:S05]  /*dac0*/  FMUL R25, R25, 1.4426950216293334961 ;  /* 0x3fb8aa3b19197820 */ /* 0x000fca0000400000 */
[----:B------:R1:W2:Y:S01]  /*dad0*/  MUFU.EX2 R53, R52 ;  /* 0x0000003400357308 */ /* 0x0002a20000000800 */
[----:B0-----:R-:W-:Y:S01]  /*dae0*/  FMUL R48, R51, 1.4426950216293334961 ;  /* 0x3fb8aa3b33307820 */ /* 0x001fe20000400000 */
[----:B------:R-:W-:-:S06]  /*daf0*/  FADD R23, R23, -R65 ;  /* 0x8000004117177221 */ /* 0x000fcc0000000000 */
[----:B------:R0:W2:Y:S01]  /*db00*/  MUFU.EX2 R185, R22 ;  /* 0x0000001600b97308 */ /* 0x0000a20000000800 */
[----:B-1----:R-:W-:Y:S01]  /*db10*/  FMUL R52, R55, 1.4426950216293334961 ;  /* 0x3fb8aa3b37347820 */ /* 0x002fe20000400000 */
[----:B------:R-:W-:Y:S01]  /*db20*/  USHF.R.S32.HI UR4, URZ, 0x1f, UR28 ;  /* 0x0000001fff047899 */ /* 0x000fe2000801141c */
[----:B0-----:R-:W-:-:S05]  /*db30*/  FADD R22, R54, -R65 ;  /* 0x8000004136167221 */ /* 0x001fca0000000000 */
[----:B------:R-:W0:Y:S01]  /*db40*/  MUFU.EX2 R4, R4 ;  /* 0x0000000400047308 */ /* 0x000e220000000800 */
[----:B------:R-:W-:Y:S01]  /*db50*/  FMUL R22, R22, 1.4426950216293334961 ;  /* 0x3fb8aa3b16167820 */ /* 0x000fe20000400000 */
[----:B------:R-:W-:-:S06]  /*db60*/  FMUL R23, R23, 1.4426950216293334961 ;  /* 0x3fb8aa3b17177820 */ /* 0x000fcc0000400000 */
[----:B------:R-:W1:Y:S01]  /*db70*/  MUFU.EX2 R130, R130 ;  /* 0x0000008200827308 */ /* 0x000e620000000800 */
[----:B------:R-:W-:-:S07]  /*db80*/  FMUL R20, R20, 1.4426950216293334961 ;  /* 0x3fb8aa3b14147820 */ /* 0x000fce0000400000 */
[----:B------:R-:W0:Y:S08]  /*db90*/  MUFU.EX2 R131, R131 ;  /* 0x0000008300837308 */ /* 0x000e300000000800 */
[----:B------:R-:W0:Y:S08]  /*dba0*/  MUFU.EX2 R187, R24 ;  /* 0x0000001800bb7308 */ /* 0x000e300000000800 */
[----:B------:R-:W0:Y:S08]  /*dbb0*/  MUFU.EX2 R26, R25 ;  /* 0x00000019001a7308 */ /* 0x000e300000000800 */
[----:B------:R-:W0:Y:S08]  /*dbc0*/  MUFU.EX2 R45, R45 ;  /* 0x0000002d002d7308 */ /* 0x000e300000000800 */
[----:B------:R-:W0:Y:S08]  /*dbd0*/  MUFU.EX2 R46, R46 ;  /* 0x0000002e002e7308 */ /* 0x000e300000000800 */
[----:B------:R-:W0:Y:S08]  /*dbe0*/  MUFU.EX2 R47, R47 ;  /* 0x0000002f002f7308 */ /* 0x000e300000000800 */
[----:B------:R-:W0:Y:S08]  /*dbf0*/  MUFU.EX2 R48, R48 ;  /* 0x0000003000307308 */ /* 0x000e300000000800 */
[----:B------:R-:W0:Y:S08]  /*dc00*/  MUFU.EX2 R52, R52 ;  /* 0x0000003400347308 */ /* 0x000e300000000800 */
[----:B------:R0:W1:Y:S01]  /*dc10*/  MUFU.EX2 R51, R22 ;  /* 0x0000001600337308 */ /* 0x0000620000000800 */
[----:B------:R-:W-:Y:S01]  /*dc20*/  FADD R56, R56, -R65 ;  /* 0x8000004138387221 */ /* 0x000fe20000000000 */
[----:B0-----:R-:W-:-:S06]  /*dc30*/  IADD3 R22, P1, PT, R132, UR28, RZ ;  /* 0x0000001c84167c10 */ /* 0x001fcc000ff3e0ff */
[----:B------:R0:W1:Y:S08]  /*dc40*/  MUFU.EX2 R186, R23 ;  /* 0x0000001700ba7308 */ /* 0x0000700000000800 */
[----:B------:R2:W1:Y:S01]  /*dc50*/  MUFU.EX2 R54, R20 ;  /* 0x0000001400367308 */ /* 0x0004620000000800 */
[----:B0-----:R-:W-:Y:S02]  /*dc60*/  IADD3.X R23, PT, PT, R133, UR4, RZ, P1, !PT ;  /* 0x0000000485177c10 */ /* 0x001fe40008ffe4ff */
[----:B--2---:R-:W-:Y:S01]  /*dc70*/  IADD3 R20, P2, PT, R190, UR28, RZ ;  /* 0x0000001cbe147c10 */ /* 0x004fe2000ff5e0ff */
[----:B---34-:R-:W-:-:S12]  /*dc80*/  @!P0 BRA `(.L_x_14) ;  /* 0x0000004000688947 */ /* 0x018fd80003800000 */
.L_x_23:
[----:B------:R-:W2:Y:S04]  /*dc90*/  LDL.64 R190, [R1] ;  /* 0x0000000001be7983 */ /* 0x000ea80000100a00 */
[----:B------:R-:W3:Y:S01]  /*dca0*/  LDL.64 R192, [R1+0x120] ;  /* 0x0001200001c07983 */ /* 0x000ee20000100a00 */
[----:B------:R-:W-:-:S03]  /*dcb0*/  IADD3 R24, P0, PT, R164, UR28, RZ ;  /* 0x0000001ca4187c10 */ /* 0x000fc6000ff1e0ff */
[----:B------:R-:W4:Y:S04]  /*dcc0*/  LDL.64 R198, [R1+0x118] ;  /* 0x0001180001c67983 */ /* 0x000f280000100a00 */
[----:B------:R-:W4:Y:S04]  /*dcd0*/  LDL.64 R202, [R1+0x110] ;  /* 0x0001100001ca7983 */ /* 0x000f280000100a00 */
[----:B------:R-:W4:Y:S04]  /*dce0*/  LDL.64 R206, [R1+0x108] ;  /* 0x0001080001ce7983 */ /* 0x000f280000100a00 */
[----:B------:R-:W4:Y:S04]  /*dcf0*/  LDL.64 R210, [R1+0x100] ;  /* 0x0001000001d27983 */ /* 0x000f280000100a00 */
[----:B------:R-:W4:Y:S04]  /*dd00*/  LDL.64 R216, [R1+0xf8] ;  /* 0x0000f80001d87983 */ /* 0x000f280000100a00 */
[----:B------:R-:W4:Y:S01]  /*dd10*/  LDL.64 R222, [R1+0x8] ;  /* 0x0000080001de7983 */ /* 0x000f220000100a00 */
[----:B------:R-:W-:Y:S01]  /*dd20*/  FADD R57, R57, -R65 ;  /* 0x8000004139397221 */ /* 0x000fe20000000000 */
[----:B------:R-:W-:-:S02]  /*dd30*/  IADD3.X R25, PT, PT, R165, UR4, RZ, P0, !PT ;  /* 0x00000004a5197c10 */ /* 0x000fc400087fe4ff */
[----:B------:R3:W4:Y:S01]  /*dd40*/  LDG.E.U8 R55, desc[UR24][R22.64] ;  /* 0x0000001816377981 */ /* 0x000722000c1e1100 */
[--C-:B------:R-:W-:Y:S01]  /*dd50*/  FADD R61, R61, -R65.reuse ;  /* 0x800000413d3d7221 */ /* 0x100fe20000000000 */
[--C-:B------:R-:W-:Y:S01]  /*dd60*/  FADD R200, R67, -R65.reuse ;  /* 0x8000004143c87221 */ /* 0x100fe20000000000 */
[--C-:B------:R-:W-:Y:S01]  /*dd70*/  FADD R68, R68, -R65.reuse ;  /* 0x8000004144447221 */ /* 0x100fe20000000000 */
[----:B------:R-:W-:-:S03]  /*dd80*/  FADD R69, R69, -R65 ;  /* 0x8000004145457221 */ /* 0x000fc60000000000 */
[----:B------:R-:W-:Y:S01]  /*dd90*/  FMUL R68, R68, 1.4426950216293334961 ;  /* 0x3fb8aa3b44447820 */ /* 0x000fe20000400000 */
[----:B------:R-:W-:-:S04]  /*dda0*/  FADD R73, R73, -R65 ;  /* 0x8000004149497221 */ /* 0x000fc80000000000 */
[----:B------:R-:W-:Y:S01]  /*ddb0*/  FMUL R73, R73, 1.4426950216293334961 ;  /* 0x3fb8aa3b49497820 */ /* 0x000fe20000400000 */
[----:B------:R-:W-:-:S04]  /*ddc0*/  FADD R77, R77, -R65 ;  /* 0x800000414d4d7221 */ /* 0x000fc80000000000 */
[----:B------:R-:W-:Y:S01]  /*ddd0*/  FMUL R77, R77, 1.4426950216293334961 ;  /* 0x3fb8aa3b4d4d7820 */ /* 0x000fe20000400000 */
[----:B------:R-:W-:-:S04]  /*dde0*/  FADD R81, R81, -R65 ;  /* 0x8000004151517221 */ /* 0x000fc80000000000 */
[----:B------:R-:W-:Y:S01]  /*ddf0*/  FMUL R81, R81, 1.4426950216293334961 ;  /* 0x3fb8aa3b51517820 */ /* 0x000fe20000400000 */
[--C-:B------:R-:W-:Y:S01]  /*de00*/  FADD R214, R82, -R65.reuse ;  /* 0x8000004152d67221 */ /* 0x100fe20000000000 */
[----:B--2---:R-:W-:Y:S02]  /*de10*/  IADD3.X R21, PT, PT, R191, UR4, RZ, P2, !PT ;  /* 0x00000004bf157c10 */ /* 0x004fe400097fe4ff */
[----:B------:R-:W2:Y:S04]  /*de20*/  LDG.E.U8 R191, desc[UR24][R24.64] ;  /* 0x0000001818bf7981 */ /* 0x000ea8000c1e1100 */
[----:B------:R0:W2:Y:S01]  /*de30*/  LDG.E.U8 R190, desc[UR24][R20.64] ;  /* 0x0000001814be7981 */ /* 0x0000a2000c1e1100 */
[----:B---3--:R-:W-:Y:S01]  /*de40*/  IADD3 R22, P0, PT, R192, UR28, RZ ;  /* 0x0000001cc0167c10 */ /* 0x008fe2000ff1e0ff */
[----:B0-----:R-:W-:Y:S01]  /*de50*/  FMUL R21, R57, 1.4426950216293334961 ;  /* 0x3fb8aa3b39157820 */ /* 0x001fe20000400000 */
[----:B------:R-:W-:Y:S01]  /*de60*/  IADD3 R20, P1, PT, R148, UR28, RZ ;  /* 0x0000001c94147c10 */ /* 0x000fe2000ff3e0ff */
[----:B------:R-:W-:-:S02]  /*de70*/  FADD R57, R58, -R65 ;  /* 0x800000413a397221 */ /* 0x000fc40000000000 */
[----:B------:R0:W-:Y:S01]  /*de80*/  MUFU.EX2 R58, R21 ;  /* 0x00000015003a7308 */ /* 0x0001e20000000800 */
[----:B------:R-:W-:Y:S02]  /*de90*/  IADD3.X R23, PT, PT, R193, UR4, RZ, P0, !PT ;  /* 0x00000004c1177c10 */ /* 0x000fe400087fe4ff */
[----:B0-----:R-:W-:-:S05]  /*dea0*/  IADD3.X R21, PT, PT, R149, UR4, RZ, P1, !PT ;  /* 0x0000000495157c10 */ /* 0x001fca0008ffe4ff */
[----:B------:R0:W3:Y:S01]  /*deb0*/  LDG.E.U8 R192, desc[UR24][R20.64] ;  /* 0x0000001814c07981 */ /* 0x0000e2000c1e1100 */
[----:B------:R-:W-:Y:S02]  /*dec0*/  IADD3 R24, P1, PT, R178, UR28, RZ ;  /* 0x0000001cb2187c10 */ /* 0x000fe4000ff3e0ff */
[----:B0-----:R-:W-:-:S04]  /*ded0*/  IADD3 R20, P0, PT, R162, UR28, RZ ;  /* 0x0000001ca2147c10 */ /* 0x001fc8000ff1e0ff */
[----:B------:R-:W-:Y:S01]  /*dee0*/  IADD3.X R21, PT, PT, R163, UR4, RZ, P0, !PT ;  /* 0x00000004a3157c10 */ /* 0x000fe200087fe4ff */
[----:B------:R-:W-:Y:S01]  /*def0*/  FADD R193, R60, -R65 ;  /* 0x800000413cc17221 */ /* 0x000fe20000000000 */
[----:B------:R-:W-:Y:S01]  /*df00*/  IADD3.X R25, PT, PT, R179, UR4, RZ, P1, !PT ;  /* 0x00000004b3197c10 */ /* 0x000fe20008ffe4ff */
[----:B------:R0:W2:Y:S04]  /*df10*/  LDG.E.U8 R60, desc[UR24][R22.64] ;  /* 0x00000018163c7981 */ /* 0x0000a8000c1e1100 */
[----:B------:R1:W2:Y:S01]  /*df20*/  LDG.E.U8 R195, desc[UR24][R20.64] ;  /* 0x0000001814c37981 */ /* 0x0002a2000c1e1100 */
[----:B------:R-:W-:-:S03]  /*df30*/  FMUL R194, R193, 1.4426950216293334961 ;  /* 0x3fb8aa3bc1c27820 */ /* 0x000fc60000400000 */
[----:B------:R4:W2:Y:S01]  /*df40*/  LDG.E.U8 R193, desc[UR24][R24.64] ;  /* 0x0000001818c17981 */ /* 0x0008a2000c1e1100 */
[----:B0-----:R-:W-:Y:S01]  /*df50*/  IADD3 R22, P1, PT, R146, UR28, RZ ;  /* 0x0000001c92167c10 */ /* 0x001fe2000ff3e0ff */
[----:B-1----:R-:W-:Y:S01]  /*df60*/  FMUL R21, R61, 1.4426950216293334961 ;  /* 0x3fb8aa3b3d157820 */ /* 0x002fe20000400000 */
[----:B----4-:R-:W-:Y:S01]  /*df70*/  IADD3 R20, P0, PT, R198, UR28, RZ ;  /* 0x0000001cc6147c10 */ /* 0x010fe2000ff1e0ff */
[----:B------:R-:W-:Y:S02]  /*df80*/  FADD R61, R62, -R65 ;  /* 0x800000413e3d7221 */ /* 0x000fe40000000000 */
[----:B------:R0:W-:Y:S01]  /*df90*/  MUFU.EX2 R62, R21 ;  /* 0x00000015003e7308 */ /* 0x0001e20000000800 */
[----:B------:R-:W-:-:S05]  /*dfa0*/  IADD3.X R23, PT, PT, R147, UR4, RZ, P1, !PT ;  /* 0x0000000493177c10 */ /* 0x000fca0008ffe4ff */
[----:B------:R1:W4:Y:S01]  /*dfb0*/  LDG.E.U8 R196, desc[UR24][R22.64] ;  /* 0x0000001816c47981 */ /* 0x000322000c1e1100 */
[----:B0-----:R-:W-:Y:S02]  /*dfc0*/  IADD3.X R21, PT, PT, R199, UR4, RZ, P0, !PT ;  /* 0x00000004c7157c10 */ /* 0x001fe400087fe4ff */
[----:B------:R-:W-:-:S03]  /*dfd0*/  IADD3 R24, P0, PT, R160, UR28, RZ ;  /* 0x0000001ca0187c10 */ /* 0x000fc6000ff1e0ff */
[----:B------:R0:W2:Y:S01]  /*dfe0*/  LDG.E.U8 R197, desc[UR24][R20.64] ;  /* 0x0000001814c57981 */ /* 0x0000a2000c1e1100 */
[----:B------:R-:W-:Y:S02]  /*dff0*/  IADD3.X R25, PT, PT, R161, UR4, RZ, P0, !PT ;  /* 0x00000004a1197c10 */ /* 0x000fe400087fe4ff */
[----:B-1----:R-:W-:-:S03]  /*e000*/  IADD3 R22, P1, PT, R176, UR28, RZ ;  /* 0x0000001cb0167c10 */ /* 0x002fc6000ff3e0ff */
[----:B------:R1:W2:Y:S01]  /*e010*/  LDG.E.U8 R199, desc[UR24][R24.64] ;  /* 0x0000001818c77981 */ /* 0x0002a2000c1e1100 */
[----:B------:R-:W-:Y:S02]  /*e020*/  IADD3.X R23, PT, PT, R177, UR4, RZ, P1, !PT ;  /* 0x00000004b1177c10 */ /* 0x000fe40008ffe4ff */
[----:B0-----:R-:W-:-:S03]  /*e030*/  IADD3 R20, P1, PT, R144, UR28, RZ ;  /* 0x0000001c90147c10 */ /* 0x001fc6000ff3e0ff */
[----:B------:R0:W2:Y:S01]  /*e040*/  LDG.E.U8 R198, desc[UR24][R22.64] ;  /* 0x0000001816c67981 */ /* 0x0000a2000c1e1100 */
[----:B-1----:R-:W-:Y:S01]  /*e050*/  FADD R25, R4, R130 ;  /* 0x0000008204197221 */ /* 0x002fe20000000000 */
[----:B------:R-:W-:-:S03]  /*e060*/  IADD3.X R21, PT, PT, R145, UR4, RZ, P1, !PT ;  /* 0x0000000491157c10 */ /* 0x000fc60008ffe4ff */
[----:B------:R-:W-:Y:S01]  /*e070*/  FADD R25, R5, R25 ;  /* 0x0000001905197221 */ /* 0x000fe20000000000 */
[----:B0-----:R-:W-:Y:S01]  /*e080*/  FADD R23, R66, -R65 ;  /* 0x8000004142177221 */ /* 0x001fe20000000000 */
[----:B------:R0:W2:Y:S02]  /*e090*/  LDG.E.U8 R201, desc[UR24][R20.64] ;  /* 0x0000001814c97981 */ /* 0x0000a4000c1e1100 */
[----:B------:R-:W-:Y:S01]  /*e0a0*/  FADD R66, R6, R25 ;  /* 0x0000001906427221 */ /* 0x000fe20000000000 */
[----:B------:R-:W-:Y:S01]  /*e0b0*/  IADD3 R24, P1, PT, R174, UR28, RZ ;  /* 0x0000001cae187c10 */ /* 0x000fe2000ff3e0ff */
[----:B------:R-:W-:Y:S01]  /*e0c0*/  FMUL R23, R23, 1.4426950216293334961 ;  /* 0x3fb8aa3b17177820 */ /* 0x000fe20000400000 */
[----:B------:R-:W-:Y:S01]  /*e0d0*/  IADD3 R22, P0, PT, R202, UR28, RZ ;  /* 0x0000001cca167c10 */ /* 0x000fe2000ff1e0ff */
[----:B0-----:R-:W-:Y:S01]  /*e0e0*/  FADD R20, R7, R66 ;  /* 0x0000004207147221 */ /* 0x001fe20000000000 */
[----:B------:R-:W-:-:S03]  /*e0f0*/  IADD3.X R25, PT, PT, R175, UR4, RZ, P1, !PT ;  /* 0x00000004af197c10 */ /* 0x000fc60008ffe4ff */
[----:B------:R-:W-:Y:S01]  /*e100*/  FADD R20, R8, R20 ;  /* 0x0000001408147221 */ /* 0x000fe20000000000 */
[----:B------:R0:W-:Y:S03]  /*e110*/  MUFU.EX2 R67, R23 ;  /* 0x0000001700437308 */ /* 0x0001e60000000800 */
[----:B------:R-:W-:Y:S01]  /*e120*/  FADD R20, R9, R20 ;  /* 0x0000001409147221 */ /* 0x000fe20000000000 */
[----:B0-----:R-:W-:Y:S02]  /*e130*/  IADD3.X R23, PT, PT, R203, UR4, RZ, P0, !PT ;  /* 0x00000004cb177c10 */ /* 0x001fe400087fe4ff */
[----:B------:R0:W2:Y:S01]  /*e140*/  LDG.E.U8 R203, desc[UR24][R24.64] ;  /* 0x0000001818cb7981 */ /* 0x0000a2000c1e1100 */
[--C-:B------:R-:W-:Y:S01]  /*e150*/  FADD R21, R70, -R65.reuse ;  /* 0x8000004146157221 */ /* 0x100fe20000000000 */
[----:B------:R-:W-:Y:S01]  /*e160*/  FADD R70, R71, -R65 ;  /* 0x8000004147467221 */ /* 0x000fe20000000000 */
[----:B------:R1:W-:Y:S01]  /*e170*/  MUFU.EX2 R66, R68 ;  /* 0x0000004400427308 */ /* 0x0003e20000000800 */
[----:B------:R1:W2:Y:S01]  /*e180*/  LDG.E.U8 R202, desc[UR24][R22.64] ;  /* 0x0000001816ca7981 */ /* 0x0002a2000c1e1100 */
[----:B0-----:R-:W-:-:S04]  /*e190*/  FADD R25, R10, R20 ;  /* 0x000000140a197221 */ /* 0x001fc80000000000 */
[----:B------:R-:W-:Y:S01]  /*e1a0*/  FADD R25, R11, R25 ;  /* 0x000000190b197221 */ /* 0x000fe20000000000 */
[----:B------:R-:W-:-:S03]  /*e1b0*/  FMUL R70, R70, 1.4426950216293334961 ;  /* 0x3fb8aa3b46467820 */ /* 0x000fc60000400000 */
[----:B------:R-:W-:Y:S01]  /*e1c0*/  FADD R25, R12, R25 ;  /* 0x000000190c197221 */ /* 0x000fe20000000000 */
[----:B-1----:R-:W-:Y:S01]  /*e1d0*/  FMUL R68, R69, 1.4426950216293334961 ;  /* 0x3fb8aa3b45447820 */ /* 0x002fe20000400000 */
[----:B------:R-:W-:Y:S02]  /*e1e0*/  FADD R69, R72, -R65 ;  /* 0x8000004148457221 */ /* 0x000fe40000000000 */
[----:B------:R-:W-:Y:S01]  /*e1f0*/  FADD R25, R13, R25 ;  /* 0x000000190d197221 */ /* 0x000fe20000000000 */
[----:B------:R0:W-:Y:S01]  /*e200*/  MUFU.EX2 R72, R70 ;  /* 0x0000004600487308 */ /* 0x0001e20000000800 */
[----:B------:R-:W-:Y:S01]  /*e210*/  IADD3 R22, P0, PT, R158, UR28, RZ ;  /* 0x0000001c9e167c10 */ /* 0x000fe2000ff1e0ff */
[----:B------:R-:W-:Y:S01]  /*e220*/  FMUL R21, R21, 1.4426950216293334961 ;  /* 0x3fb8aa3b15157820 */ /* 0x000fe20000400000 */
[----:B------:R-:W-:Y:S01]  /*e230*/  IADD3 R20, P1, PT, R142, UR28, RZ ;  /* 0x0000001c8e147c10 */ /* 0x000fe2000ff3e0ff */
[----:B0-----:R-:W-:Y:S01]  /*e240*/  FADD R70, R14, R25 ;  /* 0x000000190e467221 */ /* 0x001fe20000000000 */
[----:B------:R-:W-:-:S03]  /*e250*/  IADD3.X R23, PT, PT, R159, UR4, RZ, P0, !PT ;  /* 0x000000049f177c10 */ /* 0x000fc600087fe4ff */
[----:B------:R0:W-:Y:S01]  /*e260*/  MUFU.EX2 R71, R21 ;  /* 0x0000001500477308 */ /* 0x0001e20000000800 */
[----:B------:R-:W-:Y:S01]  /*e270*/  FADD R70, R15, R70 ;  /* 0x000000460f467221 */ /* 0x000fe20000000000 */
[----:B------:R-:W-:Y:S01]  /*e280*/  IADD3 R24, P0, PT, R206, UR28, RZ ;  /* 0x0000001cce187c10 */ /* 0x000fe2000ff1e0ff */
[----:B------:R-:W2:Y:S02]  /*e290*/  LDG.E.U8 R204, desc[UR24][R22.64] ;  /* 0x0000001816cc7981 */ /* 0x000ea4000c1e1100 */
[----:B------:R-:W-:Y:S01]  /*e2a0*/  FADD R70, R16, R70 ;  /* 0x0000004610467221 */ /* 0x000fe20000000000 */
[----:B0-----:R-:W-:Y:S02]  /*e2b0*/  IADD3.X R21, PT, PT, R143, UR4, RZ, P1, !PT ;  /* 0x000000048f157c10 */ /* 0x001fe40008ffe4ff */
[----:B------:R-:W-:-:S03]  /*e2c0*/  IADD3.X R25, PT, PT, R207, UR4, RZ, P0, !PT ;  /* 0x00000004cf197c10 */ /* 0x000fc600087fe4ff */
[----:B------:R0:W2:Y:S04]  /*e2d0*/  LDG.E.U8 R205, desc[UR24][R20.64] ;  /* 0x0000001814cd7981 */ /* 0x0000a8000c1e1100 */
[----:B------:R1:W2:Y:S01]  /*e2e0*/  LDG.E.U8 R206, desc[UR24][R24.64] ;  /* 0x0000001818ce7981 */ /* 0x0002a2000c1e1100 */
[----:B0-----:R-:W-:-:S04]  /*e2f0*/  FADD R20, R17, R70 ;  /* 0x0000004611147221 */ /* 0x001fc80000000000 */
[----:B-1----:R-:W-:Y:S01]  /*e300*/  FADD R25, R18, R20 ;  /* 0x0000001412197221 */ /* 0x002fe20000000000 */
[----:B------:R-:W-:-:S03]  /*e310*/  FADD R21, R74, -R65 ;  /* 0x800000414a157221 */ /* 0x000fc60000000000 */
[----:B------:R-:W-:Y:S01]  /*e320*/  FADD R25, R19, R25 ;  /* 0x0000001913197221 */ /* 0x000fe20000000000 */
[----:B------:R-:W-:-:S03]  /*e330*/  FADD R74, R75, -R65 ;  /* 0x800000414b4a7221 */ /* 0x000fc60000000000 */
[----:B------:R-:W-:Y:S01]  /*e340*/  FADD R25, R131, R25 ;  /* 0x0000001983197221 */ /* 0x000fe20000000000 */
[----:B------:R-:W-:Y:S01]  /*e350*/  FMUL R74, R74, 1.4426950216293334961 ;  /* 0x3fb8aa3b4a4a7820 */ /* 0x000fe20000400000 */
[----:B------:R0:W-:Y:S02]  /*e360*/  MUFU.EX2 R70, R73 ;  /* 0x0000004900467308 */ /* 0x0001e40000000800 */
[----:B------:R-:W-:Y:S01]  /*e370*/  FADD R25, R183, R25 ;  /* 0x00000019b7197221 */ /* 0x000fe20000000000 */
[----:B------:R-:W-:Y:S01]  /*e380*/  IADD3 R22, P0, PT, R172, UR28, RZ ;  /* 0x0000001cac167c10 */ /* 0x000fe2000ff1e0ff */
[----:B------:R-:W-:Y:S01]  /*e390*/  FMUL R21, R21, 1.4426950216293334961 ;  /* 0x3fb8aa3b15157820 */ /* 0x000fe20000400000 */
[----:B------:R-:W-:Y:S01]  /*e3a0*/  IADD3 R20, P1, PT, R156, UR28, RZ ;  /* 0x0000001c9c147c10 */ /* 0x000fe2000ff3e0ff */
[----:B0-----:R-:W-:Y:S02]  /*e3b0*/  FADD R73, R76, -R65 ;  /* 0x800000414c497221 */ /* 0x001fe40000000000 */
[----:B------:R0:W-:Y:S01]  /*e3c0*/  MUFU.EX2 R76, R74 ;  /* 0x0000004a004c7308 */ /* 0x0001e20000000800 */
[----:B------:R-:W-:-:S02]  /*e3d0*/  IADD3.X R23, PT, PT, R173, UR4, RZ, P0, !PT ;  /* 0x00000004ad177c10 */ /* 0x000fc400087fe4ff */
[----:B------:R-:W-:-:S03]  /*e3e0*/  IADD3 R24, P0, PT, R140, UR28, RZ ;  /* 0x0000001c8c187c10 */ /* 0x000fc6000ff1e0ff */
[----:B------:R-:W2:Y:S01]  /*e3f0*/  LDG.E.U8 R207, desc[UR24][R22.64] ;  /* 0x0000001816cf7981 */ /* 0x000ea2000c1e1100 */
[----:B0-----:R-:W-:Y:S01]  /*e400*/  FADD R74, R184, R25 ;  /* 0x00000019b84a7221 */ /* 0x001fe20000000000 */
[----:B------:R0:W-:Y:S03]  /*e410*/  MUFU.EX2 R75, R21 ;  /* 0x00000015004b7308 */ /* 0x0001e60000000800 */
[----:B------:R-:W-:Y:S01]  /*e420*/  FADD R74, R185, R74 ;  /* 0x0000004ab94a7221 */ /* 0x000fe20000000000 */
[----:B------:R-:W-:-:S03]  /*e430*/  IADD3.X R25, PT, PT, R141, UR4, RZ, P0, !PT ;  /* 0x000000048d197c10 */ /* 0x000fc600087fe4ff */
[----:B------:R-:W-:Y:S01]  /*e440*/  FADD R74, R186, R74 ;  /* 0x0000004aba4a7221 */ /* 0x000fe20000000000 */
[----:B0-----:R-:W-:Y:S01]  /*e450*/  IADD3.X R21, PT, PT, R157, UR4, RZ, P1, !PT ;  /* 0x000000049d157c10 */ /* 0x001fe20008ffe4ff */
[----:B------:R-:W2:Y:S04]  /*e460*/  LDG.E.U8 R209, desc[UR24][R24.64] ;  /* 0x0000001818d17981 */ /* 0x000ea8000c1e1100 */
[----:B------:R0:W2:Y:S02]  /*e470*/  LDG.E.U8 R208, desc[UR24][R20.64] ;  /* 0x0000001814d07981 */ /* 0x0000a4000c1e1100 */
[----:B0-----:R-:W-:-:S04]  /*e480*/  FADD R20, R187, R74 ;  /* 0x0000004abb147221 */ /* 0x001fc80000000000 */
[----:B------:R-:W-:Y:S01]  /*e490*/  FADD R25, R26, R20 ;  /* 0x000000141a197221 */ /* 0x000fe20000000000 */
        /* <DEDUP_REMOVED lines=24> */
[----:B------:R-:W-:-:S04]  /*e620*/  FADD R25, R34, R20 ;  /* 0x0000001422197221 */ /* 0x000fc80000000000 */
[----:B------:R-:W-:Y:S01]  /*e630*/  FADD R25, R35, R25 ;  /* 0x0000001923197221 */ /* 0x000fe20000000000 */
[----:B------:R-:W-:-:S03]  /*e640*/  IADD3 R22, P1, PT, R138, UR28, RZ ;  /* 0x0000001c8a167c10 */ /* 0x000fc6000ff3e0ff */
[----:B------:R-:W-:Y:S01]  /*e650*/  FADD R25, R36, R25 ;  /* 0x0000001924197221 */ /* 0x000fe20000000000 */
[----:B------:R-:W-:-:S03]  /*e660*/  IADD3.X R23, PT, PT, R139, UR4, RZ, P1, !PT ;  /* 0x000000048b177c10 */ /* 0x000fc60008ffe4ff */
[----:B------:R-:W-:Y:S01]  /*e670*/  FADD R25, R37, R25 ;  /* 0x0000001925197221 */ /* 0x000fe20000000000 */
[----:B------:R0:W-:Y:S01]  /*e680*/  MUFU.EX2 R78, R81 ;  /* 0x00000051004e7308 */ /* 0x0001e20000000800 */
[----:B------:R-:W-:Y:S02]  /*e690*/  IADD3 R20, P0, PT, R216, UR28, RZ ;  /* 0x0000001cd8147c10 */ /* 0x000fe4000ff1e0ff */
[----:B------:R1:W2:Y:S01]  /*e6a0*/  LDG.E.U8 R216, desc[UR24][R22.64] ;  /* 0x0000001816d87981 */ /* 0x0002a2000c1e1100 */
[----:B0-----:R-:W-:Y:S01]  /*e6b0*/  FADD R81, R38, R25 ;  /* 0x0000001926517221 */ /* 0x001fe20000000000 */
[----:B------:R-:W-:-:S03]  /*e6c0*/  IADD3 R24, P1, PT, R168, UR28, RZ ;  /* 0x0000001ca8187c10 */ /* 0x000fc6000ff3e0ff */
[----:B-1----:R-:W-:Y:S01]  /*e6d0*/  FADD R22, R39, R81 ;  /* 0x0000005127167221 */ /* 0x002fe20000000000 */
[----:B------:R-:W-:-:S03]  /*e6e0*/  IADD3.X R25, PT, PT, R169, UR4, RZ, P1, !PT ;  /* 0x00000004a9197c10 */ /* 0x000fc60008ffe4ff */
[----:B------:R-:W-:Y:S02]  /*e6f0*/  FADD R22, R40, R22 ;  /* 0x0000001628167221 */ /* 0x000fe40000000000 */
[----:B------:R0:W2:Y:S02]  /*e700*/  LDG.E.U8 R218, desc[UR24][R24.64] ;  /* 0x0000001818da7981 */ /* 0x0000a4000c1e1100 */
[----:B------:R-:W-:-:S04]  /*e710*/  FADD R22, R41, R22 ;  /* 0x0000001629167221 */ /* 0x000fc80000000000 */
[----:B0-----:R-:W-:-:S04]  /*e720*/  FADD R25, R42, R22 ;  /* 0x000000162a197221 */ /* 0x001fc80000000000 */
[----:B------:R-:W-:-:S04]  /*e730*/  FADD R25, R43, R25 ;  /* 0x000000192b197221 */ /* 0x000fc80000000000 */
[----:B------:R-:W-:-:S04]  /*e740*/  FADD R25, R44, R25 ;  /* 0x000000192c197221 */ /* 0x000fc80000000000 */
[----:B------:R-:W-:Y:S01]  /*e750*/  FADD R25, R188, R25 ;  /* 0x00000019bc197221 */ /* 0x000fe20000000000 */
[----:B------:R-:W-:Y:S02]  /*e760*/  IADD3.X R21, PT, PT, R217, UR4, RZ, P0, !PT ;  /* 0x00000004d9157c10 */ /* 0x000fe400087fe4ff */
[----:B------:R-:W-:Y:S01]  /*e770*/  IADD3 R22, P0, PT, R152, UR28, RZ ;  /* 0x0000001c98167c10 */ /* 0x000fe2000ff1e0ff */
[----:B------:R-:W-:Y:S02]  /*e780*/  FADD R82, R189, R25 ;  /* 0x00000019bd527221 */ /* 0x000fe40000000000 */
[----:B------:R0:W2:Y:S01]  /*e790*/  LDG.E.U8 R217, desc[UR24][R20.64] ;  /* 0x0000001814d97981 */ /* 0x0000a2000c1e1100 */
[----:B------:R-:W-:Y:S01]  /*e7a0*/  IADD3.X R23, PT, PT, R153, UR4, RZ, P0, !PT ;  /* 0x0000000499177c10 */ /* 0x000fe200087fe4ff */
[----:B------:R-:W-:Y:S01]  /*e7b0*/  FADD R82, R45, R82 ;  /* 0x000000522d527221 */ /* 0x000fe20000000000 */
[----:B------:R-:W-:-:S03]  /*e7c0*/  IADD3 R24, P0, PT, R222, UR28, RZ ;  /* 0x0000001cde187c10 */ /* 0x000fc6000ff1e0ff */
[----:B------:R-:W-:Y:S01]  /*e7d0*/  FADD R82, R46, R82 ;  /* 0x000000522e527221 */ /* 0x000fe20000000000 */
[----:B------:R-:W-:Y:S01]  /*e7e0*/  IADD3.X R25, PT, PT, R223, UR4, RZ, P0, !PT ;  /* 0x00000004df197c10 */ /* 0x000fe200087fe4ff */
[----:B------:R-:W2:Y:S02]  /*e7f0*/  LDG.E.U8 R221, desc[UR24][R22.64] ;  /* 0x0000001816dd7981 */ /* 0x000ea4000c1e1100 */
[----:B------:R-:W-:Y:S02]  /*e800*/  FADD R82, R49, R82 ;  /* 0x0000005231527221 */ /* 0x000fe40000000000 */
[----:B------:R1:W2:Y:S01]  /*e810*/  LDG.E.U8 R223, desc[UR24][R24.64] ;  /* 0x0000001818df7981 */ /* 0x0002a2000c1e1100 */
[----:B0----5:R-:W-:Y:S01]  /*e820*/  IADD3 R20, P1, PT, R136, UR28, RZ ;  /* 0x0000001c88147c10 */ /* 0x021fe2000ff3e0ff */
[----:B-1----:R-:W-:-:S03]  /*e830*/  FADD R25, R50, R82 ;  /* 0x0000005232197221 */ /* 0x002fc60000000000 */
[----:B------:R-:W-:Y:S01]  /*e840*/  IADD3.X R21, PT, PT, R137, UR4, RZ, P1, !PT ;  /* 0x0000000489157c10 */ /* 0x000fe20008ffe4ff */
[----:B------:R-:W-:Y:S01]  /*e850*/  FADD R25, R47, R25 ;  /* 0x000000192f197221 */ /* 0x000fe20000000000 */
[----:B------:R-:W-:-:S03]  /*e860*/  IADD3 R22, P0, PT, R166, UR28, RZ ;  /* 0x0000001ca6167c10 */ /* 0x000fc6000ff1e0ff */
[----:B------:R0:W2:Y:S01]  /*e870*/  LDG.E.U8 R222, desc[UR24][R20.64] ;  /* 0x0000001814de7981 */ /* 0x0000a2000c1e1100 */
[----:B------:R-:W-:Y:S01]  /*e880*/  FADD R25, R48, R25 ;  /* 0x0000001930197221 */ /* 0x000fe20000000000 */
[----:B------:R-:W-:Y:S02]  /*e890*/  IADD3.X R23, PT, PT, R167, UR4, RZ, P0, !PT ;  /* 0x00000004a7177c10 */ /* 0x000fe400087fe4ff */
[----:B------:R-:W-:Y:S01]  /*e8a0*/  IADD3 R24, P0, PT, R134, UR28, RZ ;  /* 0x0000001c86187c10 */ /* 0x000fe2000ff1e0ff */
[----:B------:R-:W-:Y:S01]  /*e8b0*/  FADD R25, R53, R25 ;  /* 0x0000001935197221 */ /* 0x000fe20000000000 */
[----:B------:R-:W-:Y:S01]  /*e8c0*/  FMUL R56, R56, 1.4426950216293334961 ;  /* 0x3fb8aa3b38387820 */ /* 0x000fe20000400000 */
[----:B------:R-:W2:Y:S01]  /*e8d0*/  LDG.E.U8 R226, desc[UR24][R22.64] ;  /* 0x0000001816e27981 */ /* 0x000ea2000c1e1100 */
[----:B0-----:R-:W-:Y:S01]  /*e8e0*/  IADD3 R20, P1, PT, R150, UR28, RZ ;  /* 0x0000001c96147c10 */ /* 0x001fe2000ff3e0ff */
[----:B------:R-:W-:Y:S01]  /*e8f0*/  FADD R82, R54, R25 ;  /* 0x0000001936527221 */ /* 0x000fe20000000000 */
[----:B------:R-:W-:-:S02]  /*e900*/  IADD3.X R25, PT, PT, R135, UR4, RZ, P0, !PT ;  /* 0x0000000487197c10 */ /* 0x000fc400087fe4ff */
[----:B------:R-:W-:-:S03]  /*e910*/  IADD3.X R21, PT, PT, R151, UR4, RZ, P1, !PT ;  /* 0x0000000497157c10 */ /* 0x000fc60008ffe4ff */
[----:B------:R-:W2:Y:S04]  /*e920*/  LDG.E.U8 R24, desc[UR24][R24.64] ;  /* 0x0000001818187981 */ /* 0x000ea8000c1e1100 */
[----:B------:R0:W2:Y:S01]  /*e930*/  LDG.E.U8 R227, desc[UR24][R20.64] ;  /* 0x0000001814e37981 */ /* 0x0000a2000c1e1100 */
[----:B------:R-:W1:Y:S01]  /*e940*/  MUFU.EX2 R56, R56 ;  /* 0x0000003800387308 */ /* 0x000e620000000800 */
[----:B------:R-:W-:Y:S01]  /*e950*/  FMUL R57, R57, 1.4426950216293334961 ;  /* 0x3fb8aa3b39397820 */ /* 0x000fe20000400000 */
[----:B------:R-:W-:Y:S01]  /*e960*/  FADD R59, R59, -R65 ;  /* 0x800000413b3b7221 */ /* 0x000fe20000000000 */
[----:B------:R-:W-:-:S03]  /*e970*/  FADD R82, R51, R82 ;  /* 0x0000005233527221 */ /* 0x000fc60000000000 */
[----:B------:R-:W-:Y:S02]  /*e980*/  FMUL R59, R59, 1.4426950216293334961 ;  /* 0x3fb8aa3b3b3b7820 */ /* 0x000fe40000400000 */
[----:B------:R-:W0:Y:S01]  /*e990*/  MUFU.EX2 R57, R57 ;  /* 0x0000003900397308 */ /* 0x000e220000000800 */
[----:B------:R-:W-:Y:S01]  /*e9a0*/  FADD R82, R52, R82 ;  /* 0x0000005234527221 */ /* 0x000fe20000000000 */
[----:B------:R-:W-:-:S06]  /*e9b0*/  FMUL R61, R61, 1.4426950216293334961 ;  /* 0x3fb8aa3b3d3d7820 */ /* 0x000fcc0000400000 */
[----:B------:R-:W3:Y:S01]  /*e9c0*/  MUFU.EX2 R59, R59 ;  /* 0x0000003b003b7308 */ /* 0x000ee20000000800 */
[----:B-1----:R-:W-:Y:S01]  /*e9d0*/  FADD R82, R56, R82 ;  /* 0x0000005238527221 */ /* 0x002fe20000000000 */
[----:B------:R-:W-:-:S06]  /*e9e0*/  FADD R63, R63, -R65 ;  /* 0x800000413f3f7221 */ /* 0x000fcc0000000000 */
[----:B------:R-:W1:Y:S01]  /*e9f0*/  MUFU.EX2 R194, R194 ;  /* 0x000000c200c27308 */ /* 0x000e620000000800 */
[----:B0-----:R-:W-:Y:S01]  /*ea00*/  FADD R21, R58, R82 ;  /* 0x000000523a157221 */ /* 0x001fe20000000000 */
[----:B------:R-:W-:-:S03]  /*ea10*/  FMUL R63, R63, 1.4426950216293334961 ;  /* 0x3fb8aa3b3f3f7820 */ /* 0x000fc60000400000 */
[----:B------:R-:W-:-:S03]  /*ea20*/  FADD R21, R57, R21 ;  /* 0x0000001539157221 */ /* 0x000fc60000000000 */
[----:B------:R-:W0:Y:S01]  /*ea30*/  MUFU.EX2 R61, R61 ;  /* 0x0000003d003d7308 */ /* 0x000e220000000800 */
[----:B---3--:R-:W-:Y:S01]  /*ea40*/  FADD R21, R59, R21 ;  /* 0x000000153b157221 */ /* 0x008fe20000000000 */
[----:B------:R-:W-:-:S06]  /*ea50*/  FMUL R200, R200, 1.4426950216293334961 ;  /* 0x3fb8aa3bc8c87820 */ /* 0x000fcc0000400000 */
[----:B------:R-:W3:Y:S01]  /*ea60*/  MUFU.EX2 R63, R63 ;  /* 0x0000003f003f7308 */ /* 0x000ee20000000800 */
[----:B-1----:R-:W-:-:S04]  /*ea70*/  FADD R21, R194, R21 ;  /* 0x00000015c2157221 */ /* 0x002fc80000000000 */
[----:B------:R-:W-:-:S03]  /*ea80*/  FADD R23, R62, R21 ;  /* 0x000000153e177221 */ /* 0x000fc60000000000 */
[----:B------:R-:W1:Y:S01]  /*ea90*/  MUFU.EX2 R200, R200 ;  /* 0x000000c800c87308 */ /* 0x000e620000000800 */
[----:B0-----:R-:W-:Y:S01]  /*eaa0*/  FADD R23, R61, R23 ;  /* 0x000000173d177221 */ /* 0x001fe20000000000 */
[----:B------:R-:W-:-:S06]  /*eab0*/  FADD R64, R64, -R65 ;  /* 0x8000004140407221 */ /* 0x000fcc0000000000 */
[----:B------:R-:W0:Y:S01]  /*eac0*/  MUFU.EX2 R68, R68 ;  /* 0x0000004400447308 */ /* 0x000e220000000800 */
[----:B---3--:R-:W-:Y:S01]  /*ead0*/  FADD R82, R63, R23 ;  /* 0x000000173f527221 */ /* 0x008fe20000000000 */
[----:B------:R-:W-:Y:S01]  /*eae0*/  FMUL R23, R64, 1.4426950216293334961 ;  /* 0x3fb8aa3b40177820 */ /* 0x000fe20000400000 */
[----:B------:R-:W-:Y:S02]  /*eaf0*/  FMUL R69, R69, 1.4426950216293334961 ;  /* 0x3fb8aa3b45457820 */ /* 0x000fe40000400000 */
[----:B------:R-:W-:-:S04]  /*eb00*/  FADD R64, R67, R82 ;  /* 0x0000005243407221 */ /* 0x000fc80000000000 */
[----:B-1----:R-:W-:Y:S01]  /*eb10*/  FADD R64, R200, R64 ;  /* 0x00000040c8407221 */ /* 0x002fe20000000000 */
[----:B------:R-:W1:Y:S03]  /*eb20*/  MUFU.EX2 R69, R69 ;  /* 0x0000004500457308 */ /* 0x000e660000000800 */
[----:B------:R-:W-:-:S04]  /*eb30*/  FADD R64, R66, R64 ;  /* 0x0000004042407221 */ /* 0x000fc80000000000 */
[----:B0-----:R-:W-:Y:S01]  /*eb40*/  FADD R64, R68, R64 ;  /* 0x0000004044407221 */ /* 0x001fe20000000000 */
[----:B------:R-:W-:-:S03]  /*eb50*/  FMUL R73, R73, 1.4426950216293334961 ;  /* 0x3fb8aa3b49497820 */ /* 0x000fc60000400000 */
[----:B------:R-:W-:-:S04]  /*eb60*/  FADD R64, R71, R64 ;  /* 0x0000004047407221 */ /* 0x000fc80000000000 */
[----:B------:R-:W-:Y:S01]  /*eb70*/  FADD R82, R72, R64 ;  /* 0x0000004048527221 */ /* 0x000fe20000000000 */
[----:B------:R-:W0:Y:S03]  /*eb80*/  MUFU.EX2 R73, R73 ;  /* 0x0000004900497308 */ /* 0x000e260000000800 */
[----:B-1----:R-:W-:Y:S01]  /*eb90*/  FADD R82, R69, R82 ;  /* 0x0000005245527221 */ /* 0x002fe20000000000 */
[----:B------:R-:W-:-:S03]  /*eba0*/  FADD R215, R83, -R65 ;  /* 0x8000004153d77221 */ /* 0x000fc60000000000 */
[----:B------:R-:W-:Y:S01]  /*ebb0*/  FADD R83, R70, R82 ;  /* 0x0000005246537221 */ /* 0x000fe20000000000 */
[----:B------:R-:W-:-:S03]  /*ebc0*/  FMUL R77, R77, 1.4426950216293334961 ;  /* 0x3fb8aa3b4d4d7820 */ /* 0x000fc60000400000 */
[----:B------:R-:W-:-:S04]  /*ebd0*/  FADD R83, R75, R83 ;  /* 0x000000534b537221 */ /* 0x000fc80000000000 */
[----:B------:R-:W-:Y:S01]  /*ebe0*/  FADD R83, R76, R83 ;  /* 0x000000534c537221 */ /* 0x000fe20000000000 */
[----:B------:R-:W1:Y:S01]  /*ebf0*/  MUFU.EX2 R77, R77 ;  /* 0x0000004d004d7308 */ /* 0x000e620000000800 */
[----:B------:R-:W-:Y:S02]  /*ec00*/  FMUL R214, R214, 1.4426950216293334961 ;  /* 0x3fb8aa3bd6d67820 */ /* 0x000fe40000400000 */
[----:B0-----:R-:W-:Y:S01]  /*ec10*/  FADD R83, R73, R83 ;  /* 0x0000005349537221 */ /* 0x001fe20000000000 */
[----:B------:R-:W-:Y:S01]  /*ec20*/  FADD R84, R84, -R65 ;  /* 0x8000004154547221 */ /* 0x000fe20000000000 */
[----:B------:R-:W-:Y:S02]  /*ec30*/  FMUL R215, R215, 1.4426950216293334961 ;  /* 0x3fb8aa3bd7d77820 */ /* 0x000fe40000400000 */
[----:B------:R-:W-:Y:S01]  /*ec40*/  FADD R83, R74, R83 ;  /* 0x000000534a537221 */ /* 0x000fe20000000000 */
[----:B------:R-:W-:Y:S01]  /*ec50*/  FMUL R84, R84, 1.4426950216293334961 ;  /* 0x3fb8aa3b54547820 */ /* 0x000fe20000400000 */
[----:B------:R-:W0:Y:S01]  /*ec60*/  MUFU.EX2 R214, R214 ;  /* 0x000000d600d67308 */ /* 0x000e220000000800 */
[----:B------:R-:W-:Y:S01]  /*ec70*/  FADD R85, R85, -R65 ;  /* 0x8000004155557221 */ /* 0x000fe20000000000 */
[----:B------:R-:W-:Y:S01]  /*ec80*/  FADD R83, R79, R83 ;  /* 0x000000534f537221 */ /* 0x000fe20000000000 */
[----:B------:R-:W-:-:S05]  /*ec90*/  FADD R219, R86, -R65 ;  /* 0x8000004156db7221 */ /* 0x000fca0000000000 */
[----:B------:R3:W-:Y:S01]  /*eca0*/  MUFU.EX2 R81, R84 ;  /* 0x0000005400517308 */ /* 0x0007e20000000800 */
[----:B------:R-:W-:Y:S01]  /*ecb0*/  FMUL R219, R219, 1.4426950216293334961 ;  /* 0x3fb8aa3bdbdb7820 */ /* 0x000fe20000400000 */
[----:B------:R-:W-:-:S06]  /*ecc0*/  FADD R220, R87, -R65 ;  /* 0x8000004157dc7221 */ /* 0x000fcc0000000000 */
[----:B------:R-:W4:Y:S01]  /*ecd0*/  MUFU.EX2 R215, R215 ;  /* 0x000000d700d77308 */ /* 0x000f220000000800 */
[----:B---3--:R-:W-:Y:S01]  /*ece0*/  FMUL R84, R85, 1.4426950216293334961 ;  /* 0x3fb8aa3b55547820 */ /* 0x008fe20000400000 */
[----:B------:R-:W-:-:S04]  /*ecf0*/  FADD R85, R80, R83 ;  /* 0x0000005350557221 */ /* 0x000fc80000000000 */
[----:B-1----:R-:W-:Y:S02]  /*ed00*/  FADD R85, R77, R85 ;  /* 0x000000554d557221 */ /* 0x002fe40000000000 */
[----:B------:R-:W1:Y:S01]  /*ed10*/  MUFU.EX2 R84, R84 ;  /* 0x0000005400547308 */ /* 0x000e620000000800 */
[----:B------:R-:W-:Y:S01]  /*ed20*/  FMUL R220, R220, 1.4426950216293334961 ;  /* 0x3fb8aa3bdcdc7820 */ /* 0x000fe20000400000 */
[----:B------:R-:W-:Y:S01]  /*ed30*/  FADD R86, R78, R85 ;  /* 0x000000554e567221 */ /* 0x000fe20000000000 */
[----:B------:R-:W-:-:S03]  /*ed40*/  FADD R88, R88, -R65 ;  /* 0x8000004158587221 */ /* 0x000fc60000000000 */
[----:B0-----:R-:W-:Y:S02]  /*ed50*/  FADD R86, R214, R86 ;  /* 0x00000056d6567221 */ /* 0x001fe40000000000 */
[----:B------:R-:W0:Y:S01]  /*ed60*/  MUFU.EX2 R219, R219 ;  /* 0x000000db00db7308 */ /* 0x000e220000000800 */
[----:B------:R-:W-:Y:S01]  /*ed70*/  FMUL R88, R88, 1.4426950216293334961 ;  /* 0x3fb8aa3b58587820 */ /* 0x000fe20000400000 */
[--C-:B------:R-:W-:Y:S01]  /*ed80*/  FADD R89, R89, -R65.reuse ;  /* 0x8000004159597221 */ /* 0x100fe20000000000 */
[----:B----4-:R-:W-:Y:S01]  /*ed90*/  FADD R86, R215, R86 ;  /* 0x00000056d7567221 */ /* 0x010fe20000000000 */
[----:B------:R-:W-:-:S04]  /*eda0*/  FADD R224, R90, -R65 ;  /* 0x800000415ae07221 */ /* 0x000fc80000000000 */
[----:B------:R-:W3:Y:S01]  /*edb0*/  MUFU.EX2 R220, R220 ;  /* 0x000000dc00dc7308 */ /* 0x000ee20000000800 */
[----:B------:R-:W-:Y:S01]  /*edc0*/  FMUL R89, R89, 1.4426950216293334961 ;  /* 0x3fb8aa3b59597820 */ /* 0x000fe20000400000 */
[----:B------:R-:W-:Y:S01]  /*edd0*/  FADD R86, R81, R86 ;  /* 0x0000005651567221 */ /* 0x000fe20000000000 */
[----:B------:R-:W-:Y:S01]  /*ede0*/  FMUL R224, R224, 1.4426950216293334961 ;  /* 0x3fb8aa3be0e07820 */ /* 0x000fe20000400000 */
[----:B------:R-:W-:-:S04]  /*edf0*/  FADD R225, R91, -R65 ;  /* 0x800000415be17221 */ /* 0x000fc80000000000 */
[----:B------:R-:W4:Y:S01]  /*ee00*/  MUFU.EX2 R88, R88 ;  /* 0x0000005800587308 */ /* 0x000f220000000800 */
[----:B-1----:R-:W-:Y:S01]  /*ee10*/  FADD R86, R84, R86 ;  /* 0x0000005654567221 */ /* 0x002fe20000000000 */
[----:B------:R-:W-:Y:S01]  /*ee20*/  FMUL R225, R225, 1.4426950216293334961 ;  /* 0x3fb8aa3be1e17820 */ /* 0x000fe20000400000 */
[----:B------:R-:W-:-:S05]  /*ee30*/  FADD R92, R92, -R65 ;  /* 0x800000415c5c7221 */ /* 0x000fca0000000000 */
[----:B------:R-:W1:Y:S01]  /*ee40*/  MUFU.EX2 R213, R89 ;  /* 0x0000005900d57308 */ /* 0x000e620000000800 */
[----:B0-----:R-:W-:Y:S01]  /*ee50*/  FADD R86, R219, R86 ;  /* 0x00000056db567221 */ /* 0x001fe20000000000 */
[----:B------:R-:W-:Y:S01]  /*ee60*/  FMUL R22, R92, 1.4426950216293334961 ;  /* 0x3fb8aa3b5c167820 */ /* 0x000fe20000400000 */
[----:B------:R-:W-:-:S05]  /*ee70*/  FADD R93, R93, -R65 ;  /* 0x800000415d5d7221 */ /* 0x000fca0000000000 */
[----:B------:R-:W0:Y:S01]  /*ee80*/  MUFU.EX2 R224, R224 ;  /* 0x000000e000e07308 */ /* 0x000e220000000800 */
[----:B---3--:R-:W-:Y:S01]  /*ee90*/  FADD R87, R220, R86 ;  /* 0x00000056dc577221 */ /* 0x008fe20000000000 */
[----:B------:R-:W-:Y:S01]  /*eea0*/  FMUL R20, R93, 1.4426950216293334961 ;  /* 0x3fb8aa3b5d147820 */ /* 0x000fe20000400000 */
[----:B------:R-:W-:-:S05]  /*eeb0*/  FADD R94, R94, -R65 ;  /* 0x800000415e5e7221 */ /* 0x000fca0000000000 */
[----:B------:R-:W3:Y:S01]  /*eec0*/  MUFU.EX2 R225, R225 ;  /* 0x000000e100e17308 */ /* 0x000ee20000000800 */
[----:B----4-:R-:W-:Y:S01]  /*eed0*/  FADD R87, R88, R87 ;  /* 0x0000005758577221 */ /* 0x010fe20000000000 */
[----:B------:R-:W-:Y:S01]  /*eee0*/  FMUL R25, R94, 1.4426950216293334961 ;  /* 0x3fb8aa3b5e197820 */ /* 0x000fe20000400000 */
[----:B------:R-:W-:-:S05]  /*eef0*/  FADD R95, R95, -R65 ;  /* 0x800000415f5f7221 */ /* 0x000fca0000000000 */
[----:B------:R-:W4:Y:S01]  /*ef00*/  MUFU.EX2 R22, R22 ;  /* 0x0000001600167308 */ /* 0x000f220000000800 */
[----:B-1----:R-:W-:Y:S01]  /*ef10*/  FADD R89, R213, R87 ;  /* 0x00000057d5597221 */ /* 0x002fe20000000000 */
[----:B------:R-:W-:Y:S01]  /*ef20*/  FMUL R94, R95, 1.4426950216293334961 ;  /* 0x3fb8aa3b5f5e7820 */ /* 0x000fe20000400000 */
[----:B------:R-:W-:-:S05]  /*ef30*/  FADD R96, R96, -R65 ;  /* 0x8000004160607221 */ /* 0x000fca0000000000 */
[----:B------:R-:W1:Y:S01]  /*ef40*/  MUFU.EX2 R20, R20 ;  /* 0x0000001400147308 */ /* 0x000e620000000800 */
[----:B0-----:R-:W-:Y:S01]  /*ef50*/  FADD R89, R224, R89 ;  /* 0x00000059e0597221 */ /* 0x001fe20000000000 */
[----:B------:R-:W-:-:S06]  /*ef60*/  FMUL R21, R96, 1.4426950216293334961 ;  /* 0x3fb8aa3b60157820 */ /* 0x000fcc0000400000 */
[----:B------:R-:W0:Y:S01]  /*ef70*/  MUFU.EX2 R25, R25 ;  /* 0x0000001900197308 */ /* 0x000e220000000800 */
[----:B---3--:R-:W-:Y:S01]  /*ef80*/  FADD R89, R225, R89 ;  /* 0x00000059e1597221 */ /* 0x008fe20000000000 */
[----:B------:R-:W-:-:S06]  /*ef90*/  FADD R97, R97, -R65 ;  /* 0x8000004161617221 */ /* 0x000fcc0000000000 */
        /* <DEDUP_REMOVED lines=79> */
[----:B------:R-:W-:Y:S01]  /*f490*/  FADD R119, R119, -R65 ;  /* 0x8000004177777221 */ /* 0x000fe20000000000 */
[----:B------:R-:W-:-:S04]  /*f4a0*/  F2FP.SATFINITE.E4M3.F32.PACK_AB_MERGE_C R13, R14, R13, RZ ;  /* 0x0000000d0e0d723e */ /* 0x000fc800048070ff */
[----:B------:R-:W3:Y:S01]  /*f4b0*/  MUFU.EX2 R104, R104 ;  /* 0x0000006800687308 */ /* 0x000ee20000000800 */
[----:B----4-:R-:W-:Y:S01]  /*f4c0*/  FADD R14, R89, R93 ;  /* 0x0000005d590e7221 */ /* 0x010fe20000000000 */
[----:B------:R-:W-:Y:S01]  /*f4d0*/  FADD R182, R182, -R65 ;  /* 0x80000041b6b67221 */ /* 0x000fe20000000000 */
[----:B------:R-:W-:Y:S01]  /*f4e0*/  F2FP.SATFINITE.E4M3.F32.PACK_AB_MERGE_C R6, R6, R5, RZ ;  /* 0x000000050606723e */ /* 0x000fe200048070ff */
[----:B------:R-:W-:-:S04]  /*f4f0*/  FMUL R119, R119, 1.4426950216293334961 ;  /* 0x3fb8aa3b77777820 */ /* 0x000fc80000400000 */
[----:B------:R-:W4:Y:S01]  /*f500*/  MUFU.EX2 R91, R91 ;  /* 0x0000005b005b7308 */ /* 0x000f220000000800 */
[----:B------:R-:W-:Y:S01]  /*f510*/  F2FP.SATFINITE.E4M3.F32.PACK_AB_MERGE_C R5, R10, R9, RZ ;  /* 0x000000090a05723e */ /* 0x000fe200048070ff */
[----:B-1----:R-:W-:Y:S01]  /*f520*/  FADD R14, R90, R14 ;  /* 0x0000000e5a0e7221 */ /* 0x002fe20000000000 */
[----:B------:R-:W-:Y:S01]  /*f530*/  FMUL R10, R182, 1.4426950216293334961 ;  /* 0x3fb8aa3bb60a7820 */ /* 0x000fe20000400000 */
[----:B------:R-:W1:Y:S04]  /*f540*/  S2R R228, SR_TID.X ;  /* 0x0000000000e47919 */ /* 0x000e680000002100 */
[----:B------:R-:W2:Y:S01]  /*f550*/  MUFU.EX2 R92, R92 ;  /* 0x0000005c005c7308 */ /* 0x000ea20000000800 */
[--C-:B------:R-:W-:Y:S01]  /*f560*/  FADD R120, R120, -R65.reuse ;  /* 0x8000004178787221 */ /* 0x100fe20000000000 */
[----:B0-----:R-:W-:Y:S01]  /*f570*/  FADD R14, R103, R14 ;  /* 0x0000000e670e7221 */ /* 0x001fe20000000000 */
[----:B------:R-:W-:Y:S01]  /*f580*/  FADD R121, R121, -R65 ;  /* 0x8000004179797221 */ /* 0x000fe20000000000 */
[----:B------:R-:W-:-:S04]  /*f590*/  F2FP.SATFINITE.E4M3.F32.PACK_AB_MERGE_C R17, R18, R17, RZ ;  /* 0x000000111211723e */ /* 0x000fc800048070ff */
[----:B------:R-:W0:Y:S01]  /*f5a0*/  MUFU.EX2 R9, R119 ;  /* 0x0000007700097308 */ /* 0x000e220000000800 */
[----:B------:R-:W-:Y:S01]  /*f5b0*/  FMUL R120, R120, 1.4426950216293334961 ;  /* 0x3fb8aa3b78787820 */ /* 0x000fe20000400000 */
[----:B------:R-:W-:Y:S01]  /*f5c0*/  F2FP.SATFINITE.E4M3.F32.PACK_AB_MERGE_C R38, R38, R37, RZ ;  /* 0x000000252626723e */ /* 0x000fe200048070ff */
[----:B---3--:R-:W-:Y:S01]  /*f5d0*/  FADD R18, R104, R14 ;  /* 0x0000000e68127221 */ /* 0x008fe20000000000 */
[----:B------:R-:W-:Y:S01]  /*f5e0*/  F2FP.SATFINITE.E4M3.F32.PACK_AB_MERGE_C R37, R42, R41, RZ ;  /* 0x000000292a25723e */ /* 0x000fe200048070ff */
[----:B------:R-:W-:Y:S01]  /*f5f0*/  FMUL R41, R121, 1.4426950216293334961 ;  /* 0x3fb8aa3b79297820 */ /* 0x000fe20000400000 */
[--C-:B------:R-:W-:Y:S02]  /*f600*/  FADD R122, R122, -R65.reuse ;  /* 0x800000417a7a7221 */ /* 0x100fe40000000000 */
[----:B------:R-:W3:Y:S01]  /*f610*/  MUFU.EX2 R10, R10 ;  /* 0x0000000a000a7308 */ /* 0x000ee20000000800 */
[----:B------:R-:W-:Y:S01]  /*f620*/  F2FP.SATFINITE.E4M3.F32.PACK_AB_MERGE_C R14, R54, R53, RZ ;  /* 0x00000035360e723e */ /* 0x000fe200048070ff */
[----:B----4-:R-:W-:Y:S01]  /*f630*/  FADD R18, R91, R18 ;  /* 0x000000125b127221 */ /* 0x010fe20000000000 */
[----:B------:R-:W-:Y:S01]  /*f640*/  FADD R123, R123, -R65 ;  /* 0x800000417b7b7221 */ /* 0x000fe20000000000 */
[----:B------:R-:W-:-:S04]  /*f650*/  FMUL R54, R122, 1.4426950216293334961 ;  /* 0x3fb8aa3b7a367820 */ /* 0x000fc80000400000 */
[----:B------:R-:W4:Y:S01]  /*f660*/  MUFU.EX2 R93, R120 ;  /* 0x00000078005d7308 */ /* 0x000f220000000800 */
[----:B--2---:R-:W-:Y:S01]  /*f670*/  FADD R18, R92, R18 ;  /* 0x000000125c127221 */ /* 0x004fe20000000000 */
[----:B------:R-:W-:-:S06]  /*f680*/  FMUL R53, R123, 1.4426950216293334961 ;  /* 0x3fb8aa3b7b357820 */ /* 0x000fcc0000400000 */
[----:B------:R-:W2:Y:S01]  /*f690*/  MUFU.EX2 R41, R41 ;  /* 0x0000002900297308 */ /* 0x000ea20000000800 */
[----:B0-----:R-:W-:-:S07]  /*f6a0*/  FADD R18, R9, R18 ;  /* 0x0000001209127221 */ /* 0x001fce0000000000 */
[----:B------:R-:W0:Y:S01]  /*f6b0*/  MUFU.EX2 R54, R54 ;  /* 0x0000003600367308 */ /* 0x000e220000000800 */
[----:B---3--:R-:W-:-:S07]  /*f6c0*/  FADD R18, R10, R18 ;  /* 0x000000120a127221 */ /* 0x008fce0000000000 */
[----:B------:R-:W3:Y:S01]  /*f6d0*/  MUFU.EX2 R53, R53 ;  /* 0x0000003500357308 */ /* 0x000ee20000000800 */
[----:B----4-:R-:W-:Y:S01]  /*f6e0*/  FADD R18, R93, R18 ;  /* 0x000000125d127221 */ /* 0x010fe20000000000 */
[----:B------:R-:W-:-:S03]  /*f6f0*/  F2FP.SATFINITE.E4M3.F32.PACK_AB_MERGE_C R29, R30, R29, RZ ;  /* 0x0000001d1e1d723e */ /* 0x000fc600048070ff */
[----:B--2---:R-:W-:Y:S01]  /*f700*/  FADD R30, R41, R18 ;  /* 0x00000012291e7221 */ /* 0x004fe20000000000 */
[----:B-1----:R-:W-:Y:S02]  /*f710*/  LOP3.LUT R18, R228, 0x7f, RZ, 0xc0, !PT ;  /* 0x0000007fe4127812 */ /* 0x002fe400078ec0ff */
[----:B------:R-:W-:Y:S01]  /*f720*/  F2FP.SATFINITE.E4M3.F32.PACK_AB_MERGE_C R42, R10, R9, RZ ;  /* 0x000000090a2a723e */ /* 0x000fe200048070ff */
[----:B0-----:R-:W-:Y:S01]  /*f730*/  FADD R30, R54, R30 ;  /* 0x0000001e361e7221 */ /* 0x001fe20000000000 */
[C---:B------:R-:W-:Y:S01]  /*f740*/  LOP3.LUT R9, R18.reuse, 0x10, RZ, 0x3c, !PT ;  /* 0x0000001012097812 */ /* 0x040fe200078e3cff */
[----:B------:R0:W-:Y:S01]  /*f750*/  STS.U8 [R18+UR11+0x7000], R55 ;  /* 0x0070003712007988 */ /* 0x0001e2000800000b */
[----:B------:R-:W-:Y:S02]  /*f760*/  LOP3.LUT R10, R18, 0x20, RZ, 0x3c, !PT ;  /* 0x00000020120a7812 */ /* 0x000fe400078e3cff */
[C---:B---3--:R-:W-:Y:S01]  /*f770*/  F2FP.SATFINITE.E4M3.F32.PACK_AB_MERGE_C R54, R53.reuse, R54, RZ ;  /* 0x000000363536723e */ /* 0x048fe200048070ff */
[----:B------:R-:W-:Y:S01]  /*f780*/  FADD R53, R53, R30 ;  /* 0x0000001e35357221 */ /* 0x000fe20000000000 */
[----:B------:R-:W-:Y:S01]  /*f790*/  IMAD.SHL.U32 R30, R228, 0x10, RZ ;  /* 0x00000010e41e7824 */ /* 0x000fe200078e00ff */
[----:B------:R-:W-:Y:S04]  /*f7a0*/  STS.U8 [R18+UR11+0x7400], R190 ;  /* 0x007400be12007988 */ /* 0x000fe8000800000b */
[----:B------:R-:W-:Y:S04]  /*f7b0*/  STS.U8 [R18+UR11+0x7800], R191 ;  /* 0x007800bf12007988 */ /* 0x000fe8000800000b */
[----:B------:R-:W-:Y:S01]  /*f7c0*/  STS.U8 [R18+UR11+0x7c00], R192 ;  /* 0x007c00c012007988 */ /* 0x000fe2000800000b */
[----:B0-----:R-:W-:-:S03]  /*f7d0*/  LOP3.LUT R55, R30, 0x70, RZ, 0xc0, !PT ;  /* 0x000000701e377812 */ /* 0x001fc600078ec0ff */
[----:B------:R-:W-:Y:S04]  /*f7e0*/  STS.U8 [R9+UR11+0x7080], R60 ;  /* 0x0070803c09007988 */ /* 0x000fe8000800000b */
[----:B------:R-:W-:Y:S04]  /*f7f0*/  STS.U8 [R9+UR11+0x7480], R193 ;  /* 0x007480c109007988 */ /* 0x000fe8000800000b */
[----:B------:R-:W-:Y:S04]  /*f800*/  STS.U8 [R9+UR11+0x7880], R195 ;  /* 0x007880c309007988 */ /* 0x000fe8000800000b */
[----:B------:R0:W-:Y:S01]  /*f810*/  STS.U8 [R9+UR11+0x7c80], R196 ;  /* 0x007c80c409007988 */ /* 0x0001e2000800000b */
[----:B------:R-:W-:-:S03]  /*f820*/  F2FP.SATFINITE.E4M3.F32.PACK_AB_MERGE_C R26, R26, R187, RZ ;  /* 0x000000bb1a1a723e */ /* 0x000fc600048070ff */
[----:B------:R-:W-:Y:S01]  /*f830*/  STS.U8 [R10+UR11+0x7100], R197 ;  /* 0x007100c50a007988 */ /* 0x000fe2000800000b */
[----:B0-----:R-:W-:-:S03]  /*f840*/  LOP3.LUT R9, R18, 0x30, RZ, 0x3c, !PT ;  /* 0x0000003012097812 */ /* 0x001fc600078e3cff */
[----:B------:R-:W-:Y:S01]  /*f850*/  STS.U8 [R10+UR11+0x7500], R198 ;  /* 0x007500c60a007988 */ /* 0x000fe2000800000b */
[----:B------:R-:W-:-:S03]  /*f860*/  IMAD R55, R18, 0x80, R55 ;  /* 0x0000008012377824 */ /* 0x000fc600078e0237 */
[----:B------:R-:W-:Y:S04]  /*f870*/  STS.U8 [R10+UR11+0x7900], R199 ;  /* 0x007900c70a007988 */ /* 0x000fe8000800000b */
[----:B------:R0:W-:Y:S01]  /*f880*/  STS.U8 [R10+UR11+0x7d00], R201 ;  /* 0x007d00c90a007988 */ /* 0x0001e2000800000b */
[----:B------:R-:W-:-:S03]  /*f890*/  F2FP.SATFINITE.E4M3.F32.PACK_AB_MERGE_C R184, R184, R183, RZ ;  /* 0x000000b7b8b8723e */ /* 0x000fc600048070ff */
[----:B------:R-:W-:Y:S01]  /*f8a0*/  STS.U8 [R9+UR11+0x7180], R202 ;  /* 0x007180ca09007988 */ /* 0x000fe2000800000b */
[----:B------:R-:W-:-:S03]  /*f8b0*/  F2FP.SATFINITE.E4M3.F32.PACK_AB_MERGE_C R187, R34, R33, RZ ;  /* 0x0000002122bb723e */ /* 0x000fc600048070ff */
[----:B------:R-:W-:Y:S01]  /*f8c0*/  STS.U8 [R9+UR11+0x7580], R203 ;  /* 0x007580cb09007988 */ /* 0x000fe2000800000b */
[----:B0-----:R-:W-:-:S03]  /*f8d0*/  LOP3.LUT R10, R18, 0x40, RZ, 0x3c, !PT ;  /* 0x00000040120a7812 */ /* 0x001fc600078e3cff */
[----:B------:R-:W-:Y:S04]  /*f8e0*/  STS.U8 [R9+UR11+0x7980], R204 ;  /* 0x007980cc09007988 */ /* 0x000fe8000800000b */
[----:B------:R0:W-:Y:S01]  /*f8f0*/  STS.U8 [R9+UR11+0x7d80], R205 ;  /* 0x007d80cd09007988 */ /* 0x0001e2000800000b */
[----:B------:R-:W-:Y:S01]  /*f900*/  F2FP.SATFINITE.E4M3.F32.PACK_AB_MERGE_C R188, R189, R188, RZ ;  /* 0x000000bcbdbc723e */ /* 0x000fe200048070ff */
[--C-:B------:R-:W-:Y:S01]  /*f910*/  FADD R126, R126, -R65.reuse ;  /* 0x800000417e7e7221 */ /* 0x100fe20000000000 */
[----:B------:R-:W-:Y:S01]  /*f920*/  F2FP.SATFINITE.E4M3.F32.PACK_AB_MERGE_C R49, R50, R49, RZ ;  /* 0x000000313231723e */ /* 0x000fe200048070ff */
[----:B------:R-:W-:Y:S01]  /*f930*/  STS.U8 [R10+UR11+0x7200], R206 ;  /* 0x007200ce0a007988 */ /* 0x000fe2000800000b */
[C---:B------:R-:W-:Y:S01]  /*f940*/  LOP3.LUT R30, R18.reuse, 0x60, RZ, 0x3c, !PT ;  /* 0x00000060121e7812 */ /* 0x040fe200078e3cff */
[--C-:B------:R-:W-:Y:S01]  /*f950*/  FADD R127, R127, -R65.reuse ;  /* 0x800000417f7f7221 */ /* 0x100fe20000000000 */
[C---:B0-----:R-:W-:Y:S01]  /*f960*/  LOP3.LUT R9, R18.reuse, 0x50, RZ, 0x3c, !PT ;  /* 0x0000005012097812 */ /* 0x041fe200078e3cff */
[----:B------:R-:W-:Y:S01]  /*f970*/  STS.U8 [R10+UR11+0x7600], R207 ;  /* 0x007600cf0a007988 */ /* 0x000fe2000800000b */
[----:B------:R-:W-:Y:S01]  /*f980*/  LOP3.LUT R18, R18, 0x70, RZ, 0x3c, !PT ;  /* 0x0000007012127812 */ /* 0x000fe200078e3cff */
[----:B------:R-:W-:Y:S01]  /*f990*/  FADD R129, R129, -R65 ;  /* 0x8000004181817221 */ /* 0x000fe20000000000 */
[----:B------:R-:W-:Y:S01]  /*f9a0*/  F2FP.SATFINITE.E4M3.F32.PACK_AB_MERGE_C R5, R8, R7, R5 ;  /* 0x000000070805723e */ /* 0x000fe20004807005 */
[----:B------:R-:W-:Y:S01]  /*f9b0*/  STS.U8 [R10+UR11+0x7a00], R208 ;  /* 0x007a00d00a007988 */ /* 0x000fe2000800000b */
[----:B------:R-:W-:Y:S01]  /*f9c0*/  F2FP.SATFINITE.E4M3.F32.PACK_AB_MERGE_C R4, R130, R4, R6 ;  /* 0x000000048204723e */ /* 0x000fe20004807006 */
[----:B------:R-:W-:Y:S01]  /*f9d0*/  FADD R128, R128, -R65 ;  /* 0x8000004180807221 */ /* 0x000fe20000000000 */
[----:B------:R-:W-:Y:S01]  /*f9e0*/  F2FP.SATFINITE.E4M3.F32.PACK_AB_MERGE_C R6, R12, R11, R13 ;  /* 0x0000000b0c06723e */ /* 0x000fe2000480700d */
[----:B------:R-:W-:Y:S01]  /*f9f0*/  STS.U8 [R10+UR11+0x7e00], R209 ;  /* 0x007e00d10a007988 */ /* 0x000fe2000800000b */
[----:B------:R-:W-:-:S02]  /*fa00*/  F2FP.SATFINITE.E4M3.F32.PACK_AB_MERGE_C R7, R16, R15, R17 ;  /* 0x0000000f1007723e */ /* 0x000fc40004807011 */
[----:B------:R-:W-:Y:S01]  /*fa10*/  F2FP.SATFINITE.E4M3.F32.PACK_AB_MERGE_C R185, R186, R185, R26 ;  /* 0x000000b9bab9723e */ /* 0x000fe2000480701a */
[----:B------:R-:W-:Y:S01]  /*fa20*/  STS.U8 [R9+UR11+0x7280], R210 ;  /* 0x007280d209007988 */ /* 0x000fe2000800000b */
[----:B------:R-:W-:Y:S01]  /*fa30*/  F2FP.SATFINITE.E4M3.F32.PACK_AB_MERGE_C R184, R131, R19, R184 ;  /* 0x0000001383b8723e */ /* 0x000fe200048070b8 */
[----:B------:R-:W-:Y:S01]  /*fa40*/  FADD R124, R124, -R65 ;  /* 0x800000417c7c7221 */ /* 0x000fe20000000000 */
[----:B------:R-:W-:Y:S01]  /*fa50*/  F2FP.SATFINITE.E4M3.F32.PACK_AB_MERGE_C R186, R28, R27, R29 ;  /* 0x0000001b1cba723e */ /* 0x000fe2000480701d */
[----:B------:R-:W-:Y:S01]  /*fa60*/  STS.U8 [R9+UR11+0x7680], R211 ;  /* 0x007680d309007988 */ /* 0x000fe2000800000b */
[----:B------:R-:W-:Y:S02]  /*fa70*/  F2FP.SATFINITE.E4M3.F32.PACK_AB_MERGE_C R187, R32, R31, R187 ;  /* 0x0000001f20bb723e */ /* 0x000fe400048070bb */
[----:B------:R-:W-:Y:S01]  /*fa80*/  F2FP.SATFINITE.E4M3.F32.PACK_AB_MERGE_C R37, R40, R39, R37 ;  /* 0x000000272825723e */ /* 0x000fe20004807025 */
[----:B------:R-:W-:Y:S01]  /*fa90*/  STS.U8 [R9+UR11+0x7a80], R212 ;  /* 0x007a80d409007988 */ /* 0x000fe2000800000b */
[----:B------:R-:W-:-:S03]  /*faa0*/  F2FP.SATFINITE.E4M3.F32.PACK_AB_MERGE_C R36, R36, R35, R38 ;  /* 0x000000232424723e */ /* 0x000fc60004807026 */
[----:B------:R0:W-:Y:S01]  /*fab0*/  STS.U8 [R9+UR11+0x7e80], R216 ;  /* 0x007e80d809007988 */ /* 0x0001e2000800000b */
[----:B------:R-:W-:Y:S01]  /*fac0*/  F2FP.SATFINITE.E4M3.F32.PACK_AB_MERGE_C R38, R44, R43, R188 ;  /* 0x0000002b2c26723e */ /* 0x000fe200048070bc */
[----:B------:R-:W-:Y:S01]  /*fad0*/  FMUL R40, R126, 1.4426950216293334961 ;  /* 0x3fb8aa3b7e287820 */ /* 0x000fe20000400000 */
[----:B------:R-:W-:Y:S01]  /*fae0*/  F2FP.SATFINITE.E4M3.F32.PACK_AB_MERGE_C R39, R46, R45, R49 ;  /* 0x0000002d2e27723e */ /* 0x000fe20004807031 */
[----:B------:R-:W-:Y:S01]  /*faf0*/  STS.U8 [R30+UR11+0x7300], R217 ;  /* 0x007300d91e007988 */ /* 0x000fe2000800000b */
[----:B------:R-:W-:Y:S01]  /*fb00*/  LOP3.LUT R8, R55, 0x20, RZ, 0x3c, !PT ;  /* 0x0000002037087812 */ /* 0x000fe200078e3cff */
[----:B------:R-:W-:Y:S01]  /*fb10*/  FMUL R43, R127, 1.4426950216293334961 ;  /* 0x3fb8aa3b7f2b7820 */ /* 0x000fe20000400000 */
[----:B------:R-:W-:Y:S01]  /*fb20*/  F2FP.SATFINITE.E4M3.F32.PACK_AB_MERGE_C R25, R94, R25, RZ ;  /* 0x000000195e19723e */ /* 0x000fe200048070ff */
[----:B------:R-:W-:Y:S01]  /*fb30*/  STS.U8 [R30+UR11+0x7700], R218 ;  /* 0x007700da1e007988 */ /* 0x000fe2000800000b */
[----:B0-----:R-:W-:Y:S01]  /*fb40*/  LOP3.LUT R9, R55, 0x10, RZ, 0x3c, !PT ;  /* 0x0000001037097812 */ /* 0x001fe200078e3cff */
[----:B------:R-:W-:-:S02]  /*fb50*/  FMUL R45, R129, 1.4426950216293334961 ;  /* 0x3fb8aa3b812d7820 */ /* 0x000fc40000400000 */
[----:B------:R-:W-:Y:S01]  /*fb60*/  STS.U8 [R30+UR11+0x7b00], R221 ;  /* 0x007b00dd1e007988 */ /* 0x000fe2000800000b */
[----:B------:R-:W-:Y:S01]  /*fb70*/  FMUL R46, R128, 1.4426950216293334961 ;  /* 0x3fb8aa3b802e7820 */ /* 0x000fe20000400000 */
[--C-:B------:R-:W-:Y:S01]  /*fb80*/  FADD R117, R117, -R65.reuse ;  /* 0x8000004175757221 */ /* 0x100fe20000000000 */
[--C-:B------:R-:W-:Y:S01]  /*fb90*/  FADD R118, R118, -R65.reuse ;  /* 0x8000004176767221 */ /* 0x100fe20000000000 */
[----:B------:R-:W-:Y:S01]  /*fba0*/  STS.U8 [R30+UR11+0x7f00], R222 ;  /* 0x007f00de1e007988 */ /* 0x000fe2000800000b */
[----:B------:R-:W-:Y:S01]  /*fbb0*/  F2FP.SATFINITE.E4M3.F32.PACK_AB_MERGE_C R95, R96, R95, RZ ;  /* 0x0000005f605f723e */ /* 0x000fe200048070ff */
[----:B------:R-:W-:Y:S01]  /*fbc0*/  FADD R125, R125, -R65 ;  /* 0x800000417d7d7221 */ /* 0x000fe20000000000 */
[----:B------:R-:W-:Y:S01]  /*fbd0*/  F2FP.SATFINITE.E4M3.F32.PACK_AB_MERGE_C R48, R48, R47, R14 ;  /* 0x0000002f3030723e */ /* 0x000fe2000480700e */
[----:B------:R-:W-:Y:S01]  /*fbe0*/  STS.U8 [R18+UR11+0x7380], R223 ;  /* 0x007380df12007988 */ /* 0x000fe2000800000b */
[----:B------:R-:W-:Y:S01]  /*fbf0*/  FMUL R94, R124, 1.4426950216293334961 ;  /* 0x3fb8aa3b7c5e7820 */ /* 0x000fe20000400000 */
[----:B------:R-:W-:-:S02]  /*fc00*/  FADD R47, -R65, R181 ;  /* 0x000000b5412f7221 */ /* 0x000fc40000000100 */
[----:B------:R-:W-:Y:S01]  /*fc10*/  STS.U8 [R18+UR11+0x7780], R226 ;  /* 0x007780e212007988 */ /* 0x000fe2000800000b */
[----:B------:R-:W-:-:S03]  /*fc20*/  FMUL R117, R117, 1.4426950216293334961 ;  /* 0x3fb8aa3b75757820 */ /* 0x000fc60000400000 */
[----:B------:R-:W-:Y:S01]  /*fc30*/  STS.U8 [R18+UR11+0x7b80], R227 ;  /* 0x007b80e312007988 */ /* 0x000fe2000800000b */
[----:B------:R-:W-:-:S03]  /*fc40*/  FMUL R118, R118, 1.4426950216293334961 ;  /* 0x3fb8aa3b76767820 */ /* 0x000fc60000400000 */
[----:B------:R-:W-:Y:S04]  /*fc50*/  STS.U8 [R18+UR11+0x7f80], R24 ;  /* 0x007f801812007988 */ /* 0x000fe8000800000b */
[----:B------:R-:W-:Y:S01]  /*fc60*/  STS.128 [R55+UR11], R4 ;  /* 0x0000000437007988 */ /* 0x000fe20008000c0b */
[----:B------:R-:W-:-:S03]  /*fc70*/  FMUL R125, R125, 1.4426950216293334961 ;  /* 0x3fb8aa3b7d7d7820 */ /* 0x000fc60000400000 */
[----:B------:R-:W-:Y:S01]  /*fc80*/  STS.128 [R9+UR11], R184 ;  /* 0x000000b809007988 */ /* 0x000fe20008000c0b */
[----:B------:R-:W-:Y:S03]  /*fc90*/  MUFU.EX2 R40, R40 ;  /* 0x0000002800287308 */ /* 0x000fe60000000800 */
[----:B------:R0:W-:Y:S01]  /*fca0*/  STS.128 [R8+UR11], R36 ;  /* 0x0000002408007988 */ /* 0x0001e20008000c0b */
[----:B------:R-:W-:-:S04]  /*fcb0*/  FMUL R47, R47, 1.4426950216293334961 ;  /* 0x3fb8aa3b2f2f7820 */ /* 0x000fc80000400000 */
[----:B------:R-:W-:Y:S01]  /*fcc0*/  MUFU.EX2 R43, R43 ;  /* 0x0000002b002b7308 */ /* 0x000fe20000000800 */
[----:B------:R-:W-:Y:S02]  /*fcd0*/  F2FP.SATFINITE.E4M3.F32.PACK_AB_MERGE_C R56, R58, R56, RZ ;  /* 0x000000383a38723e */ /* 0x000fe400048070ff */
[----:B------:R-:W-:-:S05]  /*fce0*/  F2FP.SATFINITE.E4M3.F32.PACK_AB_MERGE_C R50, R62, R194, RZ ;  /* 0x000000c23e32723e */ /* 0x000fca00048070ff */
[----:B------:R-:W-:Y:S01]  /*fcf0*/  MUFU.EX2 R45, R45 ;  /* 0x0000002d002d7308 */ /* 0x000fe20000000800 */
[----:B0-----:R-:W-:Y:S02]  /*fd00*/  F2FP.SATFINITE.E4M3.F32.PACK_AB_MERGE_C R38, R20, R22, R25 ;  /* 0x000000161426723e */ /* 0x001fe40004807019 */
[----:B------:R-:W-:Y:S02]  /*fd10*/  F2FP.SATFINITE.E4M3.F32.PACK_AB_MERGE_C R39, R23, R21, R95 ;  /* 0x000000151727723e */ /* 0x000fe4000480705f */
[----:B------:R-:W0:Y:S03]  /*fd20*/  LDTM.x32 R4, tmem[UR12] ;  /* 0x0000000c000479ee */ /* 0x000e2600082c0000 */
[----:B------:R-:W1:Y:S01]  /*fd30*/  MUFU.EX2 R46, R46 ;  /* 0x0000002e002e7308 */ /* 0x000e620000000800 */
[----:B------:R-:W-:Y:S02]  /*fd40*/  F2FP.SATFINITE.E4M3.F32.PACK_AB_MERGE_C R67, R200, R67, RZ ;  /* 0x00000043c843723e */ /* 0x000fe400048070ff */
[----:B------:R-:W-:-:S02]  /*fd50*/  F2FP.SATFINITE.E4M3.F32.PACK_AB_MERGE_C R71, R72, R71, RZ ;  /* 0x000000474847723e */ /* 0x000fc400048070ff */
[----:B------:R-:W-:-:S03]  /*fd60*/  F2FP.SATFINITE.E4M3.F32.PACK_AB_MERGE_C R75, R76, R75, RZ ;  /* 0x0000004b4c4b723e */ /* 0x000fc600048070ff */
[----:B------:R-:W2:Y:S01]  /*fd70*/  MUFU.EX2 R94, R94 ;  /* 0x0000005e005e7308 */ /* 0x000ea20000000800 */
[----:B------:R-:W-:Y:S02]  /*fd80*/  F2FP.SATFINITE.E4M3.F32.PACK_AB_MERGE_C R79, R80, R79, RZ ;  /* 0x0000004f504f723e */ /* 0x000fe400048070ff */
[----:B------:R-:W-:Y:S02]  /*fd90*/  F2FP.SATFINITE.E4M3.F32.PACK_AB_MERGE_C R214, R215, R214, RZ ;  /* 0x000000d6d7d6723e */ /* 0x000fe400048070ff */
[----:B------:R-:W-:-:S03]  /*fda0*/  F2FP.SATFINITE.E4M3.F32.PACK_AB_MERGE_C R219, R220, R219, RZ ;  /* 0x000000dbdcdb723e */ /* 0x000fc600048070ff */
[----:B------:R-:W3:Y:S01]  /*fdb0*/  MUFU.EX2 R44, R125 ;  /* 0x0000007d002c7308 */ /* 0x000ee20000000800 */
[----:B------:R-:W-:Y:S02]  /*fdc0*/  F2FP.SATFINITE.E4M3.F32.PACK_AB_MERGE_C R224, R225, R224, RZ ;  /* 0x000000e0e1e0723e */ /* 0x000fe400048070ff */
[----:B------:R-:W-:-:S05]  /*fdd0*/  F2FP.SATFINITE.E4M3.F32.PACK_AB_MERGE_C R49, R52, R51, R56 ;  /* 0x000000333431723e */ /* 0x000fca0004807038 */
[----:B------:R-:W-:Y:S01]  /*fde0*/  MUFU.EX2 R117, R117 ;  /* 0x0000007500757308 */ /* 0x000fe20000000800 */
[----:B------:R-:W-:Y:S02]  /*fdf0*/  F2FP.SATFINITE.E4M3.F32.PACK_AB_MERGE_C R50, R59, R57, R50 ;  /* 0x000000393b32723e */ /* 0x000fe40004807032 */
[----:B------:R-:W-:-:S05]  /*fe00*/  F2FP.SATFINITE.E4M3.F32.PACK_AB_MERGE_C R51, R63, R61, R67 ;  /* 0x0000003d3f33723e */ /* 0x000fca0004807043 */
[----:B------:R-:W4:Y:S01]  /*fe10*/  MUFU.EX2 R118, R118 ;  /* 0x0000007600767308 */ /* 0x000f220000000800 */
[----:B------:R-:W-:Y:S02]  /*fe20*/  F2FP.SATFINITE.E4M3.F32.PACK_AB_MERGE_C R69, R70, R69, R75 ;  /* 0x000000454645723e */ /* 0x000fe4000480704b */
[----:B------:R-:W-:Y:S02]  /*fe30*/  F2FP.SATFINITE.E4M3.F32.PACK_AB_MERGE_C R68, R68, R66, R71 ;  /* 0x000000424444723e */ /* 0x000fe40004807047 */
[----:B------:R-:W-:-:S03]  /*fe40*/  LOP3.LUT R52, R55, 0x30, RZ, 0x3c, !PT ;  /* 0x0000003037347812 */ /* 0x000fc600078e3cff */
[----:B------:R-:W0:Y:S01]  /*fe50*/  MUFU.EX2 R47, R47 ;  /* 0x0000002f002f7308 */ /* 0x000e220000000800 */
[----:B------:R-:W-:Y:S02]  /*fe60*/  F2FP.SATFINITE.E4M3.F32.PACK_AB_MERGE_C R70, R74, R73, R79 ;  /* 0x000000494a46723e */ /* 0x000fe4000480704f */
[----:B------:R-:W-:Y:S02]  /*fe70*/  F2FP.SATFINITE.E4M3.F32.PACK_AB_MERGE_C R71, R78, R77, R214 ;  /* 0x0000004d4e47723e */ /* 0x000fe400048070d6 */
[----:B------:R-:W-:Y:S02]  /*fe80*/  LOP3.LUT R56, R55, 0x40, RZ, 0x3c, !PT ;  /* 0x0000004037387812 */ /* 0x000fe400078e3cff */
[----:B------:R-:W-:Y:S02]  /*fe90*/  F2FP.SATFINITE.E4M3.F32.PACK_AB_MERGE_C R37, R213, R88, R224 ;  /* 0x00000058d525723e */ /* 0x000fe400048070e0 */
[----:B------:R-:W-:Y:S02]  /*fea0*/  F2FP.SATFINITE.E4M3.F32.PACK_AB_MERGE_C R36, R84, R81, R219 ;  /* 0x000000515424723e */ /* 0x000fe400048070db */
[----:B------:R-:W-:Y:S01]  /*feb0*/  LOP3.LUT R57, R55, 0x50, RZ, 0x3c, !PT ;  /* 0x0000005037397812 */ /* 0x000fe200078e3cff */
[----:B------:R-:W-:Y:S01]  /*fec0*/  STS.128 [R52+UR11], R48 ;  /* 0x0000003034007988 */ /* 0x000fe20008000c0b */
[----:B------:R-:W-:-:S02]  /*fed0*/  F2FP.SATFINITE.E4M3.F32.PACK_AB_MERGE_C R101, R102, R101, RZ ;  /* 0x000000656665723e */ /* 0x000fc400048070ff */
[----:B------:R-:W-:Y:S01]  /*fee0*/  F2FP.SATFINITE.E4M3.F32.PACK_AB_MERGE_C R97, R98, R97, RZ ;  /* 0x000000616261723e */ /* 0x000fe200048070ff */
[----:B------:R-:W-:Y:S01]  /*fef0*/  STS.128 [R56+UR11], R68 ;  /* 0x0000004438007988 */ /* 0x000fe20008000c0b */
[----:B------:R-:W-:Y:S02]  /*ff00*/  F2FP.SATFINITE.E4M3.F32.PACK_AB_MERGE_C R99, R100, R99, RZ ;  /* 0x000000636463723e */ /* 0x000fe400048070ff */
[----:B------:R-:W-:Y:S01]  /*ff10*/  F2FP.SATFINITE.E4M3.F32.PACK_AB_MERGE_C R103, R104, R103, RZ ;  /* 0x000000676867723e */ /* 0x000fe200048070ff */
[----:B------:R0:W-:Y:S01]  /*ff20*/  STS.128 [R57+UR11], R36 ;  /* 0x0000002439007988 */ /* 0x0001e20008000c0b */
[----:B-1----:R-:W-:Y:S01]  /*ff30*/  F2FP.SATFINITE.E4M3.F32.PACK_AB_MERGE_C R95, R46, R45, RZ ;  /* 0x0000002d2e5f723e */ /* 0x002fe200048070ff */
[----:B--2---:R-:W-:Y:S01]  /*ff40*/  FADD R53, R94, R53 ;  /* 0x000000355e357221 */ /* 0x004fe20000000000 */
[----:B------:R-:W-:Y:S02]  /*ff50*/  F2FP.SATFINITE.E4M3.F32.PACK_AB_MERGE_C R86, R87, R86, R101 ;  /* 0x000000565756723e */ /* 0x000fe40004807065 */
[----:B------:R-:W-:-:S02]  /*ff60*/  F2FP.SATFINITE.E4M3.F32.PACK_AB_MERGE_C R85, R85, R83, R99 ;  /* 0x000000535555723e */ /* 0x000fc40004807063 */
[----:B------:R-:W-:Y:S02]  /*ff70*/  F2FP.SATFINITE.E4M3.F32.PACK_AB_MERGE_C R84, R82, R64, R97 ;  /* 0x000000405254723e */ /* 0x000fe40004807061 */
[----:B------:R-:W-:Y:S02]  /*ff80*/  F2FP.SATFINITE.E4M3.F32.PACK_AB_MERGE_C R87, R90, R89, R103 ;  /* 0x000000595a57723e */ /* 0x000fe40004807067 */
[----:B------:R-:W-:Y:S02]  /*ff90*/  F2FP.SATFINITE.E4M3.F32.PACK_AB_MERGE_C R93, R41, R93, R54 ;  /* 0x0000005d295d723e */ /* 0x000fe40004807036 */
[----:B0-----:R-:W-:Y:S02]  /*ffa0*/  F2FP.SATFINITE.E4M3.F32.PACK_AB_MERGE_C R37, R43, R40, RZ ;  /* 0x000000282b25723e */ /* 0x001fe400048070ff */
[----:B------:R-:W-:Y:S02]  /*ffb0*/  LOP3.LUT R36, R55, 0x60, RZ, 0x3c, !PT ;  /* 0x0000006037247812 */ /* 0x000fe400078e3cff */
[----:B------:R-:W-:-:S02]  /*ffc0*/  F2FP.SATFINITE.E4M3.F32.PACK_AB_MERGE_C R92, R92, R91, R42 ;  /* 0x0000005b5c5c723e */ /* 0x000fc4000480702a */
[----:B---3--:R-:W-:Y:S02]  /*ffd0*/  F2FP.SATFINITE.E4M3.F32.PACK_AB_MERGE_C R94, R44, R94, R37 ;  /* 0x0000005e2c5e723e */ /* 0x008fe40004807025 */
[----:B------:R-:W-:Y:S02]  /*ffe0*/  LOP3.LUT R55, R55, 0x70, RZ, 0x3c, !PT ;  /* 0x0000007037377812 */ /* 0x000fe400078e3cff */
[----:B----4-:R-:W-:Y:S01]  /*fff0*/  F2FP.SATFINITE.E4M3.F32.PACK_AB_MERGE_C R95, R118, R117, R95 ;  /* 0x00000075765f723e */ /* 0x010fe2000480705f */
        /* <DEDUP_REMOVED lines=31> */
[----:B------:R-:W-:Y:S01]  /*101f0*/  FMUL R35, R47, R35 ;  /* 0x000000232f237220 */ /* 0x000fe20000400000 */
[----:B------:R0:W-:Y:S04]  /*10200*/  STS.128 [R36+UR11], R84 ;  /* 0x0000005424007988 */ /* 0x0001e80008000c0b */
[----:B------:R0:W-:Y:S01]  /*10210*/  STS.128 [R55+UR11], R92 ;  /* 0x0000005c37007988 */ /* 0x0001e20008000c0b */
[----:B------:R-:W-:Y:S01]  /*10220*/  NOP ;  /* 0x0000000000007918 */ /* 0x000fe20000000000 */
[----:B------:R0:W-:Y:S01]  /*10230*/  STTM.x32 tmem[UR12], R4 ;  /* 0x00000004000079ed */ /* 0x0001e200082c000c */
[----:B------:R-:W1:Y:S02]  /*10240*/  FENCE.VIEW.ASYNC.T ;  /* 0x00000000000073c6 */ /* 0x000e640000000200 */
[----:B-1----:R-:W-:Y:S01]  /*10250*/  BAR.SYNC.DEFER_BLOCKING 0x0 ;  /* 0x0000000000007b1d */ /* 0x002fe20000010000 */
[----:B------:R-:W-:-:S05]  /*10260*/  FADD R53, R44, R53 ;  /* 0x000000352c357221 */ /* 0x000fca0000000000 */
[----:B------:R1:W-:Y:S06]  /*10270*/  MEMBAR.ALL.CTA ;  /* 0x0000000000007992 */ /* 0x0003ec0000008000 */
[----:B-1----:R-:W1:Y:S01]  /*10280*/  FENCE.VIEW.ASYNC.S ;  /* 0x00000000000073c6 */ /* 0x002e620000000000 */
[----:B------:R-:W-:-:S04]  /*10290*/  FADD R40, R40, R53 ;  /* 0x0000003528287221 */ /* 0x000fc80000000000 */
[----:B------:R-:W-:-:S04]  /*102a0*/  FADD R40, R43, R40 ;  /* 0x000000282b287221 */ /* 0x000fc80000000000 */
[----:B------:R-:W-:-:S04]  /*102b0*/  FADD R40, R117, R40 ;  /* 0x0000002875287221 */ /* 0x000fc80000000000 */
[----:B------:R-:W-:Y:S01]  /*102c0*/  FADD R40, R118, R40 ;  /* 0x0000002876287221 */ /* 0x000fe20000000000 */
[----:B------:R-:W-:-:S03]  /*102d0*/  ULEA UR13, UR16, UR11, 0x3 ;  /* 0x0000000b100d7291 */ /* 0x000fc6000f8e18ff */
[----:B------:R-:W-:Y:S01]  /*102e0*/  FADD R45, R45, R40 ;  /* 0x000000282d2d7221 */ /* 0x000fe20000000000 */
[----:B------:R-:W-:-:S03]  /*102f0*/  UIADD3 UR13, UPT, UPT, UR13, 0x8000, URZ ;  /* 0x000080000d0d7890 */ /* 0x000fc6000fffe0ff */
[----:B------:R-:W-:Y:S01]  /*10300*/  FADD R46, R46, R45 ;  /* 0x0000002d2e2e7221 */ /* 0x000fe20000000000 */
[----:B------:R-:W-:Y:S01]  /*10310*/  UMOV UR4, UR5 ;  /* 0x0000000500047c82 */ /* 0x000fe20008000000 */
[----:B-1----:R-:W-:Y:S06]  /*10320*/  BAR.SYNC.DEFER_BLOCKING 0x0 ;  /* 0x0000000000007b1d */ /* 0x002fec0000010000 */
[----:B------:R-:W-:Y:S05]  /*10330*/  BRA.U UP2, `(.L_x_15) ;  /* 0x0000000102547547 */ /* 0x000fea000b800000 */
[----:B------:R-:W-:Y:S01]  /*10340*/  UMOV UR20, UR44 ;  /* 0x0000002c00147c82 */ /* 0x000fe20008000000 */
[----:B------:R-:W-:Y:S01]  /*10350*/  UMOV UR21, 0x40004040 ;  /* 0x4000404000157882 */ /* 0x000fe20000000000 */
[----:B------:R-:W-:Y:S01]  /*10360*/  UMOV UR18, UR26 ;  /* 0x0000001a00127c82 */ /* 0x000fe20008000000 */
        /* <DEDUP_REMOVED lines=18> */
.L_x_15:
[----:B0-----:R-:W2:Y:S01]  /*10490*/  LDL.LU R4, [R1+0x228] ;  /* 0x0002280001047983 */ /* 0x001ea20000300800 */
[----:B------:R-:W-:Y:S01]  /*104a0*/  ISETP.GE.U32.AND P0, PT, R180, UR10, PT ;  /* 0x0000000ab4007c0c */ /* 0x000fe2000bf06070 */
[----:B------:R-:W-:Y:S01]  /*104b0*/  UIADD3 UR16, UPT, UPT, UR16, 0x1, URZ ;  /* 0x0000000110107890 */ /* 0x000fe2000fffe0ff */
[----:B------:R-:W-:Y:S01]  /*104c0*/  IMAD.MOV.U32 R181, RZ, RZ, R65 ;  /* 0x000000ffffb57224 */ /* 0x000fe200078e0041 */
[----:B------:R-:W-:Y:S01]  /*104d0*/  UIADD3 UR28, UPT, UPT, UR15, UR28, URZ ;  /* 0x0000001c0f1c7290 */ /* 0x000fe2000fffe0ff */
[----:B------:R-:W-:Y:S01]  /*104e0*/  ISETP.GE.U32.AND.EX P0, PT, R3, RZ, PT, P0 ;  /* 0x000000ff0300720c */ /* 0x000fe20003f06100 */
[----:B------:R-:W-:Y:S02]  /*104f0*/  UISETP.GT.AND UP3, UPT, UR16, 0x1, UPT ;  /* 0x000000011000788c */ /* 0x000fe4000bf64270 */
[----:B------:R-:W-:Y:S02]  /*10500*/  UIADD3 UR27, UPT, UPT, UR14, UR27, URZ ;  /* 0x0000001b0e1b7290 */ /* 0x000fe4000fffe0ff */
[----:B-1----:R-:W-:-:S02]  /*10510*/  USEL UR5, URZ, 0x1, !UP3 ;  /* 0x00000001ff057887 */ /* 0x002fc4000d800000 */
[----:B------:R-:W-:Y:S02]  /*10520*/  USEL UR16, UR16, URZ, !UP3 ;  /* 0x000000ff10107287 */ /* 0x000fe4000d800000 */
[----:B------:R-:W-:Y:S01]  /*10530*/  ULOP3.LUT UR5, UR4, UR5, URZ, 0x3c, !UPT ;  /* 0x0000000504057292 */ /* 0x000fe2000f8e3cff */
[----:B--2---:R-:W-:-:S05]  /*10540*/  FFMA R4, R47, R4, R46 ;  /* 0x000000042f047223 */ /* 0x004fca000000002e */
[----:B------:R2:W-:Y:S01]  /*10550*/  STL [R1+0x228], R4 ;  /* 0x0002280401007387 */ /* 0x0005e20000100800 */
[----:B------:R-:W-:Y:S05]  /*10560*/  @!P0 BRA `(.L_x_16) ;  /* 0xffffff7000f08947 */ /* 0x000fea000383ffff */
.L_x_11:
[----:B------:R-:W3:Y:S01]  /*10570*/  LDL.LU R39, [R1+0x228] ;  /* 0x0002280001277983 */ /* 0x000ee20000300800 */
[----:B------:R-:W-:Y:S01]  /*10580*/  UISETP.GE.AND UP1, UPT, UR29, 0x1, UPT ;  /* 0x000000011d00788c */ /* 0x000fe2000bf26270 */
[C---:B---3--:R-:W-:Y:S01]  /*10590*/  FMUL R0, R39.reuse, 8388608 ;  /* 0x4b00000027007820 */ /* 0x048fe20000400000 */
[----:B------:R-:W-:-:S04]  /*105a0*/  FSETP.GEU.AND P1, PT, R39, 1.175494350822287508e-38, PT ;  /* 0x008000002700780b */ /* 0x000fc80003f2e000 */
[----:B------:R-:W-:-:S03]  /*105b0*/  FSEL R40, R0, R39, !P1 ;  /* 0x0000002700287208 */ /* 0x000fc60004800000 */
[----:B------:R-:W-:Y:S06]  /*105c0*/  BRA.U !UP1, `(.L_x_17) ;  /* 0x0000000109107547 */ /* 0x000fec000b800000 */
[----:B------:R-:W-:-:S06]  /*105d0*/  USHF.L.U32 UR4, UR4, 0x1f, URZ ;  /* 0x0000001f04047899 */ /* 0x000fcc00080006ff */
[----:B------:R-:W-:-:S04]  /*105e0*/  IMAD.U32 R0, RZ, RZ, UR4 ;  /* 0x00000004ff007e24 */ /* 0x000fc8000f8e00ff */
[----:B------:R-:W3:Y:S02]  /*105f0*/  SYNCS.PHASECHK.TRANS64.TRYWAIT P0, [UR13], R0 ;  /* 0x00000000ff0075a7 */ /* 0x000ee4000800110d */
[----:B---3--:R-:W-:Y:S05]  /*10600*/  @!P0 BRA `(.L_x_18) ;  /* 0x0000001800148947 */ /* 0x008fea0003800000 */
.L_x_17:
[----:B0-----:R-:W0:Y:S01]  /*10610*/  S2R R3, SR_TID.X ;  /* 0x0000000000037919 */ /* 0x001e220000002100 */
[----:B------:R-:W-:Y:S01]  /*10620*/  VIADD R0, R40, 0xc0cafb0d ;  /* 0xc0cafb0d28007836 */ /* 0x000fe20000000000 */
[----:B------:R-:W-:Y:S01]  /*10630*/  BAR.SYNC.DEFER_BLOCKING 0x0 ;  /* 0x0000000000007b1d */ /* 0x000fe20000010000 */
[----:B------:R-:W-:Y:S01]  /*10640*/  IMAD.MOV.U32 R37, RZ, RZ, 0x3dc6b27f ;  /* 0x3dc6b27fff257424 */ /* 0x000fe200078e00ff */
[C---:B------:R-:W-:Y:S02]  /*10650*/  FSETP.GT.AND P0, PT, |R39|.reuse, 8.50705917302346158658e+37, PT ;  /* 0x7e8000002700780b */ /* 0x040fe40003f04200 */
[C---:B------:R-:W-:Y:S02]  /*10660*/  FSETP.GEU.AND P2, PT, |R39|.reuse, 1.175494350822287508e-38, PT ;  /* 0x008000002700780b */ /* 0x040fe40003f4e200 */
[----:B------:R-:W3:Y:S02]  /*10670*/  LDCU.64 UR4, c[0x0][0x3e0] ;  /* 0x00007c00ff0477ac */ /* 0x000ee40008000a00 */
[----:B------:R-:W4:Y:S07]  /*10680*/  LDC R101, c[0x0][0x3e8] ;  /* 0x0000fa00ff657b82 */ /* 0x000f2e0000000800 */
[----:B------:R-:W-:-:S04]  /*10690*/  @P0 FMUL R39, R39, 0.25 ;  /* 0x3e80000027270820 */ /* 0x000fc80000400000 */
[----:B------:R-:W-:Y:S01]  /*106a0*/  @!P2 FMUL R39, R39, 16777216 ;  /* 0x4b8000002727a820 */ /* 0x000fe20000400000 */
[----:B---3--:R-:W-:Y:S01]  /*106b0*/  UIMAD UR4, UR9, UR4, URZ ;  /* 0x00000004090472a4 */ /* 0x008fe2000f8e02ff */
[----:B0-----:R-:W-:Y:S02]  /*106c0*/  LOP3.LUT P3, RZ, R3, 0x7f, RZ, 0xc0, !PT ;  /* 0x0000007f03ff7812 */ /* 0x001fe4000786c0ff */
[----:B------:R-:W-:Y:S01]  /*106d0*/  LOP3.LUT R3, R0, 0xff800000, RZ, 0xc0, !PT ;  /* 0xff80000000037812 */ /* 0x000fe200078ec0ff */
[C---:B----4-:R-:W-:Y:S01]  /*106e0*/  IMAD R41, R101.reuse, 0x12, RZ ;  /* 0x0000001265297824 */ /* 0x050fe200078e02ff */
[----:B------:R-:W-:Y:S01]  /*106f0*/  FSEL R0, RZ, -23, P1 ;  /* 0xc1b80000ff007808 */ /* 0x000fe20000800000 */
[C---:B------:R-:W-:Y:S01]  /*10700*/  IMAD R43, R101.reuse, 0x13, RZ ;  /* 0x00000013652b7824 */ /* 0x040fe200078e02ff */
[C---:B------:R-:W-:Y:S01]  /*10710*/  FSETP.NEU.AND P1, PT, R40.reuse, RZ, PT ;  /* 0x000000ff2800720b */ /* 0x040fe20003f2d000 */
[----:B------:R-:W-:Y:S01]  /*10720*/  IMAD.IADD R36, R40, 0x1, -R3 ;  /* 0x0000000128247824 */ /* 0x000fe200078e0a03 */
[----:B------:R-:W-:Y:S01]  /*10730*/  I2FP.F32.S32 R3, R3 ;  /* 0x0000000300037245 */ /* 0x000fe20000201400 */
[----:B------:R-:W-:-:S02]  /*10740*/  IMAD R45, R101, 0x14, RZ ;  /* 0x00000014652d7824 */ /* 0x000fc400078e02ff */
[----:B------:R-:W-:Y:S01]  /*10750*/  FADD R36, R36, -1 ;  /* 0xbf80000024247421 */ /* 0x000fe20000000000 */
[----:B------:R-:W-:Y:S01]  /*10760*/  IMAD R47, R101, 0x15, RZ ;  /* 0x00000015652f7824 */ /* 0x000fe200078e02ff */
[----:B------:R-:W0:Y:S02]  /*10770*/  @!P3 SYNCS.CCTL.IV [UR11+0x8000] ;  /* 0x00800000ff00b9b1 */ /* 0x000e24000800000b */
[----:B0-----:R-:W-:Y:S01]  /*10780*/  BAR.SYNC.DEFER_BLOCKING 0x0 ;  /* 0x0000000000007b1d */ /* 0x001fe20000010000 */
[C---:B------:R-:W-:Y:S01]  /*10790*/  FFMA.FTZ R37, R36.reuse, R37, -0.16845393180847167969 ;  /* 0xbe2c7f3024257423 */ /* 0x040fe20000010025 */
[----:B------:R-:W-:Y:S01]  /*107a0*/  FFMA.FTZ R0, R3, 1.1920928955078125e-07, R0 ;  /* 0x3400000003007823 */ /* 0x000fe20000010000 */
[C---:B------:R-:W-:Y:S02]  /*107b0*/  IMAD R49, R101.reuse, 0x16, RZ ;  /* 0x0000001665317824 */ /* 0x040fe400078e02ff */
[C---:B------:R-:W-:Y:S01]  /*107c0*/  FFMA.FTZ R37, R36.reuse, R37, 0.1716887056827545166 ;  /* 0x3e2fcf2a24257423 */ /* 0x040fe20000010025 */
[----:B------:R0:W3:Y:S01]  /*107d0*/  MUFU.RCP R3, R39 ;  /* 0x0000002700037308 */ /* 0x0000e20000001000 */
[C---:B------:R-:W-:Y:S01]  /*107e0*/  IMAD R51, R101.reuse, 0x17, RZ ;  /* 0x0000001765337824 */ /* 0x040fe200078e02ff */
[----:B-12---:R-:W1:Y:S01]  /*107f0*/  LDTM.x32 R4, tmem[UR12] ;  /* 0x0000000c000479ee */ /* 0x006e6200082c0000 */
[----:B------:R-:W-:Y:S01]  /*10800*/  FFMA.FTZ R37, R36, R37, -0.17900948226451873779 ;  /* 0xbe374e4324257423 */ /* 0x000fe20000010025 */
[----:B------:R-:W-:-:S02]  /*10810*/  IMAD R53, R101, 0x18, RZ ;  /* 0x0000001865357824 */ /* 0x000fc400078e02ff */
[C---:B------:R-:W-:Y:S02]  /*10820*/  IMAD R55, R101.reuse, 0x19, RZ ;  /* 0x0000001965377824 */ /* 0x040fe400078e02ff */
[C---:B------:R-:W-:Y:S01]  /*10830*/  FFMA.FTZ R37, R36.reuse, R37, 0.20512372255325317383 ;  /* 0x3e520bf424257423 */ /* 0x040fe20000010025 */
[C---:B------:R-:W-:Y:S01]  /*10840*/  IMAD R57, R101.reuse, 0x1a, RZ ;  /* 0x0000001a65397824 */ /* 0x040fe200078e02ff */
[----:B0-----:R-:W0:Y:S01]  /*10850*/  LDC.64 R38, c[0x0][0x398] ;  /* 0x0000e600ff267b82 */ /* 0x001e220000000a00 */
[C---:B------:R-:W-:Y:S02]  /*10860*/  IMAD R59, R101.reuse, 0x1b, RZ ;  /* 0x0000001b653b7824 */ /* 0x040fe400078e02ff */
[----:B------:R-:W-:Y:S01]  /*10870*/  FFMA.FTZ R37, R36, R37, -0.24046532809734344482 ;  /* 0xbe763c8b24257423 */ /* 0x000fe20000010025 */
[C---:B------:R-:W-:Y:S02]  /*10880*/  IMAD R61, R101.reuse, 0x1c, RZ ;  /* 0x0000001c653d7824 */ /* 0x040fe400078e02ff */
[----:B------:R-:W-:-:S02]  /*10890*/  IMAD R63, R101, 0x1d, RZ ;  /* 0x0000001d653f7824 */ /* 0x000fc400078e02ff */
[C---:B------:R-:W-:Y:S01]  /*108a0*/  FFMA.FTZ R37, R36.reuse, R37, 0.28857114911079406738 ;  /* 0x3e93bf9924257423 */ /* 0x040fe20000010025 */
[----:B------:R-:W-:Y:S01]  /*108b0*/  IMAD R67, R101, 0x1f, RZ ;  /* 0x0000001f65437824 */ /* 0x000fe200078e02ff */
[----:B------:R-:W2:Y:S02]  /*108c0*/  @!P3 SYNCS.CCTL.IV [UR11+0x8008] ;  /* 0x00800800ff00b9b1 */ /* 0x000ea4000800000b */
[----:B------:R-:W-:Y:S01]  /*108d0*/  FFMA.FTZ R37, R36, R37, -0.36067417263984680176 ;  /* 0xbeb8aa4924257423 */ /* 0x000fe20000010025 */
[----:B------:R-:W-:-:S03]  /*108e0*/  NOP ;  /* 0x0000000000007918 */ /* 0x000fc60000000000 */
[----:B------:R-:W-:Y:S01]  /*108f0*/  FFMA.FTZ R37, R36, R37, 0.48089820146560668945 ;  /* 0x3ef6384a24257423 */ /* 0x000fe20000010025 */
[----:B-1----:R-:W-:Y:S01]  /*10900*/  @P0 FMUL R4, R4, 0.25 ;  /* 0x3e80000004040820 */ /* 0x002fe20000400000 */
[----:B------:R-:W-:Y:S01]  /*10910*/  @P0 FMUL R5, R5, 0.25 ;  /* 0x3e80000005050820 */ /* 0x000fe20000400000 */
        /* <DEDUP_REMOVED lines=30> */
[----:B------:R-:W-:Y:S01]  /*10b00*/  FFMA.FTZ R37, R36, R37, -0.72134751081466674805 ;  /* 0xbf38aa3b24257423 */ /* 0x000fe20000010025 */
[----:B------:R-:W-:Y:S01]  /*10b10*/  ISETP.GE.U32.AND P0, PT, R40, 0x7f800000, PT ;  /* 0x7f8000002800780c */ /* 0x000fe20003f06070 */
[----:B------:R-:W-:Y:S01]  /*10b20*/  @!P2 FMUL R4, R4, 16777216 ;  /* 0x4b8000000404a820 */ /* 0x000fe20000400000 */
[----:B------:R-:W-:Y:S01]  /*10b30*/  @!P2 FMUL R5, R5, 16777216 ;  /* 0x4b8000000505a820 */ /* 0x000fe20000400000 */
[----:B------:R-:W-:Y:S01]  /*10b40*/  FMUL R37, R36, R37 ;  /* 0x0000002524257220 */ /* 0x000fe20000400000 */
[----:B------:R-:W-:Y:S01]  /*10b50*/  @!P2 FMUL R6, R6, 16777216 ;  /* 0x4b8000000606a820 */ /* 0x000fe20000400000 */
[C---:B---3--:R-:W-:Y:S01]  /*10b60*/  FMUL R4, R3.reuse, R4 ;  /* 0x0000000403047220 */ /* 0x048fe20000400000 */
[----:B------:R-:W-:Y:S01]  /*10b70*/  FMUL R5, R3, R5 ;  /* 0x0000000503057220 */ /* 0x000fe20000400000 */
[----:B------:R-:W-:Y:S01]  /*10b80*/  @!P2 FMUL R7, R7, 16777216 ;  /* 0x4b8000000707a820 */ /* 0x000fe20000400000 */
        /* <DEDUP_REMOVED lines=59> */
[----:B------:R-:W-:Y:S01]  /*10f40*/  F2FP.SATFINITE.E4M3.F32.PACK_AB_MERGE_C R69, R5, R4, RZ ;  /* 0x000000040545723e */ /* 0x000fe200048070ff */
[----:B------:R-:W-:Y:S01]  /*10f50*/  FFMA.FTZ R37, R36, 1.4426950216293334961, R37 ;  /* 0x3fb8aa3b24257823 */ /* 0x000fe20000010025 */
[----:B------:R-:W-:Y:S01]  /*10f60*/  @P0 IMAD.MOV.U32 R4, RZ, RZ, 0x7f800000 ;  /* 0x7f800000ff040424 */ /* 0x000fe200078e00ff */
[----:B------:R-:W-:Y:S01]  /*10f70*/  F2FP.SATFINITE.E4M3.F32.PACK_AB_MERGE_C R71, R7, R6, RZ ;  /* 0x000000060747723e */ /* 0x000fe200048070ff */
[----:B------:R-:W-:-:S02]  /*10f80*/  IMAD R3, R2, UR5, RZ ;  /* 0x0000000502037c24 */ /* 0x000fc4000f8e02ff */
[----:B------:R-:W-:Y:S01]  /*10f90*/  FADD R0, R0, R37 ;  /* 0x0000002500007221 */ /* 0x000fe20000000000 */
[----:B------:R-:W-:Y:S01]  /*10fa0*/  USHF.R.S32.HI UR5, URZ, 0x1f, UR4 ;  /* 0x0000001fff057899 */ /* 0x000fe20008011404 */
[----:B------:R-:W-:Y:S01]  /*10fb0*/  F2FP.SATFINITE.E4M3.F32.PACK_AB_MERGE_C R75, R11, R10, RZ ;  /* 0x0000000a0b4b723e */ /* 0x000fe200048070ff */
[----:B------:R-:W-:Y:S01]  /*10fc0*/  @P0 FFMA.FTZ R0, R40, R4, +INF ;  /* 0x7f80000028000423 */ /* 0x000fe20000010004 */
[----:B------:R-:W-:Y:S01]  /*10fd0*/  F2FP.SATFINITE.E4M3.F32.PACK_AB_MERGE_C R77, R13, R12, RZ ;  /* 0x0000000c0d4d723e */ /* 0x000fe200048070ff */
[----:B------:R-:W-:Y:S01]  /*10fe0*/  IMAD.SHL.U32 R7, R101, 0x2, RZ ;  /* 0x0000000265077824 */ /* 0x000fe200078e00ff */
[----:B0-----:R-:W-:Y:S01]  /*10ff0*/  IADD3 R4, P0, P2, R3, UR4, R38 ;  /* 0x0000000403047c10 */ /* 0x001fe2000fa1e026 */
[C---:B------:R-:W-:Y:S01]  /*11000*/  IMAD R11, R101.reuse, 0x3, RZ ;  /* 0x00000003650b7824 */ /* 0x040fe200078e02ff */
[----:B------:R-:W-:Y:S01]  /*11010*/  SHF.R.S32.HI R6, RZ, 0x1f, R3 ;  /* 0x0000001fff067819 */ /* 0x000fe20000011403 */
[----:B------:R-:W-:Y:S01]  /*11020*/  IMAD.SHL.U32 R13, R101, 0x4, RZ ;  /* 0x00000004650d7824 */ /* 0x000fe200078e00ff */
[----:B------:R-:W-:Y:S01]  /*11030*/  F2FP.SATFINITE.E4M3.F32.PACK_AB_MERGE_C R73, R9, R8, RZ ;  /* 0x000000080949723e */ /* 0x000fe200048070ff */
[----:B------:R-:W-:Y:S01]  /*11040*/  IMAD.SHL.U32 R37, R101, 0x10, RZ ;  /* 0x0000001065257824 */ /* 0x000fe200078e00ff */
[----:B------:R-:W-:Y:S01]  /*11050*/  F2FP.SATFINITE.E4M3.F32.PACK_AB_MERGE_C R79, R15, R14, RZ ;  /* 0x0000000e0f4f723e */ /* 0x000fe200048070ff */
[----:B------:R-:W-:Y:S01]  /*11060*/  IMAD R15, R101, 0x5, RZ ;  /* 0x00000005650f7824 */ /* 0x000fe200078e02ff */
[----:B------:R-:W-:Y:S01]  /*11070*/  F2FP.SATFINITE.E4M3.F32.PACK_AB_MERGE_C R81, R17, R16, RZ ;  /* 0x000000101151723e */ /* 0x000fe200048070ff */
[----:B------:R-:W-:Y:S01]  /*11080*/  IMAD R17, R101, 0x6, RZ ;  /* 0x0000000665117824 */ /* 0x000fe200078e02ff */
[----:B------:R-:W-:Y:S01]  /*11090*/  F2FP.SATFINITE.E4M3.F32.PACK_AB_MERGE_C R83, R19, R18, RZ ;  /* 0x000000121353723e */ /* 0x000fe200048070ff */
[----:B------:R-:W-:Y:S01]  /*110a0*/  IMAD R19, R101, 0x7, RZ ;  /* 0x0000000765137824 */ /* 0x000fe200078e02ff */
[----:B------:R-:W-:Y:S01]  /*110b0*/  F2FP.SATFINITE.E4M3.F32.PACK_AB_MERGE_C R85, R21, R20, RZ ;  /* 0x000000141555723e */ /* 0x000fe200048070ff */
[----:B------:R-:W-:Y:S01]  /*110c0*/  IMAD.SHL.U32 R21, R101, 0x8, RZ ;  /* 0x0000000865157824 */ /* 0x000fe200078e00ff */
[----:B------:R-:W-:Y:S01]  /*110d0*/  F2FP.SATFINITE.E4M3.F32.PACK_AB_MERGE_C R87, R23, R22, RZ ;  /* 0x000000161757723e */ /* 0x000fe200048070ff */
[----:B------:R-:W-:Y:S01]  /*110e0*/  IMAD R23, R101, 0x9, RZ ;  /* 0x0000000965177824 */ /* 0x000fe200078e02ff */
[----:B------:R-:W-:Y:S01]  /*110f0*/  F2FP.SATFINITE.E4M3.F32.PACK_AB_MERGE_C R89, R25, R24, RZ ;  /* 0x000000181959723e */ /* 0x000fe200048070ff */
[C---:B------:R-:W-:Y:S01]  /*11100*/  IMAD R25, R101.reuse, 0xa, RZ ;  /* 0x0000000a65197824 */ /* 0x040fe200078e02ff */
[----:B------:R-:W-:Y:S01]  /*11110*/  IADD3.X R5, PT, PT, R6, UR5, R39, P0, P2 ;  /* 0x0000000506057c10 */ /* 0x000fe200087e4427 */
[----:B------:R-:W-:Y:S01]  /*11120*/  IMAD R39, R101, 0x11, RZ ;  /* 0x0000001165277824 */ /* 0x000fe200078e02ff */
[----:B------:R-:W-:Y:S01]  /*11130*/  F2FP.SATFINITE.E4M3.F32.PACK_AB_MERGE_C R91, R27, R26, RZ ;  /* 0x0000001a1b5b723e */ /* 0x000fe200048070ff */
[----:B------:R-:W-:Y:S01]  /*11140*/  IMAD R27, R101, 0xb, RZ ;  /* 0x0000000b651b7824 */ /* 0x000fe200078e02ff */
[-C--:B------:R-:W-:Y:S01]  /*11150*/  IADD3 R8, P2, PT, R7, R4.reuse, RZ ;  /* 0x0000000407087210 */ /* 0x080fe20007f5e0ff */
[----:B------:R0:W-:Y:S01]  /*11160*/  STG.E.U8 desc[UR24][R4.64], R69 ;  /* 0x0000004504007986 */ /* 0x0001e2000c101118 */
[-C--:B------:R-:W-:Y:S01]  /*11170*/  IADD3 R10, P3, PT, R11, R4.reuse, RZ ;  /* 0x000000040b0a7210 */ /* 0x080fe20007f7e0ff */
[----:B------:R-:W1:Y:S01]  /*11180*/  LDCU UR4, c[0x0][0x3ec] ;  /* 0x00007d80ff0477ac */ /* 0x000e620008000800 */
[----:B------:R-:W-:-:S02]  /*11190*/  IADD3 R12, P4, PT, R13, R4, RZ ;  /* 0x000000040d0c7210 */ /* 0x000fc40007f9e0ff */
[----:B------:R-:W-:Y:S01]  /*111a0*/  F2FP.SATFINITE.E4M3.F32.PACK_AB_MERGE_C R93, R29, R28, RZ ;  /* 0x0000001c1d5d723e */ /* 0x000fe200048070ff */
[----:B------:R-:W-:Y:S01]  /*111b0*/  IMAD R29, R101, 0xc, RZ ;  /* 0x0000000c651d7824 */ /* 0x000fe200078e02ff */
[----:B------:R-:W-:Y:S02]  /*111c0*/  FSEL R0, R0, -INF , P1 ;  /* 0xff80000000007808 */ /* 0x000fe40000800000 */
[----:B------:R-:W-:Y:S01]  /*111d0*/  F2FP.SATFINITE.E4M3.F32.PACK_AB_MERGE_C R95, R31, R30, RZ ;  /* 0x0000001e1f5f723e */ /* 0x000fe200048070ff */
[----:B------:R-:W-:Y:S01]  /*111e0*/  IMAD R31, R101, 0xd, RZ ;  /* 0x0000000d651f7824 */ /* 0x000fe200078e02ff */
[----:B------:R-:W-:Y:S01]  /*111f0*/  F2FP.SATFINITE.E4M3.F32.PACK_AB_MERGE_C R97, R33, R32, RZ ;  /* 0x000000202161723e */ /* 0x000fe200048070ff */
[----:B------:R-:W-:Y:S01]  /*11200*/  IMAD R33, R101, 0xe, RZ ;  /* 0x0000000e65217824 */ /* 0x000fe200078e02ff */
[----:B------:R-:W-:Y:S01]  /*11210*/  F2FP.SATFINITE.E4M3.F32.PACK_AB_MERGE_C R99, R35, R34, RZ ;  /* 0x000000222363723e */ /* 0x000fe200048070ff */
[----:B------:R-:W-:Y:S01]  /*11220*/  IMAD R35, R101, 0xf, RZ ;  /* 0x0000000f65237824 */ /* 0x000fe200078e02ff */
[-C--:B------:R-:W-:Y:S01]  /*11230*/  LEA.HI.X.SX32 R9, R7, R5.reuse, 0x1, P2 ;  /* 0x0000000507097211 */ /* 0x080fe200010f0eff */
[----:B------:R-:W-:Y:S01]  /*11240*/  FFMA R3, R0, 0.69314718246459960938, R65 ;  /* 0x3f31721800037823 */ /* 0x000fe20000000041 */
[----:B------:R-:W-:Y:S01]  /*11250*/  LEA.HI.X.SX32 R11, R11, R5, 0x1, P3 ;  /* 0x000000050b0b7211 */ /* 0x000fe200018f0eff */
[----:B------:R-:W-:Y:S01]  /*11260*/  IMAD R65, R101, 0x1e, RZ ;  /* 0x0000001e65417824 */ /* 0x000fe200078e02ff */
[-C--:B------:R-:W-:Y:S01]  /*11270*/  IADD3 R14, P5, PT, R15, R4.reuse, RZ ;  /* 0x000000040f0e7210 */ /* 0x080fe20007fbe0ff */
[----:B-1----:R-:W-:Y:S01]  /*11280*/  UIMAD UR4, UR9, UR4, URZ ;  /* 0x00000004090472a4 */ /* 0x002fe2000f8e02ff */
[----:B------:R-:W-:-:S02]  /*11290*/  IADD3 R16, P6, PT, R17, R4, RZ ;  /* 0x0000000411107210 */ /* 0x000fc40007fde0ff */
[-C--:B------:R-:W-:Y:S01]  /*112a0*/  IADD3 R18, P0, PT, R19, R4.reuse, RZ ;  /* 0x0000000413127210 */ /* 0x080fe20007f1e0ff */
[----:B------:R-:W-:Y:S01]  /*112b0*/  USHF.L.U32 UR6, UR4, 0x2, URZ ;  /* 0x0000000204067899 */ /* 0x000fe200080006ff */
[-C--:B------:R-:W-:Y:S01]  /*112c0*/  IADD3 R20, P1, PT, R21, R4.reuse, RZ ;  /* 0x0000000415147210 */ /* 0x080fe20007f3e0ff */
[----:B------:R-:W-:Y:S01]  /*112d0*/  UIMAD.WIDE UR4, UR4, 0x4, URZ ;  /* 0x00000004040478a5 */ /* 0x000fe2000f8e02ff */
[-C--:B------:R-:W-:Y:S02]  /*112e0*/  IADD3 R22, P2, PT, R23, R4.reuse, RZ ;  /* 0x0000000417167210 */ /* 0x080fe40007f5e0ff */
[-C--:B------:R-:W-:Y:S02]  /*112f0*/  IADD3 R24, P3, PT, R25, R4.reuse, RZ ;  /* 0x0000000419187210 */ /* 0x080fe40007f7e0ff */
[----:B------:R-:W-:Y:S02]  /*11300*/  LEA.HI.X.SX32 R13, R13, R5, 0x1, P4 ;  /* 0x000000050d0d7211 */ /* 0x000fe400020f0eff */
[----:B------:R-:W-:-:S02]  /*11310*/  IADD3 R26, P4, PT, R27, R4, RZ ;  /* 0x000000041b1a7210 */ /* 0x000fc40007f9e0ff */
[-C--:B------:R-:W-:Y:S02]  /*11320*/  LEA.HI.X.SX32 R15, R15, R5.reuse, 0x1, P5 ;  /* 0x000000050f0f7211 */ /* 0x080fe400028f0eff */
[-C--:B------:R-:W-:Y:S02]  /*11330*/  LEA.HI.X.SX32 R17, R17, R5.reuse, 0x1, P6 ;  /* 0x0000000511117211 */ /* 0x080fe400030f0eff */
[-C--:B------:R-:W-:Y:S02]  /*11340*/  LEA.HI.X.SX32 R19, R19, R5.reuse, 0x1, P0 ;  /* 0x0000000513137211 */ /* 0x080fe400000f0eff */
[-C--:B------:R-:W-:Y:S02]  /*11350*/  LEA.HI.X.SX32 R21, R21, R5.reuse, 0x1, P1 ;  /* 0x0000000515157211 */ /* 0x080fe400008f0eff */
[-C--:B------:R-:W-:Y:S02]  /*11360*/  LEA.HI.X.SX32 R23, R23, R5.reuse, 0x1, P2 ;  /* 0x0000000517177211 */ /* 0x080fe400010f0eff */
[----:B------:R-:W-:-:S02]  /*11370*/  LEA.HI.X.SX32 R25, R25, R5, 0x1, P3 ;  /* 0x0000000519197211 */ /* 0x000fc400018f0eff */
[-C--:B------:R-:W-:Y:S02]  /*11380*/  IADD3 R28, P5, PT, R29, R4.reuse, RZ ;  /* 0x000000041d1c7210 */ /* 0x080fe40007fbe0ff */
[-C--:B------:R-:W-:Y:S02]  /*11390*/  IADD3 R30, P6, PT, R31, R4.reuse, RZ ;  /* 0x000000041f1e7210 */ /* 0x080fe40007fde0ff */
[-C--:B------:R-:W-:Y:S02]  /*113a0*/  IADD3 R32, P0, PT, R33, R4.reuse, RZ ;  /* 0x0000000421207210 */ /* 0x080fe40007f1e0ff */
[-C--:B------:R-:W-:Y:S02]  /*113b0*/  IADD3 R34, P1, PT, R35, R4.reuse, RZ ;  /* 0x0000000423227210 */ /* 0x080fe40007f3e0ff */
[-C--:B------:R-:W-:Y:S02]  /*113c0*/  IADD3 R36, P2, PT, R37, R4.reuse, RZ ;  /* 0x0000000425247210 */ /* 0x080fe40007f5e0ff */
[----:B------:R-:W-:-:S02]  /*113d0*/  IADD3 R38, P3, PT, R39, R4, RZ ;  /* 0x0000000427267210 */ /* 0x000fc40007f7e0ff */
[-C--:B------:R-:W-:Y:S02]  /*113e0*/  LEA.HI.X.SX32 R27, R27, R5.reuse, 0x1, P4 ;  /* 0x000000051b1b7211 */ /* 0x080fe400020f0eff */
[----:B------:R-:W-:Y:S02]  /*113f0*/  IADD3 R40, P4, PT, R41, R4, RZ ;  /* 0x0000000429287210 */ /* 0x000fe40007f9e0ff */
[-C--:B------:R-:W-:Y:S02]  /*11400*/  LEA.HI.X.SX32 R29, R29, R5.reuse, 0x1, P5 ;  /* 0x000000051d1d7211 */ /* 0x080fe400028f0eff */
[-C--:B------:R-:W-:Y:S02]  /*11410*/  LEA.HI.X.SX32 R31, R31, R5.reuse, 0x1, P6 ;  /* 0x000000051f1f7211 */ /* 0x080fe400030f0eff */
[-C--:B------:R-:W-:Y:S02]  /*11420*/  LEA.HI.X.SX32 R33, R33, R5.reuse, 0x1, P0 ;  /* 0x0000000521217211 */ /* 0x080fe400000f0eff */
[----:B------:R-:W-:-:S02]  /*11430*/  LEA.HI.X.SX32 R35, R35, R5, 0x1, P1 ;  /* 0x0000000523237211 */ /* 0x000fc400008f0eff */
[-C--:B------:R-:W-:Y:S02]  /*11440*/  LEA.HI.X.SX32 R37, R37, R5.reuse, 0x1, P2 ;  /* 0x0000000525257211 */ /* 0x080fe400010f0eff */
[----:B------:R-:W-:Y:S02]  /*11450*/  LEA.HI.X.SX32 R39, R39, R5, 0x1, P3 ;  /* 0x0000000527277211 */ /* 0x000fe400018f0eff */
[-C--:B------:R-:W-:Y:S02]  /*11460*/  IADD3 R42, P5, PT, R43, R4.reuse, RZ ;  /* 0x000000042b2a7210 */ /* 0x080fe40007fbe0ff */
[-C--:B------:R-:W-:Y:S02]  /*11470*/  IADD3 R44, P6, PT, R45, R4.reuse, RZ ;  /* 0x000000042d2c7210 */ /* 0x080fe40007fde0ff */
[-C--:B------:R-:W-:Y:S02]  /*11480*/  IADD3 R46, P0, PT, R47, R4.reuse, RZ ;  /* 0x000000042f2e7210 */ /* 0x080fe40007f1e0ff */
[----:B------:R-:W-:-:S02]  /*11490*/  IADD3 R48, P1, PT, R49, R4, RZ ;  /* 0x0000000431307210 */ /* 0x000fc40007f3e0ff */
[-C--:B------:R-:W-:Y:S02]  /*114a0*/  IADD3 R50, P2, PT, R51, R4.reuse, RZ ;  /* 0x0000000433327210 */ /* 0x080fe40007f5e0ff */
[-C--:B------:R-:W-:Y:S02]  /*114b0*/  IADD3 R52, P3, PT, R53, R4.reuse, RZ ;  /* 0x0000000435347210 */ /* 0x080fe40007f7e0ff */
[-C--:B------:R-:W-:Y:S02]  /*114c0*/  LEA.HI.X.SX32 R41, R41, R5.reuse, 0x1, P4 ;  /* 0x0000000529297211 */ /* 0x080fe400020f0eff */
[----:B------:R-:W-:Y:S02]  /*114d0*/  IADD3 R54, P4, PT, R55, R4, RZ ;  /* 0x0000000437367210 */ /* 0x000fe40007f9e0ff */
[-C--:B------:R-:W-:Y:S02]  /*114e0*/  LEA.HI.X.SX32 R43, R43, R5.reuse, 0x1, P5 ;  /* 0x000000052b2b7211 */ /* 0x080fe400028f0eff */
[----:B------:R-:W-:-:S02]  /*114f0*/  LEA.HI.X.SX32 R45, R45, R5, 0x1, P6 ;  /* 0x000000052d2d7211 */ /* 0x000fc400030f0eff */
[-C--:B------:R-:W-:Y:S02]  /*11500*/  LEA.HI.X.SX32 R47, R47, R5.reuse, 0x1, P0 ;  /* 0x000000052f2f7211 */ /* 0x080fe400000f0eff */
[-C--:B------:R-:W-:Y:S02]  /*11510*/  LEA.HI.X.SX32 R49, R49, R5.reuse, 0x1, P1 ;  /* 0x0000000531317211 */ /* 0x080fe400008f0eff */
[-C--:B------:R-:W-:Y:S02]  /*11520*/  LEA.HI.X.SX32 R51, R51, R5.reuse, 0x1, P2 ;  /* 0x0000000533337211 */ /* 0x080fe400010f0eff */
[----:B------:R-:W-:Y:S02]  /*11530*/  LEA.HI.X.SX32 R53, R53, R5, 0x1, P3 ;  /* 0x0000000535357211 */ /* 0x000fe400018f0eff */
[-C--:B------:R-:W-:Y:S02]  /*11540*/  IADD3 R56, P5, PT, R57, R4.reuse, RZ ;  /* 0x0000000439387210 */ /* 0x080fe40007fbe0ff */
[----:B------:R-:W-:-:S02]  /*11550*/  IADD3 R58, P6, PT, R59, R4, RZ ;  /* 0x000000043b3a7210 */ /* 0x000fc40007fde0ff */
[-C--:B------:R-:W-:Y:S02]  /*11560*/  IADD3 R60, P0, PT, R61, R4.reuse, RZ ;  /* 0x000000043d3c7210 */ /* 0x080fe40007f1e0ff */
[-C--:B------:R-:W-:Y:S02]  /*11570*/  IADD3 R62, P1, PT, R63, R4.reuse, RZ ;  /* 0x000000043f3e7210 */ /* 0x080fe40007f3e0ff */
[-C--:B------:R-:W-:Y:S02]  /*11580*/  IADD3 R64, P2, PT, R65, R4.reuse, RZ ;  /* 0x0000000441407210 */ /* 0x080fe40007f5e0ff */
[----:B------:R-:W-:Y:S02]  /*11590*/  IADD3 R6, P3, PT, R4, R101, RZ ;  /* 0x0000006504067210 */ /* 0x000fe40007f7e0ff */
[----:B------:R-:W-:Y:S02]  /*115a0*/  LEA.HI.X.SX32 R55, R55, R5, 0x1, P4 ;  /* 0x0000000537377211 */ /* 0x000fe400020f0eff */
[----:B0-----:R-:W-:-:S02]  /*115b0*/  IADD3 R4, P4, PT, R67, R4, RZ ;  /* 0x0000000443047210 */ /* 0x001fc40007f9e0ff */
[----:B------:R-:W-:Y:S02]  /*115c0*/  PRMT R69, R69, 0x9910, RZ ;  /* 0x0000991045457816 */ /* 0x000fe400000000ff */
[----:B------:R-:W-:Y:S02]  /*115d0*/  PRMT R0, R71, 0x9910, RZ ;  /* 0x0000991047007816 */ /* 0x000fe400000000ff */
[-C--:B------:R-:W-:Y:S02]  /*115e0*/  LEA.HI.X.SX32 R57, R57, R5.reuse, 0x1, P5 ;  /* 0x0000000539397211 */ /* 0x080fe400028f0eff */
[-C--:B------:R-:W-:Y:S02]  /*115f0*/  LEA.HI.X.SX32 R59, R59, R5.reuse, 0x1, P6 ;  /* 0x000000053b3b7211 */ /* 0x080fe400030f0eff */
[-C--:B------:R-:W-:Y:S02]  /*11600*/  LEA.HI.X.SX32 R61, R61, R5.reuse, 0x1, P0 ;  /* 0x000000053d3d7211 */ /* 0x080fe400000f0eff */
[----:B------:R-:W-:-:S02]  /*11610*/  LEA.HI.X.SX32 R63, R63, R5, 0x1, P1 ;  /* 0x000000053f3f7211 */ /* 0x000fc400008f0eff */
[-C--:B------:R-:W-:Y:S02]  /*11620*/  LEA.HI.X.SX32 R7, R101, R5.reuse, 0x1, P3 ;  /* 0x0000000565077211 */ /* 0x080fe400018f0eff */
[-C--:B------:R-:W-:Y:S02]  /*11630*/  LEA.HI.X.SX32 R65, R65, R5.reuse, 0x1, P2 ;  /* 0x0000000541417211 */ /* 0x080fe400010f0eff */
[----:B------:R-:W-:Y:S02]  /*11640*/  SHF.R.S32.HI R69, RZ, 0x8, R69 ;  /* 0x00000008ff457819 */ /* 0x000fe40000011445 */
[----:B------:R-:W-:Y:S01]  /*11650*/  LEA.HI.X.SX32 R5, R67, R5, 0x1, P4 ;  /* 0x0000000543057211 */ /* 0x000fe200020f0eff */
[----:B------:R-:W-:Y:S01]  /*11660*/  IMAD.MOV.U32 R67, RZ, RZ, R0 ;  /* 0x000000ffff437224 */ /* 0x000fe200078e0000 */
[----:B------:R-:W-:Y:S01]  /*11670*/  PRMT R101, R73, 0x9910, RZ ;  /* 0x0000991049657816 */ /* 0x000fe200000000ff */
[----:B------:R0:W-:Y:S01]  /*11680*/  STG.E.U8 desc[UR24][R6.64], R69 ;  /* 0x0000004506007986 */ /* 0x0001e2000c101118 */
[----:B------:R-:W-:-:S02]  /*11690*/  PRMT R0, R75, 0x9910, RZ ;  /* 0x000099104b007816 */ /* 0x000fc400000000ff */
[----:B------:R-:W-:Y:S01]  /*116a0*/  SHF.R.S32.HI R67, RZ, 0x8, R67 ;  /* 0x00000008ff437819 */ /* 0x000fe20000011443 */
[----:B------:R1:W-:Y:S01]  /*116b0*/  STG.E.U8 desc[UR24][R8.64], R71 ;  /* 0x0000004708007986 */ /* 0x0003e2000c101118 */
[----:B------:R-:W-:-:S03]  /*116c0*/  SHF.R.S32.HI R101, RZ, 0x8, R101 ;  /* 0x00000008ff657819 */ /* 0x000fc60000011465 */
[----:B------:R3:W-:Y:S01]  /*116d0*/  STG.E.U8 desc[UR24][R10.64], R67 ;  /* 0x000000430a007986 */ /* 0x0007e2000c101118 */
[----:B0-----:R-:W-:-:S03]  /*116e0*/  PRMT R6, R77, 0x9910, RZ ;  /* 0x000099104d067816 */ /* 0x001fc600000000ff */
[----:B------:R0:W-:Y:S01]  /*116f0*/  STG.E.U8 desc[UR24][R12.64], R73 ;  /* 0x000000490c007986 */ /* 0x0001e2000c101118 */
[----:B------:R-:W-:Y:S02]  /*11700*/  SHF.R.S32.HI R7, RZ, 0x8, R0 ;  /* 0x00000008ff077819 */ /* 0x000fe40000011400 */
[----:B------:R-:W-:Y:S01]  /*11710*/  PRMT R0, R81, 0x9910, RZ ;  /* 0x0000991051007816 */ /* 0x000fe200000000ff */
[----:B-1----:R-:W-:Y:S01]  /*11720*/  IMAD.MOV.U32 R9, RZ, RZ, R6 ;  /* 0x000000ffff097224 */ /* 0x002fe200078e0006 */
[----:B------:R-:W-:Y:S01]  /*11730*/  PRMT R6, R83, 0x9910, RZ ;  /* 0x0000991053067816 */ /* 0x000fe200000000ff */
[----:B------:R1:W-:Y:S01]  /*11740*/  STG.E.U8 desc[UR24][R14.64], R101 ;  /* 0x000000650e007986 */ /* 0x0003e2000c101118 */
[----:B---3--:R-:W-:Y:S02]  /*11750*/  PRMT R11, R79, 0x9910, RZ ;  /* 0x000099104f0b7816 */ /* 0x008fe400000000ff */
[----:B------:R-:W-:Y:S01]  /*11760*/  SHF.R.S32.HI R9, RZ, 0x8, R9 ;  /* 0x00000008ff097819 */ /* 0x000fe20000011409 */
[----:B------:R-:W-:Y:S01]  /*11770*/  STG.E.U8 desc[UR24][R16.64], R75 ;  /* 0x0000004b10007986 */ /* 0x000fe2000c101118 */
[----:B------:R-:W-:Y:S01]  /*11780*/  SHF.R.S32.HI R11, RZ, 0x8, R11 ;  /* 0x00000008ff0b7819 */ /* 0x000fe2000001140b */
[----:B0-----:R-:W-:-:S02]  /*11790*/  IMAD.SHL.U32 R13, R2, 0x4, RZ ;  /* 0x00000004020d7824 */ /* 0x001fc400078e00ff */
[----:B------:R0:W-:Y:S01]  /*117a0*/  STG.E.U8 desc[UR24][R18.64], R7 ;  /* 0x0000000712007986 */ /* 0x0001e2000c101118 */
[----:B------:R-:W-:-:S03]  /*117b0*/  IMAD.HI R2, R2, 0x4, RZ ;  /* 0x0000000402027827 */ /* 0x000fc600078e02ff */
[----:B------:R-:W-:Y:S01]  /*117c0*/  STG.E.U8 desc[UR24][R20.64], R77 ;  /* 0x0000004d14007986 */ /* 0x000fe2000c101118 */
[----:B-1----:R-:W1:Y:S03]  /*117d0*/  LDC.64 R14, c[0x0][0x3a0] ;  /* 0x0000e800ff0e7b82 */ /* 0x002e660000000a00 */
[----:B------:R3:W-:Y:S01]  /*117e0*/  STG.E.U8 desc[UR24][R22.64], R9 ;  /* 0x0000000916007986 */ /* 0x0007e2000c101118 */
[----:B0-----:R-:W-:Y:S01]  /*117f0*/  SHF.R.S32.HI R7, RZ, 0x8, R0 ;  /* 0x00000008ff077819 */ /* 0x001fe20000011400 */
[----:B------:R-:W-:Y:S01]  /*11800*/  IMAD.MOV.U32 R0, RZ, RZ, R6 ;  /* 0x000000ffff007224 */ /* 0x000fe200078e0006 */
[----:B------:R-:W-:Y:S01]  /*11810*/  PRMT R6, R85, 0x9910, RZ ;  /* 0x0000991055067816 */ /* 0x000fe200000000ff */
[----:B------:R-:W-:Y:S04]  /*11820*/  STG.E.U8 desc[UR24][R24.64], R79 ;  /* 0x0000004f18007986 */ /* 0x000fe8000c101118 */
[----:B------:R0:W-:Y:S01]  /*11830*/  STG.E.U8 desc[UR24][R26.64], R11 ;  /* 0x0000000b1a007986 */ /* 0x0001e2000c101118 */
[----:B---3--:R-:W-:Y:S01]  /*11840*/  SHF.R.S32.HI R9, RZ, 0x8, R0 ;  /* 0x00000008ff097819 */ /* 0x008fe20000011400 */
[----:B------:R-:W-:Y:S01]  /*11850*/  IMAD.MOV.U32 R0, RZ, RZ, R6 ;  /* 0x000000ffff007224 */ /* 0x000fe200078e0006 */
[----:B------:R-:W-:Y:S01]  /*11860*/  PRMT R6, R87, 0x9910, RZ ;  /* 0x0000991057067816 */ /* 0x000fe200000000ff */
[----:B------:R-:W-:Y:S04]  /*11870*/  STG.E.U8 desc[UR24][R28.64], R81 ;  /* 0x000000511c007986 */ /* 0x000fe8000c101118 */
        /* <DEDUP_REMOVED lines=11> */
[----:B0-----:R-:W-:-:S03]  /*11930*/  SHF.R.S32.HI R9, RZ, 0x8, R0 ;  /* 0x00000008ff097819 */ /* 0x001fc60000011400 */
[----:B------:R-:W-:Y:S01]  /*11940*/  STG.E.U8 desc[UR24][R40.64], R87 ;  /* 0x0000005728007986 */ /* 0x000fe2000c101118 */
[----:B------:R-:W-:-:S03]  /*11950*/  PRMT R0, R91, 0x9910, RZ ;  /* 0x000099105b007816 */ /* 0x000fc600000000ff */
[----:B------:R0:W-:Y:S01]  /*11960*/  STG.E.U8 desc[UR24][R42.64], R7 ;  /* 0x000000072a007986 */ /* 0x0001e2000c101118 */
[----:B---3--:R-:W-:-:S03]  /*11970*/  SHF.R.S32.HI R11, RZ, 0x8, R0 ;  /* 0x00000008ff0b7819 */ /* 0x008fc60000011400 */
[----:B------:R-:W-:Y:S01]  /*11980*/  STG.E.U8 desc[UR24][R44.64], R89 ;  /* 0x000000592c007986 */ /* 0x000fe2000c101118 */
[----:B------:R-:W-:-:S03]  /*11990*/  PRMT R0, R95, 0x9910, RZ ;  /* 0x000099105f007816 */ /* 0x000fc600000000ff */
[----:B------:R3:W-:Y:S01]  /*119a0*/  STG.E.U8 desc[UR24][R46.64], R9 ;  /* 0x000000092e007986 */ /* 0x0007e2000c101118 */
[----:B0-----:R-:W-:-:S03]  /*119b0*/  IMAD.MOV.U32 R7, RZ, RZ, R6 ;  /* 0x000000ffff077224 */ /* 0x001fc600078e0006 */
[----:B------:R-:W-:Y:S01]  /*119c0*/  STG.E.U8 desc[UR24][R48.64], R91 ;  /* 0x0000005b30007986 */ /* 0x000fe2000c101118 */
[----:B-1----:R-:W-:Y:S02]  /*119d0*/  IADD3 R6, P0, P1, R13, UR6, R14 ;  /* 0x000000060d067c10 */ /* 0x002fe4000f91e00e */
[----:B------:R-:W-:Y:S01]  /*119e0*/  SHF.R.S32.HI R7, RZ, 0x8, R7 ;  /* 0x00000008ff077819 */ /* 0x000fe20000011407 */
[----:B------:R0:W-:Y:S01]  /*119f0*/  STG.E.U8 desc[UR24][R50.64], R11 ;  /* 0x0000000b32007986 */ /* 0x0001e2000c101118 */
[----:B---3--:R-:W-:Y:S02]  /*11a00*/  SHF.R.S32.HI R9, RZ, 0x8, R0 ;  /* 0x00000008ff097819 */ /* 0x008fe40000011400 */
[----:B------:R-:W-:Y:S01]  /*11a10*/  PRMT R0, R97, 0x9910, RZ ;  /* 0x0000991061007816 */ /* 0x000fe200000000ff */
[----:B------:R-:W-:Y:S04]  /*11a20*/  STG.E.U8 desc[UR24][R52.64], R93 ;  /* 0x0000005d34007986 */ /* 0x000fe8000c101118 */
[----:B------:R1:W-:Y:S01]  /*11a30*/  STG.E.U8 desc[UR24][R54.64], R7 ;  /* 0x0000000736007986 */ /* 0x0003e2000c101118 */
[----:B0-----:R-:W-:Y:S01]  /*11a40*/  IMAD.MOV.U32 R11, RZ, RZ, R0 ;  /* 0x000000ffff0b7224 */ /* 0x001fe200078e0000 */
[----:B------:R-:W-:-:S02]  /*11a50*/  PRMT R0, R99, 0x9910, RZ ;  /* 0x0000991063007816 */ /* 0x000fc400000000ff */
[----:B------:R-:W-:Y:S02]  /*11a60*/  STG.E.U8 desc[UR24][R56.64], R95 ;  /* 0x0000005f38007986 */ /* 0x000fe4000c101118 */
[----:B------:R-:W-:Y:S02]  /*11a70*/  SHF.R.S32.HI R11, RZ, 0x8, R11 ;  /* 0x00000008ff0b7819 */ /* 0x000fe4000001140b */
[----:B------:R0:W-:Y:S01]  /*11a80*/  STG.E.U8 desc[UR24][R58.64], R9 ;  /* 0x000000093a007986 */ /* 0x0001e2000c101118 */
[----:B-1----:R-:W-:-:S03]  /*11a90*/  IADD3.X R7, PT, PT, R2, UR5, R15, P0, P1 ;  /* 0x0000000502077c10 */ /* 0x002fc600087e240f */
[----:B------:R1:W-:Y:S04]  /*11aa0*/  STG.E.U8 desc[UR24][R60.64], R97 ;  /* 0x000000613c007986 */ /* 0x0003e8000c101118 */
[----:B------:R1:W-:Y:S01]  /*11ab0*/  STG.E.U8 desc[UR24][R62.64], R11 ;  /* 0x0000000b3e007986 */ /* 0x0003e2000c101118 */
[----:B0-----:R-:W-:-:S03]  /*11ac0*/  IMAD.MOV.U32 R9, RZ, RZ, R0 ;  /* 0x000000ffff097224 */ /* 0x001fc600078e0000 */
[----:B------:R1:W-:Y:S02]  /*11ad0*/  STG.E.U8 desc[UR24][R64.64], R99 ;  /* 0x0000006340007986 */ /* 0x0003e4000c101118 */
[----:B------:R-:W-:-:S05]  /*11ae0*/  SHF.R.S32.HI R9, RZ, 0x8, R9 ;  /* 0x00000008ff097819 */ /* 0x000fca0000011409 */
[----:B------:R1:W-:Y:S04]  /*11af0*/  STG.E.U8 desc[UR24][R4.64], R9 ;  /* 0x0000000904007986 */ /* 0x0003e8000c101118 */
[----:B------:R1:W-:Y:S01]  /*11b00*/  STG.E desc[UR24][R6.64], R3 ;  /* 0x0000000306007986 */ /* 0x0003e2000c101918 */
[----:B--2---:R-:W-:Y:S06]  /*11b10*/  BAR.SYNC.DEFER_BLOCKING 0x0 ;  /* 0x0000000000007b1d */ /* 0x004fec0000010000 */
[----:B------:R-:W-:Y:S05]  /*11b20*/  BRA.U UP0, `(.L_x_19) ;  /* 0x0000000100a07547 */ /* 0x000fea000b800000 */
[----:B------:R-:W0:Y:S01]  /*11b30*/  S2UR UR5, SR_CgaCtaId ;  /* 0x00000000000579c3 */ /* 0x000e220000008800 */
[----:B------:R-:W-:Y:S01]  /*11b40*/  NOP ;  /* 0x0000000000007918 */ /* 0x000fe20000000000 */
[----:B------:R-:W-:Y:S01]  /*11b50*/  UMOV UR4, 0x50 ;  /* 0x0000005000047882 */ /* 0x000fe20000000000 */
[----:B------:R-:W-:Y:S02]  /*11b60*/  IMAD.U32 R0, RZ, RZ, UR8 ;  /* 0x00000008ff007e24 */ /* 0x000fe4000f8e00ff */
[----:B-1----:R-:W-:Y:S02]  /*11b70*/  IMAD.MOV.U32 R3, RZ, RZ, 0xff ;  /* 0x000000ffff037424 */ /* 0x002fe400078e00ff */
[----:B------:R-:W-:Y:S01]  /*11b80*/  IMAD.MOV.U32 R7, RZ, RZ, 0x1 ;  /* 0x00000001ff077424 */ /* 0x000fe200078e00ff */
[----:B------:R-:W-:-:S04]  /*11b90*/  LOP3.LUT R0, R0, 0xffff, RZ, 0xc0, !PT ;  /* 0x0000ffff00007812 */ /* 0x000fc800078ec0ff */
[----:B------:R-:W-:-:S05]  /*11ba0*/  SHF.R.U32.HI R0, RZ, 0x5, R0 ;  /* 0x00000005ff007819 */ /* 0x000fca0000011600 */
[----:B------:R-:W-:Y:S01]  /*11bb0*/  VIADD R2, R0, 0x10 ;  /* 0x0000001000027836 */ /* 0x000fe20000000000 */
[----:B------:R-:W-:Y:S01]  /*11bc0*/  SHF.L.U32 R0, R3, R0, RZ ;  /* 0x0000000003007219 */ /* 0x000fe200000006ff */
[----:B0-----:R-:W-:-:S03]  /*11bd0*/  ULEA UR6, UR5, UR4, 0x18 ;  /* 0x0000000405067291 */ /* 0x001fc6000f8ec0ff */
[----:B------:R-:W-:-:S04]  /*11be0*/  SHF.L.U32 R3, R7, R2, RZ ;  /* 0x0000000207037219 */ /* 0x000fc800000006ff */
[----:B------:R-:W-:Y:S02]  /*11bf0*/  LOP3.LUT R0, R3, R0, RZ, 0xfc, !PT ;  /* 0x0000000003007212 */ /* 0x000fe400078efcff */
[----:B------:R-:W0:Y:S02]  /*11c00*/  LDS R5, [UR6] ;  /* 0x00000006ff057984 */ /* 0x000e240008000800 */
[C---:B------:R-:W-:Y:S02]  /*11c10*/  LOP3.LUT R2, R0.reuse, 0xffff, RZ, 0xc0, !PT ;  /* 0x0000ffff00027812 */ /* 0x040fe400078ec0ff */
[----:B0-----:R-:W-:-:S04]  /*11c20*/  LOP3.LUT R3, R0, 0xffff, R5, 0x80, !PT ;  /* 0x0000ffff00037812 */ /* 0x001fc800078e8005 */
[----:B------:R-:W-:-:S13]  /*11c30*/  ISETP.NE.AND P0, PT, R3, R2, PT ;  /* 0x000000020300720c */ /* 0x000fda0003f05270 */
[----:B------:R-:W-:Y:S05]  /*11c40*/  @P0 BRA `(.L_x_20) ;  /* 0x0000000000500947 */ /* 0x000fea0003800000 */
[----:B------:R-:W-:Y:S02]  /*11c50*/  SHF.R.U32.HI R5, RZ, 0x10, R5 ;  /* 0x00000010ff057819 */ /* 0x000fe40000011605 */
[----:B------:R-:W-:-:S04]  /*11c60*/  SHF.R.U32.HI R2, RZ, 0x10, R0 ;  /* 0x00000010ff027819 */ /* 0x000fc80000011600 */
[----:B------:R-:W-:-:S04]  /*11c70*/  LOP3.LUT R5, R5, R2, RZ, 0xc0, !PT ;  /* 0x0000000205057212 */ /* 0x000fc800078ec0ff */
[----:B------:R-:W-:-:S13]  /*11c80*/  ISETP.NE.AND P0, PT, R5, R2, PT ;  /* 0x000000020500720c */ /* 0x000fda0003f05270 */
[----:B------:R-:W-:Y:S05]  /*11c90*/  @P0 BRA `(.L_x_21) ;  /* 0x0000000000300947 */ /* 0x000fea0003800000 */
[----:B------:R-:W-:Y:S01]  /*11ca0*/  R2UR UR4, R0 ;  /* 0x00000000000472ca */ /* 0x000fe200000e0000 */
[----:B------:R-:W-:Y:S01]  /*11cb0*/  VOTEU.ANY UR5, UPT, PT ;  /* 0x0000000000057886 */ /* 0x000fe200038e0100 */
[----:B------:R-:W0:Y:S01]  /*11cc0*/  S2R R0, SR_LANEID ;  /* 0x0000000000007919 */ /* 0x000e220000000000 */
[----:B------:R-:W-:-:S10]  /*11cd0*/  UFLO.U32 UR5, UR5 ;  /* 0x00000005000572bd */ /* 0x000fd400080e0000 */
[----:B------:R-:W-:-:S06]  /*11ce0*/  ULOP3.LUT UR4, URZ, UR4, URZ, 0x33, !UPT ;  /* 0x00000004ff047292 */ /* 0x000fcc000f8e33ff */
[----:B------:R-:W-:-:S04]  /*11cf0*/  IMAD.U32 R2, RZ, RZ, UR4 ;  /* 0x00000004ff027e24 */ /* 0x000fc8000f8e00ff */
[----:B------:R-:W1:Y:S02]  /*11d00*/  REDUX UR7, R2 ;  /* 0x00000000020773c4 */ /* 0x000e640000000000 */
[----:B------:R2:W-:Y:S01]  /*11d10*/  UTCATOMSWS.AND URZ, UR4 ;  /* 0x0000000400ff79e3 */ /* 0x0005e20008000000 */
[----:B0-----:R-:W-:Y:S01]  /*11d20*/  ISETP.EQ.U32.AND P0, PT, R0, UR5, PT ;  /* 0x0000000500007c0c */ /* 0x001fe2000bf02070 */
[----:B-1----:R-:W-:-:S12]  /*11d30*/  IMAD.U32 R0, RZ, RZ, UR7 ;  /* 0x00000007ff007e24 */ /* 0x002fd8000f8e00ff */
[----:B------:R2:W-:Y:S01]  /*11d40*/  @P0 ATOMS.AND RZ, [UR6], R0 ;  /* 0x00000000ffff098c */ /* 0x0005e2000a800006 */
[----:B------:R-:W-:Y:S05]  /*11d50*/  BRA `(.L_x_19) ;  /* 0x0000000000147947 */ /* 0x000fea0003800000 */
.L_x_21:
[----:B------:R-:W-:-:S07]  /*11d60*/  MOV R2, 0x11d80 ;  /* 0x00011d8000027802 */ /* 0x000fce0000000f00 */
[----:B------:R-:W-:Y:S05]  /*11d70*/  CALL.REL.NOINC `($__internal_0_$__cuda_sm10x_tcgen05_guardrail_trap_col_being_dealloced_not_returned_by_alloc) ;  /* 0x0000000000447944 */ /* 0x000fea0003c00000 */
[----:B------:R-:W-:Y:S05]  /*11d80*/  BRA `(.L_x_19) ;  /* 0x0000000000087947 */ /* 0x000fea0003800000 */
.L_x_20:
[----:B------:R-:W-:-:S07]  /*11d90*/  MOV R2, 0x11db0 ;  /* 0x00011db000027802 */ /* 0x000fce0000000f00 */
[----:B------:R-:W-:Y:S05]  /*11da0*/  CALL.REL.NOINC `($__internal_2_$__cuda_sm10x_tcgen05_guardrail_trap_unallocated_columns_being_dealloced) ;  /* 0x0000000000507944 */ /* 0x000fea0003c00000 */
.L_x_19:
[----:B------:R-:W-:Y:S01]  /*11db0*/  NOP ;  /* 0x0000000000007918 */ /* 0x000fe20000000000 */
[----:B--2---:R-:W-:Y:S05]  /*11dc0*/  EXIT ;  /* 0x000000000000794d */ /* 0x004fea0003800000 */
.L_x_8:
[----:B------:R-:W1:Y:S02]  /*11dd0*/  SYNCS.PHASECHK.TRANS64.TRYWAIT P2, [UR11+0x6000], RZ ;  /* 0x006000ffff0075a7 */ /* 0x000e64000804110b */
[----:B-1----:R-:W-:Y:S05]  /*11de0*/  @!P2 BRA `(.L_x_8) ;  /* 0xfffffffc00f8a947 */ /* 0x002fea000383ffff */
[----:B------:R-:W-:Y:S05]  /*11df0*/  BRA `(.L_x_7) ;  /* 0xffffff04009c7947 */ /* 0x000fea000383ffff */
.L_x_13:
[----:B------:R-:W1:Y:S02]  /*11e00*/  SYNCS.PHASECHK.TRANS64.TRYWAIT P0, [UR11+0x8010], RZ ;  /* 0x008010ffff0075a7 */ /* 0x000e64000800110b */
[----:B-1----:R-:W-:Y:S05]  /*11e10*/  @!P0 BRA `(.L_x_13) ;  /* 0xfffffffc00f88947 */ /* 0x002fea000383ffff */
[----:B------:R-:W-:Y:S05]  /*11e20*/  BRA `(.L_x_22) ;  /* 0xffffff7800b07947 */ /* 0x000fea000383ffff */
.L_x_14:
[----:B------:R-:W0:Y:S02]  /*11e30*/  SYNCS.PHASECHK.TRANS64.TRYWAIT P0, [UR13], R21 ;  /* 0x00000015ff0075a7 */ /* 0x000e24000800110d */
[----:B0-----:R-:W-:Y:S05]  /*11e40*/  @!P0 BRA `(.L_x_14) ;  /* 0xfffffffc00f88947 */ /* 0x001fea000383ffff */
[----:B------:R-:W-:Y:S05]  /*11e50*/  BRA `(.L_x_23) ;  /* 0xffffffbc008c7947 */ /* 0x000fea000383ffff */
.L_x_18:
[----:B------:R-:W3:Y:S02]  /*11e60*/  SYNCS.PHASECHK.TRANS64.TRYWAIT P0, [UR13], R0 ;  /* 0x00000000ff0075a7 */ /* 0x000ee4000800110d */
[----:B---3--:R-:W-:Y:S05]  /*11e70*/  @!P0 BRA `(.L_x_18) ;  /* 0xfffffffc00f88947 */ /* 0x008fea000383ffff */
[----:B------:R-:W-:Y:S05]  /*11e80*/  BRA `(.L_x_17) ;  /* 0xffffffe400e07947 */ /* 0x000fea000383ffff */
        .weak           $__internal_0_$__cuda_sm10x_tcgen05_guardrail_trap_col_being_dealloced_not_returned_by_alloc
        .type           $__internal_0_$__cuda_sm10x_tcgen05_guardrail_trap_col_being_dealloced_not_returned_by_alloc,@function
        .size           $__internal_0_$__cuda_sm10x_tcgen05_guardrail_trap_col_being_dealloced_not_returned_by_alloc,($__internal_1_$__cuda_sm10x_tcgen05_guardrail_trap_phase_invalid_during_alloc - $__internal_0_$__cuda_sm10x_tcgen05_guardrail_trap_col_being_dealloced_not_returned_by_alloc)
$__internal_0_$__cuda_sm10x_tcgen05_guardrail_trap_col_being_dealloced_not_returned_by_alloc:
[----:B------:R-:W-:Y:S05]  /*11e90*/  BPT.TRAP 0x1 ;  /* 0x000000040000795c */ /* 0x000fea0000300000 */
[----:B------:R-:W-:-:S04]  /*11ea0*/  IMAD.MOV.U32 R3, RZ, RZ, 0x0 ;  /* 0x00000000ff037424 */ /* 0x000fc800078e00ff */
[----:B------:R-:W-:Y:S05]  /*11eb0*/  RET.REL.NODEC R2 `(attn_fwd) ;  /* 0xfffffee002507950 */ /* 0x000fea0003c3ffff */
        .weak           $__internal_1_$__cuda_sm10x_tcgen05_guardrail_trap_phase_invalid_during_alloc
        .type           $__internal_1_$__cuda_sm10x_tcgen05_guardrail_trap_phase_invalid_during_alloc,@function
        .size           $__internal_1_$__cuda_sm10x_tcgen05_guardrail_trap_phase_invalid_during_alloc,($__internal_2_$__cuda_sm10x_tcgen05_guardrail_trap_unallocated_columns_being_dealloced - $__internal_1_$__cuda_sm10x_tcgen05_guardrail_trap_phase_invalid_during_alloc)
$__internal_1_$__cuda_sm10x_tcgen05_guardrail_trap_phase_invalid_during_alloc:
[----:B------:R-:W-:Y:S05]  /*11ec0*/  BPT.TRAP 0x1 ;  /* 0x000000040000795c */ /* 0x000fea0000300000 */
[----:B------:R-:W-:-:S04]  /*11ed0*/  IMAD.MOV.U32 R3, RZ, RZ, 0x0 ;  /* 0x00000000ff037424 */ /* 0x000fc800078e00ff */
[----:B------:R-:W-:Y:S05]  /*11ee0*/  RET.REL.NODEC R2 `(attn_fwd) ;  /* 0xfffffee002447950 */ /* 0x000fea0003c3ffff */
        .weak           $__internal_2_$__cuda_sm10x_tcgen05_guardrail_trap_unallocated_columns_being_dealloced
        .type           $__internal_2_$__cuda_sm10x_tcgen05_guardrail_trap_unallocated_columns_being_dealloced,@function
        .size           $__internal_2_$__cuda_sm10x_tcgen05_guardrail_trap_unallocated_columns_being_dealloced,(.L_x_27 - $__internal_2_$__cuda_sm10x_tcgen05_guardrail_trap_unallocated_columns_being_dealloced)
$__internal_2_$__cuda_sm10x_tcgen05_guardrail_trap_unallocated_columns_being_dealloced:
[----:B------:R-:W-:Y:S05]  /*11ef0*/  BPT.TRAP 0x1 ;  /* 0x000000040000795c */ /* 0x000fea0000300000 */
[----:B------:R-:W-:-:S04]  /*11f00*/  IMAD.MOV.U32 R3, RZ, RZ, 0x0 ;  /* 0x00000000ff037424 */ /* 0x000fc800078e00ff */
[----:B------:R-:W-:Y:S05]  /*11f10*/  RET.REL.NODEC R2 `(attn_fwd) ;  /* 0xfffffee002387950 */ /* 0x000fea0003c3ffff */
.L_x_24:
[----:B------:R-:W-:-:S00]  /*11f20*/  BRA `(.L_x_24) ;  /* 0xfffffffc00fc7947 */ /* 0x000fc0000383ffff */
[----:B------:R-:W-:-:S00]  /*11f30*/  NOP ;  /* 0x0000000000007918 */ /* 0x000fc00000000000 */
        /* <DEDUP_REMOVED lines=12> */
.L_x_27:


//--------------------- .nv.global.init           --------------------------
	.section	.nv.global.init,"aw",@progbits
.nv.global.init:
	.type		_$_str,@object
	.size		_$_str,(.L_3 - _$_str)
_$_str:
        /*0000*/ 	.byte	0x5f, 0x5f, 0x43, 0x55, 0x44, 0x41, 0x5f, 0x46, 0x54, 0x5a, 0x00
.L_3:


//--------------------- .nv.shared.attn_fwd       --------------------------
	.section	.nv.shared.attn_fwd,"aw",@nobits
	.sectionflags	@""
	.align	16
	.zero		1024


//--------------------- .nv.shared.reserved.0     --------------------------
	.section	.nv.shared.reserved.0,"aw",@nobits
	.align	8
	.weak		__nv_reservedSMEM_offset_0_alias
	.size		__nv_reservedSMEM_offset_0_alias, 0, 64
	.other		__nv_reservedSMEM_offset_0_alias,@"STO_CUDA_RESERVED_SHARED STV_DEFAULT"
__nv_reservedSMEM_offset_0_alias:
	.zero		0
.nv.shared.reserved.0:
	.zero		64
	.weak		__nv_reservedSMEM_allocation_phase
	.type		__nv_reservedSMEM_allocation_phase,@object
	.size		__nv_reservedSMEM_allocation_phase,(.L_0 - __nv_reservedSMEM_allocation_phase)
__nv_reservedSMEM_allocation_phase:
	.zero		1
.L_0:
	.zero		7
	.weak		__nv_reservedSMEM_devtool_atexit_pc
	.type		__nv_reservedSMEM_devtool_atexit_pc,@object
	.size		__nv_reservedSMEM_devtool_atexit_pc,(__nv_reservedSMEM_allocation_mask - __nv_reservedSMEM_devtool_atexit_pc)
__nv_reservedSMEM_devtool_atexit_pc:
	.zero		8
	.weak		__nv_reservedSMEM_allocation_mask
	.type		__nv_reservedSMEM_allocation_mask,@object
	.size		__nv_reservedSMEM_allocation_mask,(.L_2 - __nv_reservedSMEM_allocation_mask)
__nv_reservedSMEM_allocation_mask:
	.zero		4
.L_2:


//--------------------- .nv.constant0.attn_fwd    --------------------------
	.section	.nv.constant0.attn_fwd,"a",@progbits
	.sectionflags	@""
	.align	4
.nv.constant0.attn_fwd:
	.zero		1032


//--------------------- SYMBOLS --------------------------

	.type		.nv.reservedSmem.offset0,@object
	.size		.nv.reservedSmem.offset0,0x4
	.type		.nv.reservedSmem.cap,@object
	.size		.nv.reservedSmem.cap,0x4
